	.target	sm_90a

	.elftype	@"ET_EXEC"


//--------------------- .note.nv.tkinfo           --------------------------
	.section	.note.nv.tkinfo,"",@"SHT_NOTE"
	.sectionflags	@"SHF_NOTE_NV_TKINFO"
	.tkinfo
        /*0018*/ 	.word	0x00000002
        /*0030*/ 	.string	""
        /*0030*/ 	.string	"ptxas"
        /*0030*/ 	.string	"Cuda compilation tools, release 13.0, V13.0.88"
        /*0030*/ 	.string	"Build cuda_13.0.r13.0/compiler.36424714_0"
        /*0030*/ 	.string	"-arch sm_90a -m 64 "



//--------------------- .note.nv.cuinfo           --------------------------
	.section	.note.nv.cuinfo,"",@"SHT_NOTE"
	.sectionflags	@"SHF_NOTE_NV_CUINFO"
        /*0018*/ 	.short	0x0002
        /*001a*/ 	.short	0x005a
        /*001c*/ 	.short	0x0082
	.zero		2


//--------------------- .nv.info                  --------------------------
	.section	.nv.info,"",@"SHT_CUDA_INFO"
	.align	4


	//----- nvinfo : EIATTR_REGCOUNT
	.align		4
        /*0000*/ 	.byte	0x04, 0x2f
        /*0002*/ 	.short	(.L_16 - .L_15)
	.align		4
.L_15:
        /*0004*/ 	.word	index@(_ZN7cutlass13device_kernelINS_4fmha6kernel28FmhaKernelTmaWarpSpecializedINS1_10collective30FmhaMainloopTmaWarpSpecializedINS_10bfloat16_tEffN4cute5tupleIJNS7_1CILi128EEESA_NS9_ILi512EEEEEENS8_IJiNS9_ILi1EEENS8_IJiiEEEEEESF_SF_NS4_14ResidualFusionEJEEENS4_15FmhaFwdEpilogueIS6_fNS8_IJNS9_ILi64EEESB_SA_EEEEENS2_23IndividualTileSchedulerEJEEEEEvNT_6ParamsE)
        /*0008*/ 	.word	0x000000a8


	//----- nvinfo : EIATTR_FRAME_SIZE
	.align		4
.L_16:
        /*000c*/ 	.byte	0x04, 0x11
        /*000e*/ 	.short	(.L_18 - .L_17)
	.align		4
.L_17:
        /*0010*/ 	.word	index@($__internal_0_$__cuda_sm20_rcp_rn_f32_slowpath)
        /*0014*/ 	.word	0x000012a8


	//----- nvinfo : EIATTR_FRAME_SIZE
	.align		4
.L_18:
        /*0018*/ 	.byte	0x04, 0x11
        /*001a*/ 	.short	(.L_20 - .L_19)
	.align		4
.L_19:
        /*001c*/ 	.word	index@(_ZN7cutlass13device_kernelINS_4fmha6kernel28FmhaKernelTmaWarpSpecializedINS1_10collective30FmhaMainloopTmaWarpSpecializedINS_10bfloat16_tEffN4cute5tupleIJNS7_1CILi128EEESA_NS9_ILi512EEEEEENS8_IJiNS9_ILi1EEENS8_IJiiEEEEEESF_SF_NS4_14ResidualFusionEJEEENS4_15FmhaFwdEpilogueIS6_fNS8_IJNS9_ILi64EEESB_SA_EEEEENS2_23IndividualTileSchedulerEJEEEEEvNT_6ParamsE)
        /*0020*/ 	.word	0x000012a8


	//----- nvinfo : EIATTR_MIN_STACK_SIZE
	.align		4
.L_20:
        /*0024*/ 	.byte	0x04, 0x12
        /*0026*/ 	.short	(.L_22 - .L_21)
	.align		4
.L_21:
        /*0028*/ 	.word	index@(_ZN7cutlass13device_kernelINS_4fmha6kernel28FmhaKernelTmaWarpSpecializedINS1_10collective30FmhaMainloopTmaWarpSpecializedINS_10bfloat16_tEffN4cute5tupleIJNS7_1CILi128EEESA_NS9_ILi512EEEEEENS8_IJiNS9_ILi1EEENS8_IJiiEEEEEESF_SF_NS4_14ResidualFusionEJEEENS4_15FmhaFwdEpilogueIS6_fNS8_IJNS9_ILi64EEESB_SA_EEEEENS2_23IndividualTileSchedulerEJEEEEEvNT_6ParamsE)
        /*002c*/ 	.word	0x000012a8
.L_22:


//--------------------- .nv.compat                --------------------------
	.section	.nv.compat,"",@"SHT_CUDA_COMPAT_INFO"
	.align	4
        /*0000*/ 	.byte	0x02, 0x09, 0x01, 0x00, 0x02, 0x02, 0x04, 0x00, 0x02, 0x05, 0x05, 0x00, 0x03, 0x07, 0x01, 0x01
        /*0010*/ 	.byte	0x02, 0x03, 0x01, 0x00, 0x02, 0x06, 0x01, 0x00, 0x04, 0x0b, 0x08, 0x00, 0x00, 0x00, 0x00, 0x00
        /*0020*/ 	.byte	0x00, 0x00, 0x00, 0x00


//--------------------- .nv.info._ZN7cutlass13device_kernelINS_4fmha6kernel28FmhaKernelTmaWarpSpecializedINS1_10collective30FmhaMainloopTmaWarpSpecializedINS_10bfloat16_tEffN4cute5tupleIJNS7_1CILi128EEESA_NS9_ILi512EEEEEENS8_IJiNS9_ILi1EEENS8_IJiiEEEEEESF_SF_NS4_14ResidualFusionEJEEENS4_15FmhaFwdEpilogueIS6_fNS8_IJNS9_ILi64EEESB_SA_EEEEENS2_23IndividualTileSchedulerEJEEEEEvNT_6ParamsE --------------------------
	.section	.nv.info._ZN7cutlass13device_kernelINS_4fmha6kernel28FmhaKernelTmaWarpSpecializedINS1_10collective30FmhaMainloopTmaWarpSpecializedINS_10bfloat16_tEffN4cute5tupleIJNS7_1CILi128EEESA_NS9_ILi512EEEEEENS8_IJiNS9_ILi1EEENS8_IJiiEEEEEESF_SF_NS4_14ResidualFusionEJEEENS4_15FmhaFwdEpilogueIS6_fNS8_IJNS9_ILi64EEESB_SA_EEEEENS2_23IndividualTileSchedulerEJEEEEEvNT_6ParamsE,"",@"SHT_CUDA_INFO"
	.sectionflags	@""
	.align	4


	//----- nvinfo : EIATTR_CUDA_API_VERSION
	.align		4
        /*0000*/ 	.byte	0x04, 0x37
        /*0002*/ 	.short	(.L_24 - .L_23)
.L_23:
        /*0004*/ 	.word	0x00000082


	//----- nvinfo : EIATTR_KPARAM_INFO
	.align		4
.L_24:
        /*0008*/ 	.byte	0x04, 0x17
        /*000a*/ 	.short	(.L_26 - .L_25)
.L_25:
        /*000c*/ 	.word	0x00000000
        /*0010*/ 	.short	0x0000
        /*0012*/ 	.short	0x0070
        /*0014*/ 	.byte	0x00, 0xf0, 0x01, 0x20


	//----- nvinfo : EIATTR_SPARSE_MMA_MASK
	.align		4
.L_26:
        /*0018*/ 	.byte	0x03, 0x50
        /*001a*/ 	.short	0x0000


	//----- nvinfo : EIATTR_MAXREG_COUNT
	.align		4
        /*001c*/ 	.byte	0x03, 0x1b
        /*001e*/ 	.short	0x00a8


	//----- nvinfo : EIATTR_NUM_BARRIERS
	.align		4
        /*0020*/ 	.byte	0x02, 0x4c
        /*0022*/ 	.byte	0x02
	.zero		1


	//----- nvinfo : EIATTR_EXTERNS
	.align		4
        /*0024*/ 	.byte	0x04, 0x0f
        /*0026*/ 	.short	(.L_28 - .L_27)


	//   ....[0]....
	.align		4
.L_27:
        /*0028*/ 	.word	index@(__assertfail)


	//----- nvinfo : EIATTR_ANNOTATIONS
	.align		4
.L_28:
        /*002c*/ 	.byte	0x04, 0x55
        /*002e*/ 	.short	(.L_30 - .L_29)


	//   ....[0]....
.L_29:
        /*0030*/ 	.word	0x00000001
        /*0034*/ 	.byte	0x20, 0x02, 0x00, 0x00, 0x01, 0x00, 0x00, 0x00, 0x80, 0x0a, 0x00, 0x00, 0x01, 0x00, 0x00, 0x00
        /* <DEDUP_REMOVED lines=3166> */
        /*c624*/ 	.byte	0x90, 0x7e, 0x03, 0x00, 0x01, 0x00, 0x00, 0x00, 0xf0, 0x80, 0x03, 0x00


	//----- nvinfo : EIATTR_MERCURY_ISA_VERSION
	.align		4
.L_30:
        /*c630*/ 	.byte	0x03, 0x5f
        /*c632*/ 	.short	0x0101


	//----- nvinfo : EIATTR_INT_WARP_WIDE_INSTR_OFFSETS
	.align		4
        /*c634*/ 	.byte	0x04, 0x31
        /*c636*/ 	.short	(.L_32 - .L_31)


	//   ....[0]....
.L_31:
        /*c638*/ 	.word	0x00000720


	//   ....[1]....
        /*c63c*/ 	.word	0x00000730


	//   ....[2]....
        /*c640*/ 	.word	0x00000740


	//   ....[3]....
        /*c644*/ 	.word	0x00000750


	//   ....[4]....
        /*c648*/ 	.word	0x000007c0


	//----- nvinfo : EIATTR_COOP_GROUP_MASK_REGIDS
	.align		4
.L_32:
        /*c64c*/ 	.byte	0x04, 0x29
        /*c64e*/ 	.short	(.L_34 - .L_33)


	//   ....[0]....
.L_33:
        /*c650*/ 	.word	0xffffffff


	//   ....[1]....
        /*c654*/ 	.word	0xffffffff


	//   ....[2]....
        /*c658*/ 	.word	0xffffffff


	//   ....[3]....
        /*c65c*/ 	.word	0xffffffff


	//   ....[4]....
        /*c660*/ 	.word	0xffffffff


	//   ....[5]....
        /*c664*/ 	.word	0xffffffff


	//   ....[6]....
        /*c668*/ 	.word	0xffffffff


	//   ....[7]....
        /*c66c*/ 	.word	0xffffffff


	//   ....[8]....
        /*c670*/ 	.word	0xffffffff


	//   ....[9]....
        /*c674*/ 	.word	0xffffffff


	//   ....[10]....
        /*c678*/ 	.word	0xffffffff


	//   ....[11]....
        /*c67c*/ 	.word	0xffffffff


	//   ....[12]....
        /*c680*/ 	.word	0xffffffff


	//   ....[13]....
        /*c684*/ 	.word	0xffffffff


	//   ....[14]....
        /*c688*/ 	.word	0xffffffff


	//   ....[15]....
        /*c68c*/ 	.word	0xffffffff


	//   ....[16]....
        /*c690*/ 	.word	0xffffffff


	//   ....[17]....
        /*c694*/ 	.word	0xffffffff


	//   ....[18]....
        /*c698*/ 	.word	0xffffffff


	//   ....[19]....
        /*c69c*/ 	.word	0xffffffff


	//   ....[20]....
        /*c6a0*/ 	.word	0xffffffff


	//   ....[21]....
        /*c6a4*/ 	.word	0xffffffff


	//----- nvinfo : EIATTR_COOP_GROUP_INSTR_OFFSETS
	.align		4
.L_34:
        /*c6a8*/ 	.byte	0x04, 0x28
        /*c6aa*/ 	.short	(.L_36 - .L_35)


	//   ....[0]....
.L_35:
        /*c6ac*/ 	.word	0x00000060


	//   ....[1]....
        /*c6b0*/ 	.word	0x00000090


	//   ....[2]....
        /*c6b4*/ 	.word	0x000001c0


	//   ....[3]....
        /*c6b8*/ 	.word	0x000003a0


	//   ....[4]....
        /*c6bc*/ 	.word	0x00000560


	//   ....[5]....
        /*c6c0*/ 	.word	0x000006c0


	//   ....[6]....
        /*c6c4*/ 	.word	0x00003260


	//   ....[7]....
        /*c6c8*/ 	.word	0x00003280


	//   ....[8]....
        /*c6cc*/ 	.word	0x00003510


	//   ....[9]....
        /*c6d0*/ 	.word	0x00003530


	//   ....[10]....
        /*c6d4*/ 	.word	0x00010340


	//   ....[11]....
        /*c6d8*/ 	.word	0x000103a0


	//   ....[12]....
        /*c6dc*/ 	.word	0x000118e0


	//   ....[13]....
        /*c6e0*/ 	.word	0x00011b00


	//   ....[14]....
        /*c6e4*/ 	.word	0x00020f50


	//   ....[15]....
        /*c6e8*/ 	.word	0x00020fd0


	//   ....[16]....
        /*c6ec*/ 	.word	0x00022730


	//   ....[17]....
        /*c6f0*/ 	.word	0x00022760


	//   ....[18]....
        /*c6f4*/ 	.word	0x0002fcc0


	//   ....[19]....
        /*c6f8*/ 	.word	0x0002fd00


	//   ....[20]....
        /*c6fc*/ 	.word	0x0002fd40


	//   ....[21]....
        /*c700*/ 	.word	0x0002fd50


	//----- nvinfo : EIATTR_REG_RECONFIG
	.align		4
.L_36:
        /*c704*/ 	.byte	0x01, 0x54
	.zero		2


	//----- nvinfo : EIATTR_SYSCALL_OFFSETS
	.align		4
        /*c708*/ 	.byte	0x04, 0x46
        /*c70a*/ 	.short	(.L_38 - .L_37)


	//   ....[0]....
.L_37:
        /*c70c*/ 	.word	0x00032330


	//   ....[1]....
        /*c710*/ 	.word	0x000324b0


	//----- nvinfo : EIATTR_MBARRIER_INSTR_OFFSETS
	.align		4
.L_38:
        /*c714*/ 	.byte	0x04, 0x39
        /*c716*/ 	.short	(.L_40 - .L_39)


	//   ....[0]....
.L_39:
        /*c718*/ 	.word	0x00000350
        /*c71c*/ 	.word	0x000000ff
        /*c720*/ 	.word	0x000c0050
        /*c724*/ 	.short	0x0100
        /*c726*/ 	.byte	0x09
	.zero		1


	//   ....[1]....
        /*c728*/ 	.word	0x00000360
        /*c72c*/ 	.word	0x000000ff
        /*c730*/ 	.word	0x000c0060
        /*c734*/ 	.short	0x0100
        /*c736*/ 	.byte	0x09
	.zero		1


	//   ....[2]....
        /*c738*/ 	.word	0x00000370
        /*c73c*/ 	.word	0x000000ff
        /*c740*/ 	.word	0x000c0058
        /*c744*/ 	.short	0x0100
        /*c746*/ 	.byte	0x09
	.zero		1


	//   ....[3]....
        /*c748*/ 	.word	0x00000380
        /*c74c*/ 	.word	0x000000ff
        /*c750*/ 	.word	0x000c0068
        /*c754*/ 	.short	0x0100
        /*c756*/ 	.byte	0x09
	.zero		1


	//   ....[4]....
        /*c758*/ 	.word	0x000004b0
        /*c75c*/ 	.word	0x000000ff
        /*c760*/ 	.word	0x000c0000
        /*c764*/ 	.short	0x0100
        /*c766*/ 	.byte	0x09
	.zero		1


	//   ....[5]....
        /*c768*/ 	.word	0x000004c0
        /*c76c*/ 	.word	0x000000ff
        /*c770*/ 	.word	0x000c0028
        /*c774*/ 	.short	0x0100
        /*c776*/ 	.byte	0x09
	.zero		1


	//   ....[6]....
        /*c778*/ 	.word	0x000004d0
        /*c77c*/ 	.word	0x000000ff
        /*c780*/ 	.word	0x000c0008
        /*c784*/ 	.short	0x0100
        /*c786*/ 	.byte	0x09
	.zero		1


	//   ....[7]....
        /*c788*/ 	.word	0x000004e0
        /*c78c*/ 	.word	0x000000ff
        /*c790*/ 	.word	0x000c0030
        /*c794*/ 	.short	0x0100
        /*c796*/ 	.byte	0x09
	.zero		1


	//   ....[8]....
        /*c798*/ 	.word	0x000004f0
        /*c79c*/ 	.word	0x000000ff
        /*c7a0*/ 	.word	0x000c0010
        /*c7a4*/ 	.short	0x0100
        /*c7a6*/ 	.byte	0x09
	.zero		1


	//   ....[9]....
        /*c7a8*/ 	.word	0x00000500
        /*c7ac*/ 	.word	0x000000ff
        /*c7b0*/ 	.word	0x000c0038
        /*c7b4*/ 	.short	0x0100
        /*c7b6*/ 	.byte	0x09
	.zero		1


	//   ....[10]....
        /*c7b8*/ 	.word	0x00000510
        /*c7bc*/ 	.word	0x000000ff
        /*c7c0*/ 	.word	0x000c0018
        /*c7c4*/ 	.short	0x0100
        /*c7c6*/ 	.byte	0x09
	.zero		1


	//   ....[11]....
        /*c7c8*/ 	.word	0x00000520
        /*c7cc*/ 	.word	0x000000ff
        /*c7d0*/ 	.word	0x000c0040
        /*c7d4*/ 	.short	0x0100
        /*c7d6*/ 	.byte	0x09
	.zero		1


	//   ....[12]....
        /*c7d8*/ 	.word	0x00000530
        /*c7dc*/ 	.word	0x000000ff
        /*c7e0*/ 	.word	0x000c0020
        /*c7e4*/ 	.short	0x0100
        /*c7e6*/ 	.byte	0x09
	.zero		1


	//   ....[13]....
        /*c7e8*/ 	.word	0x00000540
        /*c7ec*/ 	.word	0x000000ff
        /*c7f0*/ 	.word	0x000c0048
        /*c7f4*/ 	.short	0x0100
        /*c7f6*/ 	.byte	0x09
	.zero		1


	//   ....[14]....
        /*c7f8*/ 	.word	0x00000670
        /*c7fc*/ 	.word	0x000000ff
        /*c800*/ 	.word	0x000c0070
        /*c804*/ 	.short	0x0100
        /*c806*/ 	.byte	0x09
	.zero		1


	//   ....[15]....
        /*c808*/ 	.word	0x00000680
        /*c80c*/ 	.word	0x000000ff
        /*c810*/ 	.word	0x000c0080
        /*c814*/ 	.short	0x0100
        /*c816*/ 	.byte	0x09
	.zero		1


	//   ....[16]....
        /*c818*/ 	.word	0x00000690
        /*c81c*/ 	.word	0x000000ff
        /*c820*/ 	.word	0x000c0078
        /*c824*/ 	.short	0x0100
        /*c826*/ 	.byte	0x09
	.zero		1


	//   ....[17]....
        /*c828*/ 	.word	0x000006a0
        /*c82c*/ 	.word	0x000000ff
        /*c830*/ 	.word	0x000c0088
        /*c834*/ 	.short	0x0100
        /*c836*/ 	.byte	0x09
	.zero		1


	//   ....[18]....
        /*c838*/ 	.word	0x000007e0
        /*c83c*/ 	.word	0x000000ff
        /*c840*/ 	.word	0x000c0090
        /*c844*/ 	.short	0x0100
        /*c846*/ 	.byte	0x06
	.zero		1


	//   ....[19]....
        /*c848*/ 	.word	0x000007f0
        /*c84c*/ 	.word	0x000000ff
        /*c850*/ 	.word	0x000c0098
        /*c854*/ 	.short	0x0100
        /*c856*/ 	.byte	0x06
	.zero		1


	//   ....[20]....
        /*c858*/ 	.word	0x00000800
        /*c85c*/ 	.word	0x000000ff
        /*c860*/ 	.word	0x000c00a0
        /*c864*/ 	.short	0x0100
        /*c866*/ 	.byte	0x06
	.zero		1


	//   ....[21]....
        /*c868*/ 	.word	0x00000810
        /*c86c*/ 	.word	0x000000ff
        /*c870*/ 	.word	0x000c00a8
        /*c874*/ 	.short	0x0100
        /*c876*/ 	.byte	0x06
	.zero		1


	//   ....[22]....
        /*c878*/ 	.word	0x00000910
        /*c87c*/ 	.word	0x000000ff
        /*c880*/ 	.word	0x000c00c0
        /*c884*/ 	.short	0x0100
        /*c886*/ 	.byte	0x09
	.zero		1


	//   ....[23]....
        /*c888*/ 	.word	0x00000920
        /*c88c*/ 	.word	0x000000ff
        /*c890*/ 	.word	0x000c00e0
        /*c894*/ 	.short	0x0100
        /*c896*/ 	.byte	0x09
	.zero		1


	//   ....[24]....
        /*c898*/ 	.word	0x00000930
        /*c89c*/ 	.word	0x000000ff
        /*c8a0*/ 	.word	0x000c00c8
        /*c8a4*/ 	.short	0x0100
        /*c8a6*/ 	.byte	0x09
	.zero		1


	//   ....[25]....
        /*c8a8*/ 	.word	0x00000940
        /*c8ac*/ 	.word	0x000000ff
        /*c8b0*/ 	.word	0x000c00e8
        /*c8b4*/ 	.short	0x0100
        /*c8b6*/ 	.byte	0x09
	.zero		1


	//   ....[26]....
        /*c8b8*/ 	.word	0x00000950
        /*c8bc*/ 	.word	0x000000ff
        /*c8c0*/ 	.word	0x000c00d0
        /*c8c4*/ 	.short	0x0100
        /*c8c6*/ 	.byte	0x09
	.zero		1


	//   ....[27]....
        /*c8c8*/ 	.word	0x00000960
        /*c8cc*/ 	.word	0x000000ff
        /*c8d0*/ 	.word	0x000c00f0
        /*c8d4*/ 	.short	0x0100
        /*c8d6*/ 	.byte	0x09
	.zero		1


	//   ....[28]....
        /*c8d8*/ 	.word	0x00000970
        /*c8dc*/ 	.word	0x000000ff
        /*c8e0*/ 	.word	0x000c00d8
        /*c8e4*/ 	.short	0x0100
        /*c8e6*/ 	.byte	0x09
	.zero		1


	//   ....[29]....
        /*c8e8*/ 	.word	0x00000980
        /*c8ec*/ 	.word	0x000000ff
        /*c8f0*/ 	.word	0x000c00f8
        /*c8f4*/ 	.short	0x0100
        /*c8f6*/ 	.byte	0x09
	.zero		1


	//   ....[30]....
        /*c8f8*/ 	.word	0x00000fa0
        /*c8fc*/ 	.word	0x000000ff
        /*c900*/ 	.word	0x000c0050
        /*c904*/ 	.short	0x010a
        /*c906*/ 	.byte	0x06
	.zero		1


	//   ....[31]....
        /*c908*/ 	.word	0x00001020
        /*c90c*/ 	.word	0x000000ff
        /*c910*/ 	.word	0x000c0000
        /*c914*/ 	.short	0x010a
        /*c916*/ 	.byte	0x3d
	.zero		1


	//   ....[32]....
        /*c918*/ 	.word	0x000010a0
        /*c91c*/ 	.word	0x000000ff
        /*c920*/ 	.word	0xfffffff8
        /*c924*/ 	.short	0x010a
        /*c926*/ 	.byte	0x04
	.zero		1


	//   ....[33]....
        /*c928*/ 	.word	0x00003300
        /*c92c*/ 	.word	0x00000007
        /*c930*/ 	.word	0x00000000
        /*c934*/ 	.short	0x0101
        /*c936*/ 	.byte	0x37
	.zero		1


	//   ....[34]....
        /*c938*/ 	.word	0x00005370
        /*c93c*/ 	.word	0x000000ff
        /*c940*/ 	.word	0x000c0008
        /*c944*/ 	.short	0x010a
        /*c946*/ 	.byte	0x3d
	.zero		1


	//   ....[35]....
        /*c948*/ 	.word	0x0000ed10
        /*c94c*/ 	.word	0x000000ff
        /*c950*/ 	.word	0x00000000
        /*c954*/ 	.short	0x0101
        /*c956*/ 	.byte	0x04
	.zero		1


	//   ....[36]....
        /*c958*/ 	.word	0x0000eeb0
        /*c95c*/ 	.word	0x000000ff
        /*c960*/ 	.word	0x000c0000
        /*c964*/ 	.short	0x010a
        /*c966*/ 	.byte	0x06
	.zero		1


	//   ....[37]....
        /*c968*/ 	.word	0x00013e20
        /*c96c*/ 	.word	0x000000ff
        /*c970*/ 	.word	0x000c0000
        /*c974*/ 	.short	0x010a
        /*c976*/ 	.byte	0x0a
	.zero		1


	//   ....[38]....
        /*c978*/ 	.word	0x00014ad0
        /*c97c*/ 	.word	0x000000ff
        /*c980*/ 	.word	0x000c0000
        /*c984*/ 	.short	0x010a
        /*c986*/ 	.byte	0x0a
	.zero		1


	//   ....[39]....
        /*c988*/ 	.word	0x0001f000
        /*c98c*/ 	.word	0x000000ff
        /*c990*/ 	.word	0x00000000
        /*c994*/ 	.short	0x0101
        /*c996*/ 	.byte	0x0a
	.zero		1


	//   ....[40]....
        /*c998*/ 	.word	0x0001f0b0
        /*c99c*/ 	.word	0x000000ff
        /*c9a0*/ 	.word	0x00000000
        /*c9a4*/ 	.short	0x0101
        /*c9a6*/ 	.byte	0x0a
	.zero		1


	//   ....[41]....
        /*c9a8*/ 	.word	0x0001f2b0
        /*c9ac*/ 	.word	0x000000ff
        /*c9b0*/ 	.word	0x000c0000
        /*c9b4*/ 	.short	0x010a
        /*c9b6*/ 	.byte	0x05
	.zero		1


	//   ....[42]....
        /*c9b8*/ 	.word	0x00024fd0
        /*c9bc*/ 	.word	0x000000ff
        /*c9c0*/ 	.word	0x000c0000
        /*c9c4*/ 	.short	0x010a
        /*c9c6*/ 	.byte	0x0a
	.zero		1


	//   ....[43]....
        /*c9c8*/ 	.word	0x000255b0
        /*c9cc*/ 	.word	0x000000ff
        /*c9d0*/ 	.word	0x000c0000
        /*c9d4*/ 	.short	0x010a
        /*c9d6*/ 	.byte	0x0a
	.zero		1


	//   ....[44]....
        /*c9d8*/ 	.word	0x0002fae0
        /*c9dc*/ 	.word	0x000000ff
        /*c9e0*/ 	.word	0x00000000
        /*c9e4*/ 	.short	0x0101
        /*c9e6*/ 	.byte	0x0a
	.zero		1


	//   ....[45]....
        /*c9e8*/ 	.word	0x0002fb90
        /*c9ec*/ 	.word	0x000000ff
        /*c9f0*/ 	.word	0x00000000
        /*c9f4*/ 	.short	0x0101
        /*c9f6*/ 	.byte	0x0a
	.zero		1


	//   ....[46]....
        /*c9f8*/ 	.word	0x00031df0
        /*c9fc*/ 	.word	0x000000ff
        /*ca00*/ 	.word	0x00000008
        /*ca04*/ 	.short	0x010a
        /*ca06*/ 	.byte	0x05
	.zero		1


	//   ....[47]....
        /*ca08*/ 	.word	0x00035e80
        /*ca0c*/ 	.word	0x00000000
        /*ca10*/ 	.word	0x000c0090
        /*ca14*/ 	.short	0x0101
        /*ca16*/ 	.byte	0x3d
	.zero		1


	//   ....[48]....
        /*ca18*/ 	.word	0x00035fd0
        /*ca1c*/ 	.word	0x00000004
        /*ca20*/ 	.word	0x000c0060
        /*ca24*/ 	.short	0x010a
        /*ca26*/ 	.byte	0x3f
	.zero		1


	//   ....[49]....
        /*ca28*/ 	.word	0x00036460
        /*ca2c*/ 	.word	0x00000005
        /*ca30*/ 	.word	0x000c0028
        /*ca34*/ 	.short	0x010a
        /*ca36*/ 	.byte	0x3f
	.zero		1


	//   ....[50]....
        /*ca38*/ 	.word	0x00036930
        /*ca3c*/ 	.word	0x00000005
        /*ca40*/ 	.word	0x000c0060
        /*ca44*/ 	.short	0x010a
        /*ca46*/ 	.byte	0x3f
	.zero		1


	//   ....[51]....
        /*ca48*/ 	.word	0x00036e30
        /*ca4c*/ 	.word	0x00000004
        /*ca50*/ 	.word	0x000c0028
        /*ca54*/ 	.short	0x010a
        /*ca56*/ 	.byte	0x3f
	.zero		1


	//   ....[52]....
        /*ca58*/ 	.word	0x000373f0
        /*ca5c*/ 	.word	0x00000006
        /*ca60*/ 	.word	0x000c0028
        /*ca64*/ 	.short	0x010a
        /*ca66*/ 	.byte	0x3f
	.zero		1


	//   ....[53]....
        /*ca68*/ 	.word	0x000378f0
        /*ca6c*/ 	.word	0x00000006
        /*ca70*/ 	.word	0x000c0028
        /*ca74*/ 	.short	0x010a
        /*ca76*/ 	.byte	0x3f
	.zero		1


	//   ....[54]....
        /*ca78*/ 	.word	0x00037de0
        /*ca7c*/ 	.word	0x00000003
        /*ca80*/ 	.word	0x000c0050
        /*ca84*/ 	.short	0x010a
        /*ca86*/ 	.byte	0x3f
	.zero		1


	//   ....[55]....
        /*ca88*/ 	.word	0x00037e40
        /*ca8c*/ 	.word	0x00000000
        /*ca90*/ 	.word	0x000c0000
        /*ca94*/ 	.short	0x010a
        /*ca96*/ 	.byte	0x3f
	.zero		1


	//   ....[56]....
        /*ca98*/ 	.word	0x00037ec0
        /*ca9c*/ 	.word	0x00000005
        /*caa0*/ 	.word	0xfffffff8
        /*caa4*/ 	.short	0x010a
        /*caa6*/ 	.byte	0x3f
	.zero		1


	//   ....[57]....
        /*caa8*/ 	.word	0x00037f20
        /*caac*/ 	.word	0x00000006
        /*cab0*/ 	.word	0x000c0008
        /*cab4*/ 	.short	0x010a
        /*cab6*/ 	.byte	0x3f
	.zero		1


	//   ....[58]....
        /*cab8*/ 	.word	0x00037f80
        /*cabc*/ 	.word	0x00000004
        /*cac0*/ 	.word	0x000c0000
        /*cac4*/ 	.short	0x010a
        /*cac6*/ 	.byte	0x3f
	.zero		1


	//   ....[59]....
        /*cac8*/ 	.word	0x00037fe0
        /*cacc*/ 	.word	0x00000000
        /*cad0*/ 	.word	0x000c0000
        /*cad4*/ 	.short	0x010a
        /*cad6*/ 	.byte	0x3f
	.zero		1


	//   ....[60]....
        /*cad8*/ 	.word	0x00038040
        /*cadc*/ 	.word	0x00000003
        /*cae0*/ 	.word	0x000c0000
        /*cae4*/ 	.short	0x010a
        /*cae6*/ 	.byte	0x3f
	.zero		1


	//   ....[61]....
        /*cae8*/ 	.word	0x000380a0
        /*caec*/ 	.word	0x00000000
        /*caf0*/ 	.word	0x000c0000
        /*caf4*/ 	.short	0x010a
        /*caf6*/ 	.byte	0x3f
	.zero		1


	//   ....[62]....
        /*caf8*/ 	.word	0x00038120
        /*cafc*/ 	.word	0x00000003
        /*cb00*/ 	.word	0x00000008
        /*cb04*/ 	.short	0x010a
        /*cb06*/ 	.byte	0x3f
	.zero		1


	//   ....[63]....
        /*cb08*/ 	.word	0x00038170
        /*cb0c*/ 	.word	0x00000004
        /*cb10*/ 	.word	0x000c0060
        /*cb14*/ 	.short	0x010a
        /*cb16*/ 	.byte	0x3f
	.zero		1


	//   ....[64]....
        /*cb18*/ 	.word	0x000381c0
        /*cb1c*/ 	.word	0x00000005
        /*cb20*/ 	.word	0x000c0028
        /*cb24*/ 	.short	0x010a
        /*cb26*/ 	.byte	0x3f
	.zero		1


	//   ....[65]....
        /*cb28*/ 	.word	0x00038210
        /*cb2c*/ 	.word	0x00000005
        /*cb30*/ 	.word	0x000c0060
        /*cb34*/ 	.short	0x010a
        /*cb36*/ 	.byte	0x3f
	.zero		1


	//   ....[66]....
        /*cb38*/ 	.word	0x00038260
        /*cb3c*/ 	.word	0x00000004
        /*cb40*/ 	.word	0x000c0028
        /*cb44*/ 	.short	0x010a
        /*cb46*/ 	.byte	0x3f
	.zero		1


	//   ....[67]....
        /*cb48*/ 	.word	0x000382b0
        /*cb4c*/ 	.word	0x00000006
        /*cb50*/ 	.word	0x000c0028
        /*cb54*/ 	.short	0x010a
        /*cb56*/ 	.byte	0x3f
	.zero		1


	//   ....[68]....
        /*cb58*/ 	.word	0x00038300
        /*cb5c*/ 	.word	0x00000006
        /*cb60*/ 	.word	0x000c0028
        /*cb64*/ 	.short	0x010a
        /*cb66*/ 	.byte	0x3f
	.zero		1


	//----- nvinfo : EIATTR_NUM_MBARRIERS
	.align		4
.L_40:
        /*cb68*/ 	.byte	0x03, 0x38
        /*cb6a*/ 	.short	0x001e


	//----- nvinfo : EIATTR_EXIT_INSTR_OFFSETS
	.align		4
        /*cb6c*/ 	.byte	0x04, 0x1c
        /*cb6e*/ 	.short	(.L_42 - .L_41)


	//   ....[0]....
.L_41:
        /*cb70*/ 	.word	0x00000a30


	//   ....[1]....
        /*cb74*/ 	.word	0x00035e90


	//   ....[2]....
        /*cb78*/ 	.word	0x00035ed0


	//   ....[3]....
        /*cb7c*/ 	.word	0x000372c0


	//   ....[4]....
        /*cb80*/ 	.word	0x00037dc0


	//----- nvinfo : EIATTR_MAX_THREADS
	.align		4
.L_42:
        /*cb84*/ 	.byte	0x04, 0x05
        /*cb86*/ 	.short	(.L_44 - .L_43)
.L_43:
        /*cb88*/ 	.word	0x00000180
        /*cb8c*/ 	.word	0x00000001
        /*cb90*/ 	.word	0x00000001


	//----- nvinfo : EIATTR_CRS_STACK_SIZE
	.align		4
.L_44:
        /*cb94*/ 	.byte	0x04, 0x1e
        /*cb96*/ 	.short	(.L_46 - .L_45)
.L_45:
        /*cb98*/ 	.word	0x00000000


	//----- nvinfo : EIATTR_CBANK_PARAM_SIZE
	.align		4
.L_46:
        /*cb9c*/ 	.byte	0x03, 0x19
        /*cb9e*/ 	.short	0x0870


	//----- nvinfo : EIATTR_PARAM_CBANK
	.align		4
        /*cba0*/ 	.byte	0x04, 0x0a
        /*cba2*/ 	.short	(.L_48 - .L_47)
	.align		4
.L_47:
        /*cba4*/ 	.word	index@(.nv.constant0._ZN7cutlass13device_kernelINS_4fmha6kernel28FmhaKernelTmaWarpSpecializedINS1_10collective30FmhaMainloopTmaWarpSpecializedINS_10bfloat16_tEffN4cute5tupleIJNS7_1CILi128EEESA_NS9_ILi512EEEEEENS8_IJiNS9_ILi1EEENS8_IJiiEEEEEESF_SF_NS4_14ResidualFusionEJEEENS4_15FmhaFwdEpilogueIS6_fNS8_IJNS9_ILi64EEESB_SA_EEEEENS2_23IndividualTileSchedulerEJEEEEEvNT_6ParamsE)
        /*cba8*/ 	.short	0x0210
        /*cbaa*/ 	.short	0x0870


	//----- nvinfo : EIATTR_SW_WAR
	.align		4
.L_48:
        /*cbac*/ 	.byte	0x04, 0x36
        /*cbae*/ 	.short	(.L_50 - .L_49)
.L_49:
        /*cbb0*/ 	.word	0x00000008
.L_50:


//--------------------- .nv.callgraph             --------------------------
	.section	.nv.callgraph,"",@"SHT_CUDA_CALLGRAPH"
	.align	4
	.sectionentsize	8
	.align		4
        /*0000*/ 	.word	0x00000000
	.align		4
        /*0004*/ 	.word	0xffffffff
	.align		4
        /*0008*/ 	.word	index@(_ZN7cutlass13device_kernelINS_4fmha6kernel28FmhaKernelTmaWarpSpecializedINS1_10collective30FmhaMainloopTmaWarpSpecializedINS_10bfloat16_tEffN4cute5tupleIJNS7_1CILi128EEESA_NS9_ILi512EEEEEENS8_IJiNS9_ILi1EEENS8_IJiiEEEEEESF_SF_NS4_14ResidualFusionEJEEENS4_15FmhaFwdEpilogueIS6_fNS8_IJNS9_ILi64EEESB_SA_EEEEENS2_23IndividualTileSchedulerEJEEEEEvNT_6ParamsE)
	.align		4
        /*000c*/ 	.word	index@(__assertfail)
	.align		4
        /*0010*/ 	.word	0x00000000
	.align		4
        /*0014*/ 	.word	0xfffffffe
	.align		4
        /*0018*/ 	.word	0x00000000
	.align		4
        /*001c*/ 	.word	0xfffffffd
	.align		4
        /*0020*/ 	.word	0x00000000
	.align		4
        /*0024*/ 	.word	0xfffffffc


//--------------------- .nv.constant4             --------------------------
	.section	.nv.constant4,"a",@progbits
	.align	8
	.align		8
.nv.constant4:
        /*0000*/ 	.dword	__assertfail
	.align		8
        /*0008*/ 	.dword	__unnamed_1
	.align		8
        /*0010*/ 	.dword	__unnamed_2
	.align		8
        /*0018*/ 	.dword	_ZN39_INTERNAL_f198c047_4_k_cu_6a7f3a92_34754cuda3std3__45__cpo5beginE
	.align		8
        /*0020*/ 	.dword	_ZN39_INTERNAL_f198c047_4_k_cu_6a7f3a92_34754cuda3std3__45__cpo3endE
	.align		8
        /*0028*/ 	.dword	_ZN39_INTERNAL_f198c047_4_k_cu_6a7f3a92_34754cuda3std3__45__cpo6cbeginE
	.align		8
        /*0030*/ 	.dword	_ZN39_INTERNAL_f198c047_4_k_cu_6a7f3a92_34754cuda3std3__45__cpo4cendE
	.align		8
        /*0038*/ 	.dword	_ZN39_INTERNAL_f198c047_4_k_cu_6a7f3a92_34754cuda3std3__441_GLOBAL__N__f198c047_4_k_cu_6a7f3a92_34756ignoreE
	.align		8
        /*0040*/ 	.dword	_ZN39_INTERNAL_f198c047_4_k_cu_6a7f3a92_34754cuda3std3__419piecewise_constructE
	.align		8
        /*0048*/ 	.dword	_ZN39_INTERNAL_f198c047_4_k_cu_6a7f3a92_34754cuda3std3__48in_placeE
	.align		8
        /*0050*/ 	.dword	_ZN39_INTERNAL_f198c047_4_k_cu_6a7f3a92_34754cuda3std6ranges3__45__cpo4swapE
	.align		8
        /*0058*/ 	.dword	_ZN39_INTERNAL_f198c047_4_k_cu_6a7f3a92_34754cuda3std6ranges3__45__cpo9iter_moveE
	.align		8
        /*0060*/ 	.dword	_ZN39_INTERNAL_f198c047_4_k_cu_6a7f3a92_34754cute7productE
	.align		8
        /*0068*/ 	.dword	_ZN39_INTERNAL_f198c047_4_k_cu_6a7f3a92_34754cute1_E
	.align		8
        /*0070*/ 	.dword	$str$24
	.align		8
        /*0078*/ 	.dword	$str$25


//--------------------- .text._ZN7cutlass13device_kernelINS_4fmha6kernel28FmhaKernelTmaWarpSpecializedINS1_10collective30FmhaMainloopTmaWarpSpecializedINS_10bfloat16_tEffN4cute5tupleIJNS7_1CILi128EEESA_NS9_ILi512EEEEEENS8_IJiNS9_ILi1EEENS8_IJiiEEEEEESF_SF_NS4_14ResidualFusionEJEEENS4_15FmhaFwdEpilogueIS6_fNS8_IJNS9_ILi64EEESB_SA_EEEEENS2_23IndividualTileSchedulerEJEEEEEvNT_6ParamsE --------------------------
	.section	.text._ZN7cutlass13device_kernelINS_4fmha6kernel28FmhaKernelTmaWarpSpecializedINS1_10collective30FmhaMainloopTmaWarpSpecializedINS_10bfloat16_tEffN4cute5tupleIJNS7_1CILi128EEESA_NS9_ILi512EEEEEENS8_IJiNS9_ILi1EEENS8_IJiiEEEEEESF_SF_NS4_14ResidualFusionEJEEENS4_15FmhaFwdEpilogueIS6_fNS8_IJNS9_ILi64EEESB_SA_EEEEENS2_23IndividualTileSchedulerEJEEEEEvNT_6ParamsE,"ax",@progbits
	.align	128
.text._ZN7cutlass13device_kernelINS_4fmha6kernel28FmhaKernelTmaWarpSpecializedINS1_10collective30FmhaMainloopTmaWarpSpecializedINS_10bfloat16_tEffN4cute5tupleIJNS7_1CILi128EEESA_NS9_ILi512EEEEEENS8_IJiNS9_ILi1EEENS8_IJiiEEEEEESF_SF_NS4_14ResidualFusionEJEEENS4_15FmhaFwdEpilogueIS6_fNS8_IJNS9_ILi64EEESB_SA_EEEEENS2_23IndividualTileSchedulerEJEEEEEvNT_6ParamsE:
        .type           _ZN7cutlass13device_kernelINS_4fmha6kernel28FmhaKernelTmaWarpSpecializedINS1_10collective30FmhaMainloopTmaWarpSpecializedINS_10bfloat16_tEffN4cute5tupleIJNS7_1CILi128EEESA_NS9_ILi512EEEEEENS8_IJiNS9_ILi1EEENS8_IJiiEEEEEESF_SF_NS4_14ResidualFusionEJEEENS4_15FmhaFwdEpilogueIS6_fNS8_IJNS9_ILi64EEESB_SA_EEEEENS2_23IndividualTileSchedulerEJEEEEEvNT_6ParamsE,@function
        .size           _ZN7cutlass13device_kernelINS_4fmha6kernel28FmhaKernelTmaWarpSpecializedINS1_10collective30FmhaMainloopTmaWarpSpecializedINS_10bfloat16_tEffN4cute5tupleIJNS7_1CILi128EEESA_NS9_ILi512EEEEEENS8_IJiNS9_ILi1EEENS8_IJiiEEEEEESF_SF_NS4_14ResidualFusionEJEEENS4_15FmhaFwdEpilogueIS6_fNS8_IJNS9_ILi64EEESB_SA_EEEEENS2_23IndividualTileSchedulerEJEEEEEvNT_6ParamsE,(.L_x_147 - _ZN7cutlass13device_kernelINS_4fmha6kernel28FmhaKernelTmaWarpSpecializedINS1_10collective30FmhaMainloopTmaWarpSpecializedINS_10bfloat16_tEffN4cute5tupleIJNS7_1CILi128EEESA_NS9_ILi512EEEEEENS8_IJiNS9_ILi1EEENS8_IJiiEEEEEESF_SF_NS4_14ResidualFusionEJEEENS4_15FmhaFwdEpilogueIS6_fNS8_IJNS9_ILi64EEESB_SA_EEEEENS2_23IndividualTileSchedulerEJEEEEEvNT_6ParamsE)
        .other          _ZN7cutlass13device_kernelINS_4fmha6kernel28FmhaKernelTmaWarpSpecializedINS1_10collective30FmhaMainloopTmaWarpSpecializedINS_10bfloat16_tEffN4cute5tupleIJNS7_1CILi128EEESA_NS9_ILi512EEEEEENS8_IJiNS9_ILi1EEENS8_IJiiEEEEEESF_SF_NS4_14ResidualFusionEJEEENS4_15FmhaFwdEpilogueIS6_fNS8_IJNS9_ILi64EEESB_SA_EEEEENS2_23IndividualTileSchedulerEJEEEEEvNT_6ParamsE,@"STO_CUDA_ENTRY STV_DEFAULT"
_ZN7cutlass13device_kernelINS_4fmha6kernel28FmhaKernelTmaWarpSpecializedINS1_10collective30FmhaMainloopTmaWarpSpecializedINS_10bfloat16_tEffN4cute5tupleIJNS7_1CILi128EEESA_NS9_ILi512EEEEEENS8_IJiNS9_ILi1EEENS8_IJiiEEEEEESF_SF_NS4_14ResidualFusionEJEEENS4_15FmhaFwdEpilogueIS6_fNS8_IJNS9_ILi64EEESB_SA_EEEEENS2_23IndividualTileSchedulerEJEEEEEvNT_6ParamsE:
[----:B------:R-:W1:Y:S02]  /*0000*/  LDC R1, c[0x0][0x28] ;  /* 0x00000a00ff017b82 */ /* 0x000e640000000800 */
[----:B-1----:R-:W-:Y:S01]  /*0010*/  IADD3 R1, R1, -0x12a8, RZ ;  /* 0xffffed5801017810 */ /* 0x002fe20007ffe0ff */
[----:B------:R-:W1:Y:S01]  /*0020*/  S2R R0, SR_TID.X ;  /* 0x0000000000007919 */ /* 0x000e620000002100 */
[----:B------:R-:W-:Y:S01]  /*0030*/  ELECT P1, URZ, PT ;  /* 0x00000000003f782f */ /* 0x000fe20003820000 */
[----:B------:R-:W-:Y:S01]  /*0040*/  BSSY B0, `(.L_x_0) ;  /* 0x0000017000007945 */ /* 0x000fe20003800000 */
[----:B-1----:R-:W-:-:S05]  /*0050*/  SHF.R.U32.HI R2, RZ, 0x5, R0 ;  /* 0x00000005ff027819 */ /* 0x002fca0000011600 */
[----:B------:R-:W1:Y:S02]  /*0060*/  SHFL.IDX PT, R3, R2, RZ, 0x1f ;  /* 0x00001fff02037589 */ /* 0x000e6400000e0000 */
[----:B-1----:R-:W-:Y:S02]  /*0070*/  R2UR UR4, R3 ;  /* 0x00000000030472ca */ /* 0x002fe400000e0000 */
[----:B------:R-:W-:-:S06]  /*0080*/  SHF.R.U32.HI R3, RZ, 0x7, R0 ;  /* 0x00000007ff037819 */ /* 0x000fcc0000011600 */
[----:B------:R-:W1:Y:S05]  /*0090*/  SHFL.IDX PT, R3, R3, RZ, 0x1f ;  /* 0x00001fff03037589 */ /* 0x000e6a00000e0000 */
[----:B------:R-:W-:Y:S02]  /*00a0*/  USHF.R.S32.HI UR5, URZ, 0x1f, UR4 ;  /* 0x0000001f3f057899 */ /* 0x000fe40008011404 */
[----:B------:R-:W-:Y:S02]  /*00b0*/  ISETP.NE.OR P0, PT, RZ, UR4, !P1 ;  /* 0x00000004ff007c0c */ /* 0x000fe4000cf05670 */
[----:B------:R-:W-:-:S04]  /*00c0*/  ULEA.HI UR5, UR5, UR4, URZ, 0x2 ;  /* 0x0000000405057291 */ /* 0x000fc8000f8f103f */
[----:B------:R-:W-:-:S04]  /*00d0*/  ULOP3.LUT UR5, UR5, 0xfffffffc, URZ, 0xc0, !UPT ;  /* 0xfffffffc05057892 */ /* 0x000fc8000f8ec03f */
[----:B------:R-:W-:-:S03]  /*00e0*/  UIADD3 UR8, UR4, -UR5, URZ ;  /* 0x8000000504087290 */ /* 0x000fc6000fffe03f */
[----:B------:R-:W-:Y:S09]  /*00f0*/  @P0 BRA `(.L_x_1) ;  /* 0x00000000002c0947 */ /* 0x000ff20003800000 */
[----:B------:R-:W-:Y:S02]  /*0100*/  ULDC.64 UR4, c[0x0][0x198] ;  /* 0x0000660000047ab9 */ /* 0x000fe40000000a00 */
[----:B------:R-:W-:Y:S02]  /*0110*/  UIADD3 UR6, UP0, UR4, 0xf0, URZ ;  /* 0x000000f004067890 */ /* 0x000fe4000ff1e03f */
[----:B------:R-:W-:Y:S02]  /*0120*/  UIADD3 UR10, UP1, UR4, 0x1f0, URZ ;  /* 0x000001f0040a7890 */ /* 0x000fe4000ff3e03f */
[----:B------:R-:W-:Y:S02]  /*0130*/  UIADD3 UR4, UP2, UR4, 0x2f0, URZ ;  /* 0x000002f004047890 */ /* 0x000fe4000ff5e03f */
[----:B------:R-:W-:Y:S02]  /*0140*/  UIADD3.X UR7, URZ, UR5, URZ, UP0, !UPT ;  /* 0x000000053f077290 */ /* 0x000fe400087fe43f */
[----:B------:R-:W-:-:S02]  /*0150*/  UIADD3.X UR11, URZ, UR5, URZ, UP1, !UPT ;  /* 0x000000053f0b7290 */ /* 0x000fc40008ffe43f */
[----:B------:R-:W-:-:S05]  /*0160*/  UIADD3.X UR5, URZ, UR5, URZ, UP2, !UPT ;  /* 0x000000053f057290 */ /* 0x000fca00097fe43f */
[----:B------:R2:W-:Y:S02]  /*0170*/  UTMACCTL.PF [UR6] ;  /* 0x00000000060079b9 */ /* 0x0005e40008040000 */
[----:B------:R2:W-:Y:S02]  /*0180*/  UTMACCTL.PF [UR10] ;  /* 0x000000000a0079b9 */ /* 0x0005e40008040000 */
[----:B------:R2:W-:Y:S02]  /*0190*/  UTMACCTL.PF [UR4] ;  /* 0x00000000040079b9 */ /* 0x0005e40008040000 */
[----:B--2---:R-:W-:Y:S01]  /*01a0*/  NOP ;  /* 0x0000000000007918 */ /* 0x004fe20000000000 */
.L_x_1:
[----:B------:R-:W-:Y:S05]  /*01b0*/  BSYNC B0 ;  /* 0x0000000000007941 */ /* 0x000fea0003800000 */
.L_x_0:
[----:B------:R-:W2:Y:S01]  /*01c0*/  SHFL.IDX PT, R4, R2, RZ, 0x1f ;  /* 0x00001fff02047589 */ /* 0x000ea200000e0000 */
[----:B-1----:R-:W-:Y:S01]  /*01d0*/  R2UR UR4, R3 ;  /* 0x00000000030472ca */ /* 0x002fe200000e0000 */
[----:B------:R-:W-:-:S12]  /*01e0*/  UISETP.NE.AND UP0, UPT, UR8, 0x1, UPT ;  /* 0x000000010800788c */ /* 0x000fd8000bf05270 */
[----:B------:R-:W-:Y:S01]  /*01f0*/  IMAD.U32 R5, RZ, RZ, UR4 ;  /* 0x00000004ff057e24 */ /* 0x000fe2000f8e00ff */
[----:B------:R-:W-:Y:S02]  /*0200*/  UIADD3 UR52, UR4, -0x1, URZ ;  /* 0xffffffff04347890 */ /* 0x000fe4000fffe03f */
[----:B------:R-:W-:Y:S02]  /*0210*/  UISETP.EQ.AND UP0, UPT, UR4, URZ, !UP0 ;  /* 0x0000003f0400728c */ /* 0x000fe4000c702270 */
[----:B------:R1:W-:Y:S01]  /*0220*/  STL [R1+0x278], R5 ;  /* 0x0002780501007387 */ /* 0x0003e20000100800 */
[----:B------:R-:W-:Y:S02]  /*0230*/  UISETP.GE.U32.AND UP1, UPT, UR52, 0x4, UPT ;  /* 0x000000043400788c */ /* 0x000fe4000bf26070 */
[----:B------:R-:W-:Y:S01]  /*0240*/  USEL UR54, URZ, 0x1, !UP0 ;  /* 0x000000013f367887 */ /* 0x000fe2000c000000 */
[----:B--2---:R-:W-:-:S03]  /*0250*/  ISETP.NE.AND P0, PT, R4, RZ, PT ;  /* 0x000000ff0400720c */ /* 0x004fc60003f05270 */
[----:B------:R-:W-:-:S10]  /*0260*/  USEL UR54, UR54, 0x2, UP1 ;  /* 0x0000000236367887 */ /* 0x000fd40008800000 */
[----:B-1----:R-:W-:Y:S05]  /*0270*/  @P0 BRA `(.L_x_2) ;  /* 0x0000000000480947 */ /* 0x002fea0003800000 */
[----:B------:R-:W1:Y:S01]  /*0280*/  S2UR UR9, SR_CgaCtaId ;  /* 0x00000000000979c3 */ /* 0x000e620000008800 */
[----:B------:R-:W-:Y:S01]  /*0290*/  UMOV UR4, 0x400 ;  /* 0x0000040000047882 */ /* 0x000fe20000000000 */
[----:B------:R-:W-:Y:S01]  /*02a0*/  UMOV UR5, 0x1 ;  /* 0x0000000100057882 */ /* 0x000fe20000000000 */
[----:B------:R-:W-:Y:S01]  /*02b0*/  UMOV UR6, 0x80 ;  /* 0x0000008000067882 */ /* 0x000fe20000000000 */
[----:B------:R-:W-:Y:S01]  /*02c0*/  ELECT P0, URZ, PT ;  /* 0x00000000003f782f */ /* 0x000fe20003800000 */
[----:B------:R-:W-:-:S04]  /*02d0*/  UIADD3 UR6, -UR6, 0x100000, URZ ;  /* 0x0010000006067890 */ /* 0x000fc8000fffe13f */
[----:B------:R-:W-:Y:S02]  /*02e0*/  USHF.L.U32 UR7, UR6, 0xb, URZ ;  /* 0x0000000b06077899 */ /* 0x000fe4000800063f */
[----:B------:R-:W-:Y:S02]  /*02f0*/  USHF.L.U32 UR6, UR6, 0x1, URZ ;  /* 0x0000000106067899 */ /* 0x000fe4000800063f */
[----:B-1----:R-:W-:Y:S02]  /*0300*/  ULEA UR9, UR9, UR4, 0x18 ;  /* 0x0000000409097291 */ /* 0x002fe4000f8ec03f */
[----:B------:R-:W-:-:S04]  /*0310*/  UIADD3 UR4, -UR5, 0x100000, URZ ;  /* 0x0010000005047890 */ /* 0x000fc8000fffe13f */
[----:B------:R-:W-:Y:S02]  /*0320*/  USHF.L.U32 UR5, UR4, 0xb, URZ ;  /* 0x0000000b04057899 */ /* 0x000fe4000800063f */
[----:B------:R-:W-:Y:S01]  /*0330*/  USHF.L.U32 UR4, UR4, 0x1, URZ ;  /* 0x0000000104047899 */ /* 0x000fe2000800063f */
[----:B------:R-:W1:Y:S11]  /*0340*/  FENCE.VIEW.ASYNC.S ;  /* 0x00000000000073c6 */ /* 0x000e760000000000 */
[----:B-1----:R1:W2:Y:S01]  /*0350*/  SYNCS.EXCH.64 URZ, [UR9+0xc0050], UR4 ;  /* 0x0c005004093f75b2 */ /* 0x0022a20008000100 */
[----:B------:R1:W3:Y:S01]  /*0360*/  SYNCS.EXCH.64 URZ, [UR9+0xc0060], UR6 ;  /* 0x0c006006093f75b2 */ /* 0x0002e20008000100 */
[----:B------:R1:W4:Y:S01]  /*0370*/  SYNCS.EXCH.64 URZ, [UR9+0xc0058], UR4 ;  /* 0x0c005804093f75b2 */ /* 0x0003220008000100 */
[----:B------:R1:W1:Y:S01]  /*0380*/  SYNCS.EXCH.64 URZ, [UR9+0xc0068], UR6 ;  /* 0x0c006806093f75b2 */ /* 0x0002620008000100 */
[----:B------:R-:W-:Y:S01]  /*0390*/  NOP ;  /* 0x0000000000007918 */ /* 0x000fe20000000000 */
.L_x_2:
[----:B------:R-:W5:Y:S01]  /*03a0*/  SHFL.IDX PT, R3, R2, RZ, 0x1f ;  /* 0x00001fff02037589 */ /* 0x000f6200000e0000 */
[----:B------:R-:W-:Y:S01]  /*03b0*/  NOP ;  /* 0x0000000000007918 */ /* 0x000fe20000000000 */
[----:B-----5:R-:W-:-:S13]  /*03c0*/  ISETP.NE.AND P0, PT, R3, RZ, PT ;  /* 0x000000ff0300720c */ /* 0x020fda0003f05270 */
[----:B------:R-:W-:Y:S05]  /*03d0*/  @P0 BRA `(.L_x_3) ;  /* 0x0000000000600947 */ /* 0x000fea0003800000 */
[----:B-1----:R-:W1:Y:S01]  /*03e0*/  S2UR UR5, SR_CgaCtaId ;  /* 0x00000000000579c3 */ /* 0x002e620000008800 */
[----:B------:R-:W-:Y:S01]  /*03f0*/  UMOV UR4, 0x400 ;  /* 0x0000040000047882 */ /* 0x000fe20000000000 */
[----:B------:R-:W-:Y:S01]  /*0400*/  UMOV UR6, 0x1 ;  /* 0x0000000100067882 */ /* 0x000fe20000000000 */
[----:B------:R-:W-:Y:S01]  /*0410*/  UMOV UR10, 0x100 ;  /* 0x00000100000a7882 */ /* 0x000fe20000000000 */
[----:B------:R-:W-:-:S04]  /*0420*/  UIADD3 UR6, -UR6, 0x100000, URZ ;  /* 0x0010000006067890 */ /* 0x000fc8000fffe13f */
[----:B------:R-:W-:Y:S02]  /*0430*/  USHF.L.U32 UR7, UR6, 0xb, URZ ;  /* 0x0000000b06077899 */ /* 0x000fe4000800063f */
[----:B------:R-:W-:Y:S01]  /*0440*/  USHF.L.U32 UR6, UR6, 0x1, URZ ;  /* 0x0000000106067899 */ /* 0x000fe2000800063f */
[----:B------:R-:W-:Y:S01]  /*0450*/  ELECT P0, URZ, PT ;  /* 0x00000000003f782f */ /* 0x000fe20003800000 */
[----:B-1----:R-:W-:Y:S02]  /*0460*/  ULEA UR9, UR5, UR4, 0x18 ;  /* 0x0000000405097291 */ /* 0x002fe4000f8ec03f */
[----:B------:R-:W-:-:S04]  /*0470*/  UIADD3 UR4, -UR10, 0x100000, URZ ;  /* 0x001000000a047890 */ /* 0x000fc8000fffe13f */
[----:B------:R-:W-:Y:S02]  /*0480*/  USHF.L.U32 UR5, UR4, 0xb, URZ ;  /* 0x0000000b04057899 */ /* 0x000fe4000800063f */
[----:B------:R-:W-:Y:S01]  /*0490*/  USHF.L.U32 UR4, UR4, 0x1, URZ ;  /* 0x0000000104047899 */ /* 0x000fe2000800063f */
[----:B------:R-:W1:Y:S03]  /*04a0*/  FENCE.VIEW.ASYNC.S ;  /* 0x00000000000073c6 */ /* 0x000e660000000000 */
[----:B-1----:R1:W1:Y:S08]  /*04b0*/  SYNCS.EXCH.64 URZ, [UR9+0xc0000], UR6 ;  /* 0x0c000006093f75b2 */ /* 0x0022700008000100 */
[----:B------:R1:W1:Y:S01]  /*04c0*/  SYNCS.EXCH.64 URZ, [UR9+0xc0028], UR4 ;  /* 0x0c002804093f75b2 */ /* 0x0002620008000100 */
        /* <DEDUP_REMOVED lines=8> */
[----:B------:R-:W-:Y:S01]  /*0550*/  NOP ;  /* 0x0000000000007918 */ /* 0x000fe20000000000 */
.L_x_3:
        /* <DEDUP_REMOVED lines=21> */
[----:B------:R-:W-:Y:S01]  /*06b0*/  NOP ;  /* 0x0000000000007918 */ /* 0x000fe20000000000 */
.L_x_4:
[----:B------:R-:W5:Y:S01]  /*06c0*/  SHFL.IDX PT, R3, R2, RZ, 0x1f ;  /* 0x00001fff02037589 */ /* 0x000f6200000e0000 */
[----:B------:R-:W-:Y:S01]  /*06d0*/  ELECT P0, URZ, PT ;  /* 0x00000000003f782f */ /* 0x000fe20003800000 */
[----:B------:R-:W-:Y:S01]  /*06e0*/  NOP ;  /* 0x0000000000007918 */ /* 0x000fe20000000000 */
[----:B-1----:R-:W-:Y:S02]  /*06f0*/  UMOV UR4, 0x80 ;  /* 0x0000008000047882 */ /* 0x002fe40000000000 */
[C---:B-----5:R-:W-:Y:S02]  /*0700*/  ISETP.NE.OR P0, PT, R3.reuse, RZ, !P0 ;  /* 0x000000ff0300720c */ /* 0x060fe40004705670 */
[----:B------:R-:W-:-:S11]  /*0710*/  ISETP.NE.AND P2, PT, R3, RZ, PT ;  /* 0x000000ff0300720c */ /* 0x000fd60003f45270 */
[----:B------:R-:W-:Y:S01]  /*0720*/  VOTEU.ALL UP0, P0 ;  /* 0x00000000003f7886 */ /* 0x000fe20000000000 */
[----:B------:R-:W-:Y:S01]  /*0730*/  VOTEU.ALL UP2, P0 ;  /* 0x00000000003f7886 */ /* 0x000fe20000040000 */
[----:B------:R-:W-:Y:S01]  /*0740*/  VOTEU.ALL UP3, P0 ;  /* 0x00000000003f7886 */ /* 0x000fe20000060000 */
[----:B------:R-:W-:Y:S02]  /*0750*/  VOTEU.ALL UP4, P0 ;  /* 0x00000000003f7886 */ /* 0x000fe40000080000 */
[----:B------:R-:W1:Y:S01]  /*0760*/  @!UP0 S2UR UR7, SR_CgaCtaId ;  /* 0x00000000000789c3 */ /* 0x000e620000008800 */
[----:B------:R-:W-:Y:S01]  /*0770*/  @!UP0 UMOV UR6, 0x400 ;  /* 0x0000040000068882 */ /* 0x000fe20000000000 */
[----:B------:R-:W-:-:S04]  /*0780*/  @!UP0 UIADD3 UR4, -UR4, 0x100000, URZ ;  /* 0x0010000004048890 */ /* 0x000fc8000fffe13f */
[----:B------:R-:W-:Y:S02]  /*0790*/  @!UP0 USHF.L.U32 UR5, UR4, 0xb, URZ ;  /* 0x0000000b04058899 */ /* 0x000fe4000800063f */
[----:B------:R-:W-:Y:S02]  /*07a0*/  @!UP0 USHF.L.U32 UR4, UR4, 0x1, URZ ;  /* 0x0000000104048899 */ /* 0x000fe4000800063f */
[----:B-1----:R-:W-:Y:S01]  /*07b0*/  @!UP0 ULEA UR6, UR7, UR6, 0x18 ;  /* 0x0000000607068291 */ /* 0x002fe2000f8ec03f */
[----:B------:R-:W-:Y:S01]  /*07c0*/  VOTEU.ALL UP0, P0 ;  /* 0x00000000003f7886 */ /* 0x000fe20000000000 */
[----:B------:R-:W1:Y:S10]  /*07d0*/  FENCE.VIEW.ASYNC.S ;  /* 0x00000000000073c6 */ /* 0x000e740000000000 */
[----:B-1----:R1:W1:Y:S01]  /*07e0*/  @!UP0 SYNCS.EXCH.64 URZ, [UR6+0xc0090], UR4 ;  /* 0x0c009004063f85b2 */ /* 0x0022620008000100 */
[----:B------:R1:W1:Y:S01]  /*07f0*/  @!UP2 SYNCS.EXCH.64 URZ, [UR6+0xc0098], UR4 ;  /* 0x0c009804063fa5b2 */ /* 0x0002620008000100 */
[----:B------:R1:W1:Y:S01]  /*0800*/  @!UP3 SYNCS.EXCH.64 URZ, [UR6+0xc00a0], UR4 ;  /* 0x0c00a004063fb5b2 */ /* 0x0002620008000100 */
[----:B------:R1:W1:Y:S01]  /*0810*/  @!UP4 SYNCS.EXCH.64 URZ, [UR6+0xc00a8], UR4 ;  /* 0x0c00a804063fc5b2 */ /* 0x0002620008000100 */
[----:B------:R-:W-:Y:S01]  /*0820*/  NOP ;  /* 0x0000000000007918 */ /* 0x000fe20000000000 */
[----:B------:R-:W-:Y:S05]  /*0830*/  @P2 BRA `(.L_x_5) ;  /* 0x0000000000582947 */ /* 0x000fea0003800000 */
[----:B-1----:R-:W1:Y:S01]  /*0840*/  S2UR UR5, SR_CgaCtaId ;  /* 0x00000000000579c3 */ /* 0x002e620000008800 */
[----:B------:R-:W-:Y:S01]  /*0850*/  UMOV UR4, 0x400 ;  /* 0x0000040000047882 */ /* 0x000fe20000000000 */
[----:B------:R-:W-:Y:S01]  /*0860*/  UMOV UR6, 0x20 ;  /* 0x0000002000067882 */ /* 0x000fe20000000000 */
[----:B------:R-:W-:Y:S01]  /*0870*/  UMOV UR7, 0x80 ;  /* 0x0000008000077882 */ /* 0x000fe20000000000 */
[----:B------:R-:W-:Y:S01]  /*0880*/  ELECT P0, URZ, PT ;  /* 0x00000000003f782f */ /* 0x000fe20003800000 */
[----:B-1----:R-:W-:Y:S02]  /*0890*/  ULEA UR9, UR5, UR4, 0x18 ;  /* 0x0000000405097291 */ /* 0x002fe4000f8ec03f */
[----:B------:R-:W-:-:S04]  /*08a0*/  UIADD3 UR4, -UR6, 0x100000, URZ ;  /* 0x0010000006047890 */ /* 0x000fc8000fffe13f */
[----:B------:R-:W-:Y:S02]  /*08b0*/  USHF.L.U32 UR5, UR4, 0xb, URZ ;  /* 0x0000000b04057899 */ /* 0x000fe4000800063f */
[----:B------:R-:W-:Y:S02]  /*08c0*/  USHF.L.U32 UR4, UR4, 0x1, URZ ;  /* 0x0000000104047899 */ /* 0x000fe4000800063f */
        /* <DEDUP_REMOVED lines=13> */
.L_x_5:
[----:B-1----:R-:W-:Y:S01]  /*09a0*/  R2UR UR4, R5 ;  /* 0x00000000050472ca */ /* 0x002fe200000e0000 */
[----:B------:R-:W-:Y:S01]  /*09b0*/  NOP ;  /* 0x0000000000007918 */ /* 0x000fe20000000000 */
[----:B------:R-:W-:Y:S01]  /*09c0*/  MOV R2, UR8 ;  /* 0x0000000800027c02 */ /* 0x000fe20008000f00 */
[----:B--234-:R-:W-:Y:S03]  /*09d0*/  BAR.SYNC.DEFER_BLOCKING 0x0 ;  /* 0x0000000000007b1d */ /* 0x01cfe60000010000 */
[----:B------:R-:W-:-:S07]  /*09e0*/  ISETP.EQ.AND P2, PT, R2, 0x1, P1 ;  /* 0x000000010200780c */ /* 0x000fce0000f42270 */
[----:B------:R-:W-:-:S13]  /*09f0*/  ISETP.NE.AND P0, PT, RZ, UR4, PT ;  /* 0x00000004ff007c0c */ /* 0x000fda000bf05270 */
[----:B------:R-:W-:Y:S05]  /*0a00*/  @!P0 BRA `(.L_x_6) ;  /* 0x0000035400248947 */ /* 0x000fea0003800000 */
[----:B------:R-:W-:-:S06]  /*0a10*/  UISETP.GT.U32.AND UP0, UPT, UR52, 0x3, UPT ;  /* 0x000000033400788c */ /* 0x000fcc000bf04070 */
[----:B------:R-:W-:-:S13]  /*0a20*/  PLOP3.LUT P0, PT, PT, PT, UP0, 0x80, 0x0 ;  /* 0x000000000000781c */ /* 0x000fda0003f0f008 */
[----:B------:R-:W-:Y:S05]  /*0a30*/  @P0 EXIT ;  /* 0x000000000000094d */ /* 0x000fea0003800000 */
.L_x_7:
[----:B------:R-:W-:-:S08]  /*0a40*/  NOP ;  /* 0x0000000000007918 */ /* 0x000fd00000000000 */
[----:B------:R-:W1:Y:S02]  /*0a50*/  USETMAXREG.TRY_ALLOC.CTAPOOL UP0, 0xf0 ;  /* 0x000000f0000079c8 */ /* 0x000e640008000600 */
[----:B-1----:R-:W-:-:S13]  /*0a60*/  PLOP3.LUT P0, PT, PT, PT, UP0, 0x80, 0x0 ;  /* 0x000000000000781c */ /* 0x002fda0003f0f008 */
[----:B------:R-:W-:Y:S05]  /*0a70*/  @!P0 BRA `(.L_x_7) ;  /* 0xfffffffc00f08947 */ /* 0x000fea000383ffff */
[----:B------:R-:W2:Y:S01]  /*0a80*/  LDL R3, [R1+0x278] ;  /* 0x0002780001037983 */ /* 0x000ea20000100800 */
[----:B------:R-:W1:Y:S02]  /*0a90*/  S2UR UR5, SR_CTAID.X ;  /* 0x00000000000579c3 */ /* 0x000e640000002500 */
[----:B-1----:R-:W-:Y:S01]  /*0aa0*/  IMAD.U32 R2, RZ, RZ, UR5 ;  /* 0x00000005ff027e24 */ /* 0x002fe2000f8e00ff */
[----:B------:R-:W-:-:S04]  /*0ab0*/  UMOV UR5, URZ ;  /* 0x0000003f00057c82 */ /* 0x000fc80008000000 */
[----:B------:R1:W-:Y:S01]  /*0ac0*/  STL [R1+0x27c], R2 ;  /* 0x00027c0201007387 */ /* 0x0003e20000100800 */
[----:B--2---:R-:W-:-:S13]  /*0ad0*/  R2UR UR4, R3 ;  /* 0x00000000030472ca */ /* 0x004fda00000e0000 */
[----:B------:R-:W-:-:S03]  /*0ae0*/  UISETP.NE.AND UP0, UPT, UR4, 0x1, UPT ;  /* 0x000000010400788c */ /* 0x000fc6000bf05270 */
[----:B------:R-:W-:-:S03]  /*0af0*/  UMOV UR4, URZ ;  /* 0x0000003f00047c82 */ /* 0x000fc60008000000 */
[----:B------:R-:W-:-:S13]  /*0b00*/  PLOP3.LUT P0, PT, PT, PT, UP0, 0x80, 0x0 ;  /* 0x000000000000781c */ /* 0x000fda0003f0f008 */
[----:B-1----:R-:W-:Y:S05]  /*0b10*/  @!P0 BRA `(.L_x_8) ;  /* 0x0000000000488947 */ /* 0x002fea0003800000 */
[----:B------:R-:W-:-:S13]  /*0b20*/  R2UR UR5, R3 ;  /* 0x00000000030572ca */ /* 0x000fda00000e0000 */
[----:B------:R-:W-:-:S03]  /*0b30*/  UISETP.NE.AND UP0, UPT, UR5, 0x2, UPT ;  /* 0x000000020500788c */ /* 0x000fc6000bf05270 */
[----:B------:R-:W-:-:S03]  /*0b40*/  UMOV UR5, 0x1 ;  /* 0x0000000100057882 */ /* 0x000fc60000000000 */
[----:B------:R-:W-:-:S13]  /*0b50*/  PLOP3.LUT P1, PT, PT, PT, UP0, 0x80, 0x0 ;  /* 0x000000000000781c */ /* 0x000fda0003f2f008 */
[----:B------:R-:W-:Y:S05]  /*0b60*/  @!P1 BRA `(.L_x_8) ;  /* 0x0000000000349947 */ /* 0x000fea0003800000 */
[----:B------:R-:W-:-:S13]  /*0b70*/  R2UR UR4, R3 ;  /* 0x00000000030472ca */ /* 0x000fda00000e0000 */
[----:B------:R-:W-:-:S06]  /*0b80*/  UISETP.NE.AND UP0, UPT, UR4, 0x3, UPT ;  /* 0x000000030400788c */ /* 0x000fcc000bf05270 */
[----:B------:R-:W-:-:S13]  /*0b90*/  PLOP3.LUT P1, PT, PT, PT, UP0, 0x80, 0x0 ;  /* 0x000000000000781c */ /* 0x000fda0003f2f008 */
[----:B------:R-:W-:Y:S05]  /*0ba0*/  @!P1 BRA `(.L_x_9) ;  /* 0x00000000001c9947 */ /* 0x000fea0003800000 */
[----:B------:R-:W-:-:S13]  /*0bb0*/  R2UR UR4, R3 ;  /* 0x00000000030472ca */ /* 0x000fda00000e0000 */
[----:B------:R-:W-:-:S11]  /*0bc0*/  UISETP.NE.AND UP0, UPT, UR4, 0x4, UPT ;  /* 0x000000040400788c */ /* 0x000fd6000bf05270 */
[----:B------:R-:W-:Y:S01]  /*0bd0*/  @!UP0 UMOV UR4, 0x1 ;  /* 0x0000000100048882 */ /* 0x000fe20000000000 */
[----:B------:R-:W-:Y:S01]  /*0be0*/  @!UP0 UMOV UR5, 0x1 ;  /* 0x0000000100058882 */ /* 0x000fe20000000000 */
[----:B------:R-:W-:Y:S01]  /*0bf0*/  @UP0 UMOV UR4, URZ ;  /* 0x0000003f00040c82 */ /* 0x000fe20008000000 */
[----:B------:R-:W-:Y:S01]  /*0c00*/  @UP0 UMOV UR5, URZ ;  /* 0x0000003f00050c82 */ /* 0x000fe20008000000 */
[----:B------:R-:W-:Y:S05]  /*0c10*/  BRA `(.L_x_8) ;  /* 0x0000000000087947 */ /* 0x000fea0003800000 */
.L_x_9:
[----:B------:R-:W-:Y:S01]  /*0c20*/  UMOV UR4, 0x1 ;  /* 0x0000000100047882 */ /* 0x000fe20000000000 */
[----:B------:R-:W-:-:S05]  /*0c30*/  UMOV UR5, URZ ;  /* 0x0000003f00057c82 */ /* 0x000fca0008000000 */
.L_x_8:
[----:B------:R-:W-:Y:S05]  /*0c40*/  @!P0 BRA `(.L_x_10) ;  /* 0x0000000000748947 */ /* 0x000fea0003800000 */
[----:B------:R-:W-:-:S13]  /*0c50*/  R2UR UR6, R3 ;  /* 0x00000000030672ca */ /* 0x000fda00000e0000 */
[----:B------:R-:W-:-:S06]  /*0c60*/  UISETP.NE.AND UP0, UPT, UR6, 0x2, UPT ;  /* 0x000000020600788c */ /* 0x000fcc000bf05270 */
[----:B------:R-:W-:-:S13]  /*0c70*/  PLOP3.LUT P0, PT, PT, PT, UP0, 0x80, 0x0 ;  /* 0x000000000000781c */ /* 0x000fda0003f0f008 */
        /* <DEDUP_REMOVED lines=8> */
[----:B------:R-:W-:Y:S05]  /*0d00*/  @P0 BRA `(.L_x_13) ;  /* 0x0000000000580947 */ /* 0x000fea0003800000 */
[----:B------:R-:W-:-:S13]  /*0d10*/  R2UR UR6, R2 ;  /* 0x00000000020672ca */ /* 0x000fda00000e0000 */
[----:B------:R-:W-:-:S06]  /*0d20*/  ULEA UR6, UR6, 0x3, 0x1 ;  /* 0x0000000306067891 */ /* 0x000fcc000f8e083f */
[----:B------:R-:W-:-:S05]  /*0d30*/  MOV R2, UR6 ;  /* 0x0000000600027c02 */ /* 0x000fca0008000f00 */
[----:B------:R4:W-:Y:S01]  /*0d40*/  STL [R1+0x27c], R2 ;  /* 0x00027c0201007387 */ /* 0x0009e20000100800 */
[----:B------:R-:W-:Y:S05]  /*0d50*/  BRA `(.L_x_13) ;  /* 0x0000000000447947 */ /* 0x000fea0003800000 */
.L_x_12:
[----:B------:R-:W2:Y:S02]  /*0d60*/  LDL.LU R2, [R1+0x27c] ;  /* 0x00027c0001027983 */ /* 0x000ea40000300800 */
[----:B--2---:R-:W-:-:S13]  /*0d70*/  R2UR UR6, R2 ;  /* 0x00000000020672ca */ /* 0x004fda00000e0000 */
[----:B------:R-:W-:-:S06]  /*0d80*/  ULEA UR6, UR6, 0x2, 0x1 ;  /* 0x0000000206067891 */ /* 0x000fcc000f8e083f */
[----:B------:R-:W-:-:S05]  /*0d90*/  IMAD.U32 R2, RZ, RZ, UR6 ;  /* 0x00000006ff027e24 */ /* 0x000fca000f8e00ff */
[----:B------:R3:W-:Y:S01]  /*0da0*/  STL [R1+0x27c], R2 ;  /* 0x00027c0201007387 */ /* 0x0007e20000100800 */
[----:B------:R-:W-:Y:S05]  /*0db0*/  BRA `(.L_x_13) ;  /* 0x00000000002c7947 */ /* 0x000fea0003800000 */
.L_x_11:
[----:B------:R-:W2:Y:S02]  /*0dc0*/  LDL.LU R2, [R1+0x27c] ;  /* 0x00027c0001027983 */ /* 0x000ea40000300800 */
[----:B--2---:R-:W-:-:S13]  /*0dd0*/  R2UR UR6, R2 ;  /* 0x00000000020672ca */ /* 0x004fda00000e0000 */
[----:B------:R-:W-:-:S06]  /*0de0*/  ULEA UR6, UR6, 0x1, 0x1 ;  /* 0x0000000106067891 */ /* 0x000fcc000f8e083f */
[----:B------:R-:W-:-:S05]  /*0df0*/  MOV R2, UR6 ;  /* 0x0000000600027c02 */ /* 0x000fca0008000f00 */
[----:B------:R2:W-:Y:S01]  /*0e00*/  STL [R1+0x27c], R2 ;  /* 0x00027c0201007387 */ /* 0x0005e20000100800 */
[----:B------:R-:W-:Y:S05]  /*0e10*/  BRA `(.L_x_13) ;  /* 0x0000000000147947 */ /* 0x000fea0003800000 */
.L_x_10:
[----:B------:R-:W2:Y:S02]  /*0e20*/  LDL.LU R2, [R1+0x27c] ;  /* 0x00027c0001027983 */ /* 0x000ea40000300800 */
[----:B--2---:R-:W-:-:S13]  /*0e30*/  R2UR UR6, R2 ;  /* 0x00000000020672ca */ /* 0x004fda00000e0000 */
[----:B------:R-:W-:-:S06]  /*0e40*/  USHF.L.U32 UR6, UR6, 0x1, URZ ;  /* 0x0000000106067899 */ /* 0x000fcc000800063f */
[----:B------:R-:W-:-:S05]  /*0e50*/  IMAD.U32 R2, RZ, RZ, UR6 ;  /* 0x00000006ff027e24 */ /* 0x000fca000f8e00ff */
[----:B------:R1:W-:Y:S02]  /*0e60*/  STL [R1+0x27c], R2 ;  /* 0x00027c0201007387 */ /* 0x0003e40000100800 */
.L_x_13:
[----:B------:R-:W-:-:S04]  /*0e70*/  ULOP3.LUT UR6, UR54, 0x1, URZ, 0xfc, !UPT ;  /* 0x0000000136067892 */ /* 0x000fc8000f8efc3f */
[----:B------:R-:W-:-:S06]  /*0e80*/  UISETP.NE.AND UP0, UPT, UR6, 0x3, UPT ;  /* 0x000000030600788c */ /* 0x000fcc000bf05270 */
[----:B------:R-:W-:-:S13]  /*0e90*/  PLOP3.LUT P0, PT, PT, PT, UP0, 0x80, 0x0 ;  /* 0x000000000000781c */ /* 0x000fda0003f0f008 */
[----:B------:R-:W-:Y:S05]  /*0ea0*/  @!P0 BRA `(.L_x_14) ;  /* 0x0000000000048947 */ /* 0x000fea0003800000 */
[----:B------:R-:W-:Y:S01]  /*0eb0*/  BPT.TRAP 0x1 ;  /* 0x000000040000795c */ /* 0x000fe20000300000 */
.L_x_14:
[----:B------:R-:W5:Y:S01]  /*0ec0*/  S2UR UR6, SR_CgaCtaId ;  /* 0x00000000000679c3 */ /* 0x000f620000008800 */
[----:B------:R-:W-:Y:S01]  /*0ed0*/  UMOV UR61, 0x400 ;  /* 0x00000400003d7882 */ /* 0x000fe20000000000 */
[----:B-1234-:R-:W-:Y:S02]  /*0ee0*/  MOV R2, UR4 ;  /* 0x0000000400027c02 */ /* 0x01efe40008000f00 */
[----:B------:R-:W-:Y:S02]  /*0ef0*/  SHF.R.S32.HI R3, RZ, 0x1f, R0 ;  /* 0x0000001fff037819 */ /* 0x000fe40000011400 */
[----:B------:R-:W-:Y:S02]  /*0f00*/  SHF.L.U32 R2, R2, 0x1f, RZ ;  /* 0x0000001f02027819 */ /* 0x000fe400000006ff */
[----:B------:R-:W-:-:S04]  /*0f10*/  LEA.HI R3, R3, R0, RZ, 0x7 ;  /* 0x0000000003037211 */ /* 0x000fc800078f38ff */
[----:B------:R-:W-:-:S05]  /*0f20*/  LOP3.LUT R3, R3, 0xffffff80, RZ, 0xc0, !PT ;  /* 0xffffff8003037812 */ /* 0x000fca00078ec0ff */
[----:B------:R-:W-:-:S05]  /*0f30*/  IMAD.IADD R3, R0, 0x1, -R3 ;  /* 0x0000000100037824 */ /* 0x000fca00078e0a03 */
[----:B------:R-:W-:Y:S01]  /*0f40*/  SHF.R.S32.HI R0, RZ, 0x1f, R3 ;  /* 0x0000001fff007819 */ /* 0x000fe20000011403 */
[----:B-----5:R-:W-:-:S03]  /*0f50*/  ULEA UR61, UR6, UR61, 0x18 ;  /* 0x0000003d063d7291 */ /* 0x020fc6000f8ec03f */
[----:B------:R-:W-:Y:S01]  /*0f60*/  LEA.HI R0, R0, R3, RZ, 0x2 ;  /* 0x0000000300007211 */ /* 0x000fe200078f10ff */
[----:B------:R-:W-:-:S03]  /*0f70*/  ULEA UR6, UR5, UR61, 0x3 ;  /* 0x0000003d05067291 */ /* 0x000fc6000f8e183f */
[----:B------:R-:W-:-:S04]  /*0f80*/  LOP3.LUT R0, R0, 0x7ffffffc, RZ, 0xc0, !PT ;  /* 0x7ffffffc00007812 */ /* 0x000fc800078ec0ff */
[----:B------:R-:W-:Y:S02]  /*0f90*/  IADD3 R0, R3, -R0, RZ ;  /* 0x8000000003007210 */ /* 0x000fe40007ffe0ff */
[----:B------:R-:W1:Y:S02]  /*0fa0*/  SYNCS.PHASECHK.TRANS64.TRYWAIT P1, [UR6+0xc0050], R2 ;  /* 0x0c005002ff0075a7 */ /* 0x000e640008020146 */
[----:B-1----:R-:W-:Y:S05]  /*0fb0*/  @!P1 BRA `(.L_x_15) ;  /* 0x0000036c00849947 */ /* 0x002fea0003800000 */
.L_x_129:
[----:B-1----:R-:W-:Y:S01]  /*0fc0*/  IMAD.SHL.U32 R2, R0, 0x2, RZ ;  /* 0x0000000200027824 */ /* 0x002fe200078e00ff */
[----:B------:R-:W-:Y:S06]  /*0fd0*/  @!P0 BRA `(.L_x_16) ;  /* 0x0000000000048947 */ /* 0x000fec0003800000 */
[----:B------:R-:W-:Y:S01]  /*0fe0*/  BPT.TRAP 0x1 ;  /* 0x000000040000795c */ /* 0x000fe20000300000 */
.L_x_16:
[----:B------:R-:W-:Y:S01]  /*0ff0*/  SHF.L.U32 R3, RZ, 0x1f, RZ ;  /* 0x0000001fff037819 */ /* 0x000fe200000006ff */
[----:B------:R-:W-:Y:S01]  /*1000*/  UIADD3 UR55, UR61, 0xc0090, URZ ;  /* 0x000c00903d377890 */ /* 0x000fe2000fffe03f */
[----:B------:R-:W-:Y:S02]  /*1010*/  ISETP.NE.AND P2, PT, RZ, UR52, PT ;  /* 0x00000034ff007c0c */ /* 0x000fe4000bf45270 */
[----:B------:R-:W1:Y:S02]  /*1020*/  SYNCS.PHASECHK.TRANS64.TRYWAIT P1, [UR61+0xc0000], R3 ;  /* 0x0c000003ff0075a7 */ /* 0x000e64000802017d */
[----:B-1----:R-:W-:Y:S09]  /*1030*/  @!P1 BRA `(.L_x_17) ;  /* 0x0000036c007c9947 */ /* 0x002ff20003800000 */
.L_x_130:
[----:B-1----:R-:W2:Y:S02]  /*1040*/  LDL R0, [R1+0x278] ;  /* 0x0002780001007983 */ /* 0x002ea40000100800 */
[----:B--2---:R-:W-:Y:S02]  /*1050*/  R2UR UR4, R0 ;  /* 0x00000000000472ca */ /* 0x004fe400000e0000 */
[----:B------:R-:W-:-:S04]  /*1060*/  SEL R0, RZ, 0x1, P2 ;  /* 0x00000001ff007807 */ /* 0x000fc80001000000 */
[----:B------:R-:W-:-:S07]  /*1070*/  SHF.L.U32 R0, R0, 0x1f, RZ ;  /* 0x0000001f00007819 */ /* 0x000fce00000006ff */
[----:B------:R-:W-:-:S06]  /*1080*/  ULEA UR4, UR4, UR55, 0x3 ;  /* 0x0000003704047291 */ /* 0x000fcc000f8e183f */
[----:B------:R-:W-:-:S03]  /*1090*/  MOV R4, UR4 ;  /* 0x0000000400047c02 */ /* 0x000fc60008000f00 */
[----:B------:R-:W1:Y:S02]  /*10a0*/  SYNCS.PHASECHK.TRANS64.TRYWAIT P1, [UR4+-0x8], R0 ;  /* 0xfffff800ff0075a7 */ /* 0x000e640008020144 */
[----:B------:R2:W-:Y:S02]  /*10b0*/  STL [R1+0x280], R4 ;  /* 0x0002800401007387 */ /* 0x0005e40000100800 */
[----:B-12---:R-:W-:Y:S05]  /*10c0*/  @!P1 BRA `(.L_x_18) ;  /* 0x0000036c00709947 */ /* 0x006fea0003800000 */
.L_x_131:
[----:B------:R-:W-:Y:S01]  /*10d0*/  USHF.R.U32.HI UR4, URZ, 0x4, UR61 ;  /* 0x000000043f047899 */ /* 0x000fe2000801163d */
[----:B------:R-:W-:Y:S01]  /*10e0*/  WARPGROUP.ARRIVE ;  /* 0x00000000000079c5 */ /* 0x000fe20000000000 */
[----:B------:R-:W-:Y:S01]  /*10f0*/  UIADD3 UR6, UR61, 0x20000, URZ ;  /* 0x000200003d067890 */ /* 0x000fe2000fffe03f */
[----:B------:R-:W-:Y:S01]  /*1100*/  P2R R7, PR, RZ, 0x1 ;  /* 0x00000001ff077803 */ /* 0x000fe20000000000 */
[----:B------:R-:W-:Y:S02]  /*1110*/  ULOP3.LUT UR4, UR4, 0x3fff, URZ, 0xc0, !UPT ;  /* 0x00003fff04047892 */ /* 0x000fe4000f8ec03f */
[----:B------:R-:W-:Y:S02]  /*1120*/  USHF.R.U32.HI UR6, URZ, 0x4, UR6 ;  /* 0x000000043f067899 */ /* 0x000fe40008011606 */
[----:B------:R-:W-:Y:S02]  /*1130*/  ULOP3.LUT UR4, UR4, 0x10000, URZ, 0xfc, !UPT ;  /* 0x0001000004047892 */ /* 0x000fe4000f8efc3f */
[----:B------:R-:W-:-:S02]  /*1140*/  ULOP3.LUT UR53, UR6, 0x3fff, URZ, 0xc0, !UPT ;  /* 0x00003fff06357892 */ /* 0x000fc4000f8ec03f */
[----:B------:R-:W-:Y:S02]  /*1150*/  ULEA UR4, UR5, UR4, 0xc ;  /* 0x0000000405047291 */ /* 0x000fe4000f8e603f */
[----:B------:R-:W-:Y:S01]  /*1160*/  ULOP3.LUT UR7, UR53, 0x10000, URZ, 0xfc, !UPT ;  /* 0x0001000035077892 */ /* 0x000fe2000f8efc3f */
[----:B------:R-:W-:Y:S01]  /*1170*/  UMOV UR9, 0x40000040 ;  /* 0x4000004000097882 */ /* 0x000fe20000000000 */
[----:B------:R-:W-:Y:S01]  /*1180*/  UMOV UR11, 0x40000040 ;  /* 0x40000040000b7882 */ /* 0x000fe20000000000 */
[----:B------:R-:W-:Y:S01]  /*1190*/  UIADD3 UR5, UR4, 0x2, URZ ;  /* 0x0000000204057890 */ /* 0x000fe2000fffe03f */
[----:B-1----:R-:W-:Y:S01]  /*11a0*/  IMAD.U32 R5, RZ, RZ, UR9 ;  /* 0x00000009ff057e24 */ /* 0x002fe2000f8e00ff */
[----:B------:R-:W-:Y:S02]  /*11b0*/  UMOV UR8, UR4 ;  /* 0x0000000400087c82 */ /* 0x000fe40008000000 */
[----:B------:R-:W-:Y:S01]  /*11c0*/  UMOV UR10, UR7 ;  /* 0x00000007000a7c82 */ /* 0x000fe20008000000 */
[----:B------:R-:W-:Y:S01]  /*11d0*/  UMOV UR13, 0x40000040 ;  /* 0x40000040000d7882 */ /* 0x000fe20000000000 */
[----:B------:R-:W-:Y:S01]  /*11e0*/  HGMMA.64x128x16.F32.BF16 R24, gdesc[UR8], RZ, !UPT, gsb0 ;  /* 0x01e00000081879f0 */ /* 0x000fe2000c0018ff */
[----:B------:R-:W-:Y:S01]  /*11f0*/  UIADD3 UR10, UR7, 0x2, URZ ;  /* 0x00000002070a7890 */ /* 0x000fe2000fffe03f */
[----:B------:R-:W-:Y:S01]  /*1200*/  MOV R4, UR8 ;  /* 0x0000000800047c02 */ /* 0x000fe20008000f00 */
[----:B------:R-:W-:Y:S01]  /*1210*/  UMOV UR12, UR5 ;  /* 0x00000005000c7c82 */ /* 0x000fe20008000000 */
[----:B------:R-:W-:Y:S01]  /*1220*/  UMOV UR9, UR13 ;  /* 0x0000000d00097c82 */ /* 0x000fe20008000000 */
[----:B------:R-:W-:Y:S01]  /*1230*/  UMOV UR8, UR12 ;  /* 0x0000000c00087c82 */ /* 0x000fe20008000000 */
[----:B------:R-:W-:Y:S01]  /*1240*/  UMOV UR11, 0x40000040 ;  /* 0x40000040000b7882 */ /* 0x000fe20000000000 */
[----:B------:R-:W-:Y:S01]  /*1250*/  IMAD.U32 R0, RZ, RZ, UR7 ;  /* 0x00000007ff007e24 */ /* 0x000fe2000f8e00ff */
[----:B------:R-:W-:-:S02]  /*1260*/  UIADD3 UR5, UR4, 0x4, URZ ;  /* 0x0000000404057890 */ /* 0x000fc4000fffe03f */
[----:B------:R-:W-:Y:S02]  /*1270*/  UIADD3 UR56, UR4, 0x806, URZ ;  /* 0x0000080604387890 */ /* 0x000fe4000fffe03f */
[----:B------:R1:W-:Y:S01]  /*1280*/  STL [R1+0x274], R0 ;  /* 0x0002740001007387 */ /* 0x0003e20000100800 */
[----:B------:R-:W-:Y:S01]  /*1290*/  UMOV UR57, 0x40000040 ;  /* 0x4000004000397882 */ /* 0x000fe20000000000 */
[----:B------:R-:W-:Y:S02]  /*12a0*/  UIADD3 UR14, UR7, 0x1402, URZ ;  /* 0x00001402070e7890 */ /* 0x000fe4000fffe03f */
[----:B------:R2:W-:Y:S01]  /*12b0*/  STL.64 [R1+0x268], R4 ;  /* 0x0002680401007387 */ /* 0x0005e20000100a00 */
[----:B------:R-:W-:Y:S01]  /*12c0*/  UMOV UR15, 0x40000040 ;  /* 0x40000040000f7882 */ /* 0x000fe20000000000 */
[----:B------:R-:W-:Y:S02]  /*12d0*/  UIADD3 UR16, UR4, 0xa04, URZ ;  /* 0x00000a0404107890 */ /* 0x000fe4000fffe03f */
[----:B------:R-:W-:Y:S01]  /*12e0*/  UIADD3 UR18, UR7, 0x1404, URZ ;  /* 0x0000140407127890 */ /* 0x000fe2000fffe03f */
[----:B------:R-:W-:Y:S01]  /*12f0*/  UMOV UR17, 0x40000040 ;  /* 0x4000004000117882 */ /* 0x000fe20000000000 */
[----:B------:R-:W-:Y:S01]  /*1300*/  UMOV UR19, 0x40000040 ;  /* 0x4000004000137882 */ /* 0x000fe20000000000 */
[----:B------:R-:W-:Y:S01]  /*1310*/  UIADD3 UR20, UR4, 0xa06, URZ ;  /* 0x00000a0604147890 */ /* 0x000fe2000fffe03f */
[----:B-1----:R-:W-:Y:S01]  /*1320*/  IADD3 R0, R2, 0x1, RZ ;  /* 0x0000000102007810 */ /* 0x002fe20007ffe0ff */
[----:B------:R-:W-:Y:S01]  /*1330*/  UIADD3 UR22, UR7, 0x1406, URZ ;  /* 0x0000140607167890 */ /* 0x000fe2000fffe03f */
[----:B--2---:R-:W-:Y:S01]  /*1340*/  MOV R4, UR12 ;  /* 0x0000000c00047c02 */ /* 0x004fe20008000f00 */
[----:B------:R-:W-:Y:S01]  /*1350*/  IMAD.U32 R5, RZ, RZ, UR13 ;  /* 0x0000000dff057e24 */ /* 0x000fe2000f8e00ff */
[----:B------:R-:W-:Y:S01]  /*1360*/  UMOV UR12, UR5 ;  /* 0x00000005000c7c82 */ /* 0x000fe20008000000 */
[----:B------:R-:W-:Y:S01]  /*1370*/  UMOV UR13, 0x40000040 ;  /* 0x40000040000d7882 */ /* 0x000fe20000000000 */
[----:B------:R-:W-:-:S02]  /*1380*/  UIADD3 UR5, UR4, 0x6, URZ ;  /* 0x0000000604057890 */ /* 0x000fc4000fffe03f */
[----:B------:R1:W-:Y:S01]  /*1390*/  STL.64 [R1+0x260], R4 ;  /* 0x0002600401007387 */ /* 0x0003e20000100a00 */
[----:B------:R-:W-:Y:S01]  /*13a0*/  UMOV UR21, 0x40000040 ;  /* 0x4000004000157882 */ /* 0x000fe20000000000 */
[----:B------:R-:W-:Y:S01]  /*13b0*/  UMOV UR23, 0x40000040 ;  /* 0x4000004000177882 */ /* 0x000fe20000000000 */
[----:B------:R-:W-:Y:S02]  /*13c0*/  UIADD3 UR24, UR4, 0xc00, URZ ;  /* 0x00000c0004187890 */ /* 0x000fe4000fffe03f */
[----:B------:R-:W-:Y:S01]  /*13d0*/  UIADD3 UR26, UR7, 0x1800, URZ ;  /* 0x00001800071a7890 */ /* 0x000fe2000fffe03f */
[----:B------:R-:W-:Y:S01]  /*13e0*/  UMOV UR25, 0x40000040 ;  /* 0x4000004000197882 */ /* 0x000fe20000000000 */
[----:B------:R-:W-:Y:S01]  /*13f0*/  UMOV UR27, 0x40000040 ;  /* 0x40000040001b7882 */ /* 0x000fe20000000000 */
[----:B------:R-:W-:Y:S02]  /*1400*/  UIADD3 UR28, UR4, 0xc02, URZ ;  /* 0x00000c02041c7890 */ /* 0x000fe4000fffe03f */
[----:B------:R-:W-:Y:S01]  /*1410*/  UIADD3 UR30, UR7, 0x1802, URZ ;  /* 0x00001802071e7890 */ /* 0x000fe2000fffe03f */
[----:B-1----:R-:W-:Y:S01]  /*1420*/  MOV R4, UR12 ;  /* 0x0000000c00047c02 */ /* 0x002fe20008000f00 */
[----:B------:R-:W-:Y:S01]  /*1430*/  IMAD.U32 R5, RZ, RZ, UR13 ;  /* 0x0000000dff057e24 */ /* 0x000fe2000f8e00ff */
[----:B------:R-:W-:Y:S01]  /*1440*/  UMOV UR29, 0x40000040 ;  /* 0x40000040001d7882 */ /* 0x000fe20000000000 */
[----:B------:R-:W-:Y:S01]  /*1450*/  UMOV UR31, 0x40000040 ;  /* 0x40000040001f7882 */ /* 0x000fe20000000000 */
[----:B------:R-:W-:-:S02]  /*1460*/  UIADD3 UR32, UR4, 0xc04, URZ ;  /* 0x00000c0404207890 */ /* 0x000fc4000fffe03f */
[----:B------:R1:W-:Y:S01]  /*1470*/  STL.64 [R1+0x258], R4 ;  /* 0x0002580401007387 */ /* 0x0003e20000100a00 */
[----:B------:R-:W-:Y:S01]  /*1480*/  UIADD3 UR34, UR7, 0x1804, URZ ;  /* 0x0000180407227890 */ /* 0x000fe2000fffe03f */
        /* <DEDUP_REMOVED lines=8> */
[----:B------:R-:W-:Y:S01]  /*1510*/  UMOV UR41, 0x40000040 ;  /* 0x4000004000297882 */ /* 0x000fe20000000000 */
[----:B------:R-:W-:Y:S01]  /*1520*/  UMOV UR43, 0x40000040 ;  /* 0x40000040002b7882 */ /* 0x000fe20000000000 */
[----:B------:R-:W-:-:S02]  /*1530*/  UIADD3 UR44, UR4, 0xe02, URZ ;  /* 0x00000e02042c7890 */ /* 0x000fc4000fffe03f */
[----:B------:R-:W-:Y:S01]  /*1540*/  UIADD3 UR46, UR7, 0x1c02, URZ ;  /* 0x00001c02072e7890 */ /* 0x000fe2000fffe03f */
[----:B------:R-:W-:Y:S01]  /*1550*/  UMOV UR45, 0x40000040 ;  /* 0x40000040002d7882 */ /* 0x000fe20000000000 */
[----:B------:R-:W-:Y:S01]  /*1560*/  UMOV UR47, 0x40000040 ;  /* 0x40000040002f7882 */ /* 0x000fe20000000000 */
[----:B------:R-:W-:Y:S02]  /*1570*/  UIADD3 UR48, UR4, 0xe04, URZ ;  /* 0x00000e0404307890 */ /* 0x000fe4000fffe03f */
[----:B------:R-:W-:Y:S01]  /*1580*/  UIADD3 UR50, UR7, 0x1c04, URZ ;  /* 0x00001c0407327890 */ /* 0x000fe2000fffe03f */
[----:B------:R-:W-:Y:S01]  /*1590*/  UMOV UR49, 0x40000040 ;  /* 0x4000004000317882 */ /* 0x000fe20000000000 */
[----:B------:R-:W-:Y:S01]  /*15a0*/  UMOV UR51, 0x40000040 ;  /* 0x4000004000337882 */ /* 0x000fe20000000000 */
[----:B------:R-:W-:Y:S01]  /*15b0*/  UIADD3 UR6, UR7, 0x1c06, URZ ;  /* 0x00001c0607067890 */ /* 0x000fe2000fffe03f */
[----:B------:R-:W-:Y:S02]  /*15c0*/  WARPGROUP.DEPBAR.LE gsb0, 0x0 ;  /* 0x00008000000079c5 */ /* 0x000fe40000010000 */
[----:B------:R-:W-:-:S06]  /*15d0*/  WARPGROUP.ARRIVE ;  /* 0x00000000000079c5 */ /* 0x000fcc0000000000 */
[----:B------:R-:W-:Y:S01]  /*15e0*/  HGMMA.64x128x16.F32.BF16 R24, gdesc[UR8], R24, gsb0 ;  /* 0x01e00000081879f0 */ /* 0x000fe20008001818 */
[----:B------:R-:W-:Y:S01]  /*15f0*/  UIADD3 UR10, UR7, 0x4, URZ ;  /* 0x00000004070a7890 */ /* 0x000fe2000fffe03f */
[----:B------:R-:W-:Y:S01]  /*1600*/  UMOV UR8, UR12 ;  /* 0x0000000c00087c82 */ /* 0x000fe20008000000 */
[----:B------:R-:W-:Y:S01]  /*1610*/  UMOV UR9, UR13 ;  /* 0x0000000d00097c82 */ /* 0x000fe20008000000 */
[----:B------:R-:W-:Y:S01]  /*1620*/  UMOV UR11, 0x40000040 ;  /* 0x40000040000b7882 */ /* 0x000fe20000000000 */
[----:B------:R-:W-:Y:S01]  /*1630*/  UMOV UR12, UR5 ;  /* 0x00000005000c7c82 */ /* 0x000fe20008000000 */
[----:B------:R-:W-:Y:S01]  /*1640*/  UMOV UR13, 0x40000040 ;  /* 0x40000040000d7882 */ /* 0x000fe20000000000 */
[----:B------:R-:W-:Y:S01]  /*1650*/  UIADD3 UR5, UR4, 0x200, URZ ;  /* 0x0000020004057890 */ /* 0x000fe2000fffe03f */
[----:B-1----:R-:W-:Y:S01]  /*1660*/  MOV R4, UR12 ;  /* 0x0000000c00047c02 */ /* 0x002fe20008000f00 */
[----:B------:R-:W-:-:S05]  /*1670*/  IMAD.U32 R5, RZ, RZ, UR13 ;  /* 0x0000000dff057e24 */ /* 0x000fca000f8e00ff */
[----:B------:R1:W-:Y:S01]  /*1680*/  STL.64 [R1+0x250], R4 ;  /* 0x0002500401007387 */ /* 0x0003e20000100a00 */
        /* <DEDUP_REMOVED lines=129> */
[----:B------:R1:W-:Y:S02]  /*1ea0*/  STL.64 [R1+0x200], R4 ;  /* 0x0002000401007387 */ /* 0x0003e40000100a00 */
[----:B-1----:R-:W-:Y:S01]  /*1eb0*/  IADD3 R4, R2, 0x79, RZ ;  /* 0x0000007902047810 */ /* 0x002fe20007ffe0ff */
        /* <DEDUP_REMOVED lines=10> */
[----:B------:R-:W-:Y:S01]  /*1f60*/  MOV R236, UR12 ;  /* 0x0000000c00ec7c02 */ /* 0x000fe20008000f00 */
[----:B------:R-:W-:Y:S01]  /*1f70*/  IMAD.U32 R237, RZ, RZ, UR13 ;  /* 0x0000000dffed7e24 */ /* 0x000fe2000f8e00ff */
[----:B------:R-:W-:-:S02]  /*1f80*/  WARPGROUP.DEPBAR.LE gsb0, 0x0 ;  /* 0x00008000000079c5 */ /* 0x000fc40000010000 */
        /* <DEDUP_REMOVED lines=44> */
[----:B------:R-:W-:Y:S01]  /*2250*/  MOV R228, UR12 ;  /* 0x0000000c00e47c02 */ /* 0x000fe20008000f00 */
[----:B------:R-:W-:Y:S01]  /*2260*/  IMAD.U32 R229, RZ, RZ, UR13 ;  /* 0x0000000dffe57e24 */ /* 0x000fe2000f8e00ff */
[----:B------:R-:W-:Y:S02]  /*2270*/  UMOV UR5, 0x40000040 ;  /* 0x4000004000057882 */ /* 0x000fe40000000000 */
        /* <DEDUP_REMOVED lines=8> */
[----:B------:R-:W-:Y:S01]  /*2300*/  UIADD3 UR12, UR4, 0xa02, URZ ;  /* 0x00000a02040c7890 */ /* 0x000fe2000fffe03f */
[----:B------:R-:W-:Y:S01]  /*2310*/  UMOV UR13, 0x40000040 ;  /* 0x40000040000d7882 */ /* 0x000fe20000000000 */
[----:B------:R-:W-:Y:S02]  /*2320*/  WARPGROUP.DEPBAR.LE gsb0, 0x0 ;  /* 0x00008000000079c5 */ /* 0x000fe40000010000 */
[----:B------:R-:W-:-:S06]  /*2330*/  WARPGROUP.ARRIVE ;  /* 0x00000000000079c5 */ /* 0x000fcc0000000000 */
[----:B------:R-:W-:Y:S01]  /*2340*/  HGMMA.64x128x16.F32.BF16 R24, gdesc[UR8], R24, gsb0 ;  /* 0x01e00000081879f0 */ /* 0x000fe20008001818 */
[----:B------:R-:W-:Y:S01]  /*2350*/  UIADD3 UR10, UR7, 0x1006, URZ ;  /* 0x00001006070a7890 */ /* 0x000fe2000fffe03f */
[----:B------:R-:W-:Y:S01]  /*2360*/  UMOV UR8, UR56 ;  /* 0x0000003800087c82 */ /* 0x000fe20008000000 */
[----:B------:R-:W-:Y:S01]  /*2370*/  UMOV UR9, UR57 ;  /* 0x0000003900097c82 */ /* 0x000fe20008000000 */
[----:B------:R-:W-:Y:S01]  /*2380*/  UMOV UR11, 0x40000040 ;  /* 0x40000040000b7882 */ /* 0x000fe20000000000 */
[----:B------:R-:W-:Y:S02]  /*2390*/  WARPGROUP.DEPBAR.LE gsb0, 0x0 ;  /* 0x00008000000079c5 */ /* 0x000fe40000010000 */
[----:B------:R-:W-:-:S06]  /*23a0*/  WARPGROUP.ARRIVE ;  /* 0x00000000000079c5 */ /* 0x000fcc0000000000 */
[----:B------:R-:W-:Y:S01]  /*23b0*/  HGMMA.64x128x16.F32.BF16 R24, gdesc[UR8], R24, gsb0 ;  /* 0x01e00000081879f0 */ /* 0x000fe20008001818 */
[----:B------:R-:W-:Y:S02]  /*23c0*/  UIADD3 UR8, UR4, 0xa00, URZ ;  /* 0x00000a0004087890 */ /* 0x000fe4000fffe03f */
[----:B------:R-:W-:Y:S01]  /*23d0*/  UIADD3 UR10, UR7, 0x1400, URZ ;  /* 0x00001400070a7890 */ /* 0x000fe2000fffe03f */
[----:B------:R-:W-:Y:S01]  /*23e0*/  UMOV UR9, 0x40000040 ;  /* 0x4000004000097882 */ /* 0x000fe20000000000 */
[----:B------:R-:W-:Y:S01]  /*23f0*/  UMOV UR11, 0x40000040 ;  /* 0x40000040000b7882 */ /* 0x000fe20000000000 */
[----:B------:R-:W-:Y:S01]  /*2400*/  UIADD3 UR4, UR4, 0xe06, URZ ;  /* 0x00000e0604047890 */ /* 0x000fe2000fffe03f */
[----:B------:R-:W-:-:S05]  /*2410*/  UMOV UR7, 0x40000040 ;  /* 0x4000004000077882 */ /* 0x000fca0000000000 */
[----:B------:R-:W-:Y:S01]  /*2420*/  MOV R226, UR4 ;  /* 0x0000000400e27c02 */ /* 0x000fe20008000f00 */
[----:B------:R-:W-:Y:S02]  /*2430*/  WARPGROUP.DEPBAR.LE gsb0, 0x0 ;  /* 0x00008000000079c5 */ /* 0x000fe40000010000 */
[----:B------:R-:W-:-:S06]  /*2440*/  WARPGROUP.ARRIVE ;  /* 0x00000000000079c5 */ /* 0x000fcc0000000000 */
[----:B------:R-:W-:Y:S03]  /*2450*/  HGMMA.64x128x16.F32.BF16 R24, gdesc[UR8], R24, gsb0 ;  /* 0x01e00000081879f0 */ /* 0x000fe60008001818 */
[----:B------:R-:W-:Y:S02]  /*2460*/  WARPGROUP.DEPBAR.LE gsb0, 0x0 ;  /* 0x00008000000079c5 */ /* 0x000fe40000010000 */
[----:B------:R-:W-:-:S07]  /*2470*/  WARPGROUP.ARRIVE ;  /* 0x00000000000079c5 */ /* 0x000fce0000000000 */
        /* <DEDUP_REMOVED lines=30> */
[----:B------:R-:W-:Y:S01]  /*2660*/  HGMMA.64x128x16.F32.BF16 R24, gdesc[UR4], R24, gsb0 ;  /* 0x01e00000041879f0 */ /* 0x000fe20008001818 */
[----:B------:R-:W-:Y:S01]  /*2670*/  ULDC UR4, c[0x0][0x28c] ;  /* 0x0000a30000047ab9 */ /* 0x000fe20000000800 */
[----:B------:R-:W-:Y:S01]  /*2680*/  ULDC UR5, c[0x0][0x28c] ;  /* 0x0000a30000057ab9 */ /* 0x000fe20000000800 */
[----:B------:R-:W-:Y:S01]  /*2690*/  ISETP.GE.AND P2, PT, R0, UR4, PT ;  /* 0x0000000400007c0c */ /* 0x000fe2000bf46270 */
[----:B------:R-:W-:Y:S01]  /*26a0*/  VIADD R0, R2, 0x8 ;  /* 0x0000000802007836 */ /* 0x000fe20000000000 */
[----:B------:R-:W-:-:S04]  /*26b0*/  ULDC UR4, c[0x0][0x28c] ;  /* 0x0000a30000047ab9 */ /* 0x000fc80000000800 */
[----:B------:R-:W-:Y:S01]  /*26c0*/  ISETP.GE.AND P6, PT, R0, UR4, PT ;  /* 0x0000000400007c0c */ /* 0x000fe2000bfc6270 */
[----:B------:R-:W-:Y:S01]  /*26d0*/  ULDC UR4, c[0x0][0x28c] ;  /* 0x0000a30000047ab9 */ /* 0x000fe20000000800 */
[----:B------:R-:W-:-:S04]  /*26e0*/  IADD3 R0, R2, 0x9, RZ ;  /* 0x0000000902007810 */ /* 0x000fc80007ffe0ff */
        /* <DEDUP_REMOVED lines=11> */
[----:B------:R-:W-:Y:S01]  /*27a0*/  IADD3 R0, R2, 0x19, RZ ;  /* 0x0000001902007810 */ /* 0x000fe20007ffe0ff */
[----:B------:R-:W-:Y:S02]  /*27b0*/  WARPGROUP.DEPBAR.LE gsb0, 0x0 ;  /* 0x00008000000079c5 */ /* 0x000fe40000010000 */
[----:B------:R-:W-:Y:S02]  /*27c0*/  FSEL R25, R25, -INF , !P2 ;  /* 0xff80000019197808 */ /* 0x000fe40005000000 */
[----:B------:R-:W-:Y:S02]  /*27d0*/  FSEL R27, R27, -INF , !P2 ;  /* 0xff8000001b1b7808 */ /* 0x000fe40005000000 */
[----:B------:R-:W-:Y:S01]  /*27e0*/  ISETP.GE.AND P2, PT, R0, UR4, PT ;  /* 0x0000000400007c0c */ /* 0x000fe2000bf46270 */
[----:B------:R-:W-:Y:S01]  /*27f0*/  VIADD R0, R2, 0x20 ;  /* 0x0000002002007836 */ /* 0x000fe20000000000 */
[----:B------:R-:W-:Y:S01]  /*2800*/  ULDC UR4, c[0x0][0x28c] ;  /* 0x0000a30000047ab9 */ /* 0x000fe20000000800 */
[----:B------:R-:W-:-:S02]  /*2810*/  FSEL R28, R28, -INF , !P6 ;  /* 0xff8000001c1c7808 */ /* 0x000fc40007000000 */
[----:B------:R-:W-:Y:S02]  /*2820*/  FSEL R30, R30, -INF , !P6 ;  /* 0xff8000001e1e7808 */ /* 0x000fe40007000000 */
[----:B------:R-:W-:Y:S01]  /*2830*/  ISETP.GE.AND P6, PT, R0, UR4, PT ;  /* 0x0000000400007c0c */ /* 0x000fe2000bfc6270 */
[----:B------:R-:W-:Y:S01]  /*2840*/  ULDC UR4, c[0x0][0x28c] ;  /* 0x0000a30000047ab9 */ /* 0x000fe20000000800 */
[----:B------:R-:W-:Y:S02]  /*2850*/  IADD3 R0, R2, 0x21, RZ ;  /* 0x0000002102007810 */ /* 0x000fe40007ffe0ff */
        /* <DEDUP_REMOVED lines=103> */
[----:B------:R-:W-:Y:S01]  /*2ed0*/  ULDC UR4, c[0x0][0x28c] ;  /* 0x0000a30000047ab9 */ /* 0x000fe20000000800 */
[----:B------:R-:W-:Y:S01]  /*2ee0*/  FSEL R72, R72, -INF , !P1 ;  /* 0xff80000048487808 */ /* 0x000fe20004800000 */
[----:B------:R-:W-:Y:S01]  /*2ef0*/  VIADD R0, R2, 0x78 ;  /* 0x0000007802007836 */ /* 0x000fe20000000000 */
[----:B------:R-:W-:-:S02]  /*2f00*/  FSEL R74, R74, -INF , !P1 ;  /* 0xff8000004a4a7808 */ /* 0x000fc40004800000 */
[----:B------:R-:W-:Y:S01]  /*2f10*/  ISETP.GE.AND P1, PT, R2, UR4, PT ;  /* 0x0000000402007c0c */ /* 0x000fe2000bf26270 */
[----:B------:R-:W-:Y:S01]  /*2f20*/  ULDC UR4, c[0x0][0x28c] ;  /* 0x0000a30000047ab9 */ /* 0x000fe20000000800 */
[----:B------:R-:W-:Y:S02]  /*2f30*/  FSEL R73, R73, -INF , !P2 ;  /* 0xff80000049497808 */ /* 0x000fe40005000000 */
[----:B------:R-:W-:Y:S02]  /*2f40*/  FSEL R24, R24, -INF , !P1 ;  /* 0xff80000018187808 */ /* 0x000fe40004800000 */
[----:B------:R-:W-:Y:S02]  /*2f50*/  FSEL R75, R75, -INF , !P2 ;  /* 0xff8000004b4b7808 */ /* 0x000fe40005000000 */
[----:B------:R-:W-:Y:S02]  /*2f60*/  FMNMX R5, R24, R25, !PT ;  /* 0x0000001918057209 */ /* 0x000fe40007800000 */
[----:B------:R-:W-:Y:S01]  /*2f70*/  ISETP.GE.AND P2, PT, R0, UR4, PT ;  /* 0x0000000400007c0c */ /* 0x000fe2000bf46270 */
[----:B------:R-:W-:Y:S01]  /*2f80*/  USHF.L.U32 UR4, UR52, 0x3, URZ ;  /* 0x0000000334047899 */ /* 0x000fe2000800063f */
[----:B------:R-:W-:-:S02]  /*2f90*/  FMNMX R0, R28, R5, !PT ;  /* 0x000000051c007209 */ /* 0x000fc40007800000 */
[----:B------:R-:W-:Y:S01]  /*2fa0*/  FSEL R76, R76, -INF , !P6 ;  /* 0xff8000004c4c7808 */ /* 0x000fe20007000000 */
[----:B------:R-:W-:Y:S01]  /*2fb0*/  ULOP3.LUT UR4, UR4, 0x8, URZ, 0xc, !UPT ;  /* 0x0000000804047892 */ /* 0x000fe2000f8e0c3f */
[----:B------:R-:W-:Y:S02]  /*2fc0*/  FMNMX R5, R29, R0, !PT ;  /* 0x000000001d057209 */ /* 0x000fe40007800000 */
[----:B------:R-:W-:Y:S02]  /*2fd0*/  FSEL R77, R77, -INF , !P5 ;  /* 0xff8000004d4d7808 */ /* 0x000fe40006800000 */
[----:B------:R-:W-:Y:S02]  /*2fe0*/  FMNMX R0, R32, R5, !PT ;  /* 0x0000000520007209 */ /* 0x000fe40007800000 */
[----:B------:R-:W-:Y:S02]  /*2ff0*/  FSEL R80, R80, -INF , !P4 ;  /* 0xff80000050507808 */ /* 0x000fe40006000000 */
[----:B------:R-:W-:-:S02]  /*3000*/  FMNMX R5, R33, R0, !PT ;  /* 0x0000000021057209 */ /* 0x000fc40007800000 */
[----:B------:R-:W-:Y:S02]  /*3010*/  FSEL R81, R81, -INF , !P3 ;  /* 0xff80000051517808 */ /* 0x000fe40005800000 */
[----:B------:R-:W-:Y:S02]  /*3020*/  FMNMX R0, R36, R5, !PT ;  /* 0x0000000524007209 */ /* 0x000fe40007800000 */
[----:B------:R-:W-:Y:S02]  /*3030*/  FSEL R26, R26, -INF , !P1 ;  /* 0xff8000001a1a7808 */ /* 0x000fe40004800000 */
[----:B------:R-:W-:Y:S02]  /*3040*/  FMNMX R5, R37, R0, !PT ;  /* 0x0000000025057209 */ /* 0x000fe40007800000 */
[----:B------:R-:W-:Y:S02]  /*3050*/  ISETP.GE.AND P1, PT, R4, UR5, PT ;  /* 0x0000000504007c0c */ /* 0x000fe4000bf26270 */
[----:B------:R-:W-:-:S02]  /*3060*/  FMNMX R0, R40, R5, !PT ;  /* 0x0000000528007209 */ /* 0x000fc40007800000 */
[----:B------:R-:W-:Y:S02]  /*3070*/  FSEL R84, R84, -INF , !P2 ;  /* 0xff80000054547808 */ /* 0x000fe40005000000 */
        /* <DEDUP_REMOVED lines=14> */
[----:B------:R-:W-:-:S04]  /*3160*/  FMNMX R0, R56, R5, !PT ;  /* 0x0000000538007209 */ /* 0x000fc80007800000 */
        /* <DEDUP_REMOVED lines=14> */
[----:B------:R-:W-:-:S05]  /*3250*/  FMNMX R0, R85, R0, !PT ;  /* 0x0000000055007209 */ /* 0x000fca0007800000 */
[----:B------:R-:W1:Y:S02]  /*3260*/  SHFL.BFLY PT, R5, R0, 0x1, 0x1f ;  /* 0x0c201f0000057f89 */ /* 0x000e6400000e0000 */
[----:B-1----:R-:W-:-:S05]  /*3270*/  FMNMX R4, R0, R5, !PT ;  /* 0x0000000500047209 */ /* 0x002fca0007800000 */
[----:B------:R-:W1:Y:S02]  /*3280*/  SHFL.BFLY PT, R5, R4, 0x2, 0x1f ;  /* 0x0c401f0004057f89 */ /* 0x000e6400000e0000 */
[----:B-1----:R-:W-:-:S04]  /*3290*/  FMNMX R5, R4, R5, !PT ;  /* 0x0000000504057209 */ /* 0x002fc80007800000 */
[----:B------:R-:W-:-:S04]  /*32a0*/  FSETP.NEU.AND P0, PT, R5, -INF , PT ;  /* 0xff8000000500780b */ /* 0x000fc80003f0d000 */
[----:B------:R-:W-:Y:S02]  /*32b0*/  FSEL R6, R5, RZ, P0 ;  /* 0x000000ff05067208 */ /* 0x000fe40000000000 */
[----:B------:R-:W-:Y:S01]  /*32c0*/  ISETP.NE.AND P0, PT, R7, RZ, PT ;  /* 0x000000ff0700720c */ /* 0x000fe20003f05270 */
[----:B------:R-:W-:Y:S01]  /*32d0*/  IMAD.U32 R7, RZ, RZ, UR4 ;  /* 0x00000004ff077e24 */ /* 0x000fe2000f8e00ff */
[----:B------:R-:W-:Y:S02]  /*32e0*/  ULDC UR4, c[0x0][0x604] ;  /* 0x0001810000047ab9 */ /* 0x000fe40000000800 */
[----:B------:R-:W-:Y:S01]  /*32f0*/  FMUL R6, R6, UR4 ;  /* 0x0000000406067c20 */ /* 0x000fe20008400000 */
[----:B------:R1:W-:Y:S01]  /*3300*/  SYNCS.ARRIVE.TRANS64.A1T0 RZ, [R7+UR55], RZ ;  /* 0x000000ff07ff79a7 */ /* 0x0003e20008100037 */
[----:B------:R-:W-:Y:S01]  /*3310*/  ULDC UR4, c[0x0][0x604] ;  /* 0x0001810000047ab9 */ /* 0x000fe20000000800 */
[----:B-1----:R-:W-:-:S04]  /*3320*/  FMNMX R7, R26, R27, !PT ;  /* 0x0000001b1a077209 */ /* 0x002fc80007800000 */
        /* <DEDUP_REMOVED lines=35> */
[----:B------:R-:W-:-:S05]  /*3560*/  FSEL R8, R4, RZ, P1 ;  /* 0x000000ff04087208 */ /* 0x000fca0000800000 */
[----:B------:R-:W-:Y:S01]  /*3570*/  FMUL R8, R8, UR4 ;  /* 0x0000000408087c20 */ /* 0x000fe20008400000 */
[----:B------:R-:W-:Y:S02]  /*3580*/  ULDC UR4, c[0x0][0x604] ;  /* 0x0001810000047ab9 */ /* 0x000fe40000000800 */
[--C-:B------:R-:W-:Y:S01]  /*3590*/  FFMA R24, R24, UR4, -R6.reuse ;  /* 0x0000000418187c23 */ /* 0x100fe20008000806 */
[----:B------:R-:W-:Y:S02]  /*35a0*/  ULDC UR4, c[0x0][0x604] ;  /* 0x0001810000047ab9 */ /* 0x000fe40000000800 */
[--C-:B------:R-:W-:Y:S01]  /*35b0*/  FFMA R25, R25, UR4, -R6.reuse ;  /* 0x0000000419197c23 */ /* 0x100fe20008000806 */
[----:B------:R-:W-:Y:S02]  /*35c0*/  ULDC UR4, c[0x0][0x604] ;  /* 0x0001810000047ab9 */ /* 0x000fe40000000800 */
[----:B------:R-:W-:Y:S01]  /*35d0*/  FFMA R28, R28, UR4, -R6 ;  /* 0x000000041c1c7c23 */ /* 0x000fe20008000806 */
[----:B------:R-:W-:-:S02]  /*35e0*/  ULDC UR4, c[0x0][0x604] ;  /* 0x0001810000047ab9 */ /* 0x000fc40000000800 */
[--C-:B------:R-:W-:Y:S01]  /*35f0*/  FFMA R29, R29, UR4, -R6.reuse ;  /* 0x000000041d1d7c23 */ /* 0x100fe20008000806 */
        /* <DEDUP_REMOVED lines=55> */
[----:B------:R-:W-:Y:S01]  /*3970*/  FFMA R6, R85, UR4, -R6 ;  /* 0x0000000455067c23 */ /* 0x000fe20008000806 */
[----:B------:R-:W-:Y:S02]  /*3980*/  ULDC UR4, c[0x0][0x604] ;  /* 0x0001810000047ab9 */ /* 0x000fe40000000800 */
[--C-:B------:R-:W-:Y:S01]  /*3990*/  FFMA R26, R26, UR4, -R8.reuse ;  /* 0x000000041a1a7c23 */ /* 0x100fe20008000808 */
[----:B------:R-:W-:Y:S02]  /*39a0*/  ULDC UR4, c[0x0][0x604] ;  /* 0x0001810000047ab9 */ /* 0x000fe40000000800 */
[--C-:B------:R-:W-:Y:S01]  /*39b0*/  FFMA R27, R27, UR4, -R8.reuse ;  /* 0x000000041b1b7c23 */ /* 0x100fe20008000808 */
[----:B------:R-:W-:Y:S01]  /*39c0*/  ULDC UR4, c[0x0][0x604] ;  /* 0x0001810000047ab9 */ /* 0x000fe20000000800 */
[----:B------:R-:W-:Y:S01]  /*39d0*/  FSETP.GEU.AND P5, PT, R26, -126, PT ;  /* 0xc2fc00001a00780b */ /* 0x000fe20003fae000 */
        /* <DEDUP_REMOVED lines=17> */
[----:B------:R-:W-:Y:S01]  /*3af0*/  @!P5 FMUL R26, R26, 0.5 ;  /* 0x3f0000001a1ad820 */ /* 0x000fe20000400000 */
        /* <DEDUP_REMOVED lines=8> */
[----:B------:R-:W1:Y:S01]  /*3b80*/  MUFU.EX2 R181, R26 ;  /* 0x0000001a00b57308 */ /* 0x000e620000000800 */
        /* <DEDUP_REMOVED lines=8> */
[----:B------:R-:W2:Y:S01]  /*3c10*/  MUFU.EX2 R10, R31 ;  /* 0x0000001f000a7308 */ /* 0x000ea20000000800 */
[--C-:B------:R-:W-:Y:S01]  /*3c20*/  FFMA R54, R54, UR4, -R8.reuse ;  /* 0x0000000436367c23 */ /* 0x100fe20008000808 */
[----:B------:R-:W-:Y:S01]  /*3c30*/  ULDC UR4, c[0x0][0x604] ;  /* 0x0001810000047ab9 */ /* 0x000fe20000000800 */
[----:B------:R-:W-:Y:S01]  /*3c40*/  @!P3 FMUL R27, R27, 0.5 ;  /* 0x3f0000001b1bb820 */ /* 0x000fe20000400000 */
[----:B------:R-:W-:Y:S01]  /*3c50*/  FFMA R55, R55, UR4, -R8 ;  /* 0x0000000437377c23 */ /* 0x000fe20008000808 */
[----:B------:R-:W-:-:S02]  /*3c60*/  ULDC UR4, c[0x0][0x604] ;  /* 0x0001810000047ab9 */ /* 0x000fc40000000800 */
[--C-:B------:R-:W-:Y:S01]  /*3c70*/  FFMA R58, R58, UR4, -R8.reuse ;  /* 0x000000043a3a7c23 */ /* 0x100fe20008000808 */
[----:B------:R-:W-:Y:S01]  /*3c80*/  ULDC UR4, c[0x0][0x604] ;  /* 0x0001810000047ab9 */ /* 0x000fe20000000800 */
[----:B------:R-:W3:Y:S01]  /*3c90*/  MUFU.EX2 R12, R35 ;  /* 0x00000023000c7308 */ /* 0x000ee20000000800 */
[--C-:B------:R-:W-:Y:S01]  /*3ca0*/  FFMA R59, R59, UR4, -R8.reuse ;  /* 0x000000043b3b7c23 */ /* 0x100fe20008000808 */
[----:B------:R-:W-:Y:S01]  /*3cb0*/  ULDC UR4, c[0x0][0x604] ;  /* 0x0001810000047ab9 */ /* 0x000fe20000000800 */
[----:B-1----:R-:W-:Y:S01]  /*3cc0*/  @!P5 FMUL R181, R181, R181 ;  /* 0x000000b5b5b5d220 */ /* 0x002fe20000400000 */
[--C-:B------:R-:W-:Y:S01]  /*3cd0*/  FFMA R62, R62, UR4, -R8.reuse ;  /* 0x000000043e3e7c23 */ /* 0x100fe20008000808 */
[----:B------:R-:W-:Y:S01]  /*3ce0*/  ULDC UR4, c[0x0][0x604] ;  /* 0x0001810000047ab9 */ /* 0x000fe20000000800 */
[----:B------:R-:W-:Y:S01]  /*3cf0*/  FSETP.GEU.AND P5, PT, R38, -126, PT ;  /* 0xc2fc00002600780b */ /* 0x000fe20003fae000 */
[--C-:B------:R-:W-:Y:S01]  /*3d00*/  FFMA R63, R63, UR4, -R8.reuse ;  /* 0x000000043f3f7c23 */ /* 0x100fe20008000808 */
[----:B------:R-:W-:Y:S01]  /*3d10*/  ULDC UR4, c[0x0][0x604] ;  /* 0x0001810000047ab9 */ /* 0x000fe20000000800 */
[----:B------:R-:W1:Y:S01]  /*3d20*/  MUFU.EX2 R183, R30 ;  /* 0x0000001e00b77308 */ /* 0x000e620000000800 */
[--C-:B------:R-:W-:Y:S01]  /*3d30*/  FFMA R66, R66, UR4, -R8.reuse ;  /* 0x0000000442427c23 */ /* 0x100fe20008000808 */
[----:B------:R-:W-:Y:S01]  /*3d40*/  ULDC UR4, c[0x0][0x604] ;  /* 0x0001810000047ab9 */ /* 0x000fe20000000800 */
[----:B--2---:R-:W-:Y:S01]  /*3d50*/  @!P4 FMUL R10, R10, R10 ;  /* 0x0000000a0a0ac220 */ /* 0x004fe20000400000 */
[--C-:B------:R-:W-:Y:S01]  /*3d60*/  FFMA R67, R67, UR4, -R8.reuse ;  /* 0x0000000443437c23 */ /* 0x100fe20008000808 */
[----:B------:R-:W-:Y:S01]  /*3d70*/  ULDC UR4, c[0x0][0x604] ;  /* 0x0001810000047ab9 */ /* 0x000fe20000000800 */
[----:B------:R-:W-:Y:S01]  /*3d80*/  FSETP.GEU.AND P4, PT, R43, -126, PT ;  /* 0xc2fc00002b00780b */ /* 0x000fe20003f8e000 */
[--C-:B------:R-:W-:Y:S01]  /*3d90*/  FFMA R70, R70, UR4, -R8.reuse ;  /* 0x0000000446467c23 */ /* 0x100fe20008000808 */
[----:B------:R-:W-:Y:S01]  /*3da0*/  ULDC UR4, c[0x0][0x604] ;  /* 0x0001810000047ab9 */ /* 0x000fe20000000800 */
[----:B---3--:R-:W-:Y:S01]  /*3db0*/  @!P6 FMUL R12, R12, R12 ;  /* 0x0000000c0c0ce220 */ /* 0x008fe20000400000 */
        /* <DEDUP_REMOVED lines=8> */
[----:B-1----:R-:W-:Y:S01]  /*3e40*/  @!P2 FMUL R183, R183, R183 ;  /* 0x000000b7b7b7a220 */ /* 0x002fe20000400000 */
        /* <DEDUP_REMOVED lines=10> */
[----:B------:R-:W-:Y:S01]  /*3ef0*/  FFMA R83, R83, UR4, -R8 ;  /* 0x0000000453537c23 */ /* 0x000fe20008000808 */
[----:B------:R-:W-:-:S02]  /*3f00*/  ULDC UR4, c[0x0][0x604] ;  /* 0x0001810000047ab9 */ /* 0x000fc40000000800 */
[--C-:B------:R-:W-:Y:S01]  /*3f10*/  FFMA R0, R86, UR4, -R8.reuse ;  /* 0x0000000456007c23 */ /* 0x100fe20008000808 */
[----:B------:R-:W-:Y:S01]  /*3f20*/  @!P2 FMUL R42, R42, 0.5 ;  /* 0x3f0000002a2aa820 */ /* 0x000fe20000400000 */
[----:B------:R-:W-:Y:S02]  /*3f30*/  ULDC UR4, c[0x0][0x604] ;  /* 0x0001810000047ab9 */ /* 0x000fe40000000800 */
[----:B------:R-:W2:Y:S01]  /*3f40*/  MUFU.EX2 R179, R38 ;  /* 0x0000002600b37308 */ /* 0x000ea20000000800 */
[----:B------:R-:W-:-:S07]  /*3f50*/  FFMA R87, R87, UR4, -R8 ;  /* 0x0000000457577c23 */ /* 0x000fce0008000808 */
[----:B------:R-:W3:Y:S01]  /*3f60*/  MUFU.EX2 R16, R43 ;  /* 0x0000002b00107308 */ /* 0x000ee20000000800 */
[----:B-1----:R-:W-:Y:S01]  /*3f70*/  @!P1 FMUL R177, R177, R177 ;  /* 0x000000b1b1b19220 */ /* 0x002fe20000400000 */
[----:B------:R-:W-:-:S06]  /*3f80*/  FSETP.GEU.AND P1, PT, R46, -126, PT ;  /* 0xc2fc00002e00780b */ /* 0x000fcc0003f2e000 */
[----:B------:R-:W1:Y:S01]  /*3f90*/  MUFU.EX2 R18, R47 ;  /* 0x0000002f00127308 */ /* 0x000e620000000800 */
[----:B--2---:R-:W-:Y:S01]  /*3fa0*/  @!P5 FMUL R179, R179, R179 ;  /* 0x000000b3b3b3d220 */ /* 0x004fe20000400000 */
[----:B------:R-:W-:-:S05]  /*3fb0*/  FSETP.GEU.AND P5, PT, R50, -126, PT ;  /* 0xc2fc00003200780b */ /* 0x000fca0003fae000 */
[----:B------:R-:W-:Y:S01]  /*3fc0*/  @!P1 FMUL R46, R46, 0.5 ;  /* 0x3f0000002e2e9820 */ /* 0x000fe20000400000 */
[----:B------:R-:W2:Y:S01]  /*3fd0*/  MUFU.EX2 R8, R27 ;  /* 0x0000001b00087308 */ /* 0x000ea20000000800 */
[----:B---3--:R-:W-:Y:S01]  /*3fe0*/  @!P4 FMUL R16, R16, R16 ;  /* 0x000000101010c220 */ /* 0x008fe20000400000 */
[----:B------:R-:W-:-:S05]  /*3ff0*/  FSETP.GEU.AND P4, PT, R55, -126, PT ;  /* 0xc2fc00003700780b */ /* 0x000fca0003f8e000 */
[----:B------:R-:W-:Y:S01]  /*4000*/  @!P5 FMUL R50, R50, 0.5 ;  /* 0x3f0000003232d820 */ /* 0x000fe20000400000 */
[----:B------:R-:W3:Y:S01]  /*4010*/  MUFU.EX2 R173, R42 ;  /* 0x0000002a00ad7308 */ /* 0x000ee20000000800 */
[----:B-1----:R-:W-:Y:S01]  /*4020*/  @!P6 FMUL R18, R18, R18 ;  /* 0x000000121212e220 */ /* 0x002fe20000400000 */
[----:B------:R-:W-:-:S05]  /*4030*/  FSETP.GEU.AND P6, PT, R59, -126, PT ;  /* 0xc2fc00003b00780b */ /* 0x000fca0003fce000 */
[----:B------:R-:W-:Y:S01]  /*4040*/  @!P4 FMUL R55, R55, 0.5 ;  /* 0x3f0000003737c820 */ /* 0x000fe20000400000 */
        /* <DEDUP_REMOVED lines=34> */
[----:B------:R-:W-:-:S03]  /*4270*/  FSETP.GEU.AND P1, PT, R70, -126, PT ;  /* 0xc2fc00004600780b */ /* 0x000fc60003f2e000 */
[----:B------:R-:W-:Y:S01]  /*4280*/  FADD R21, R181, R58 ;  /* 0x0000003ab5157221 */ /* 0x000fe20000000000 */
[----:B------:R-:W-:Y:S01]  /*4290*/  F2FP.BF16.F32.PACK_AB R181, R8, R181 ;  /* 0x000000b508b5723e */ /* 0x000fe200000010ff */
        /* <DEDUP_REMOVED lines=19> */
[----:B------:R-:W-:-:S03]  /*43d0*/  FSETP.GEU.AND P2, PT, R78, -126, PT ;  /* 0xc2fc00004e00780b */ /* 0x000fc60003f4e000 */
[----:B------:R-:W-:Y:S01]  /*43e0*/  FADD R23, R177, R66 ;  /* 0x00000042b1177221 */ /* 0x000fe20000000000 */
[----:B------:R-:W-:Y:S01]  /*43f0*/  F2FP.BF16.F32.PACK_AB R177, R12, R177 ;  /* 0x000000b10cb1723e */ /* 0x000fe200000010ff */
[----:B------:R-:W-:Y:S01]  /*4400*/  @!P5 FMUL R74, R74, 0.5 ;  /* 0x3f0000004a4ad820 */ /* 0x000fe20000400000 */
[----:B------:R-:W3:Y:S01]  /*4410*/  MUFU.EX2 R167, R63 ;  /* 0x0000003f00a77308 */ /* 0x000ee20000000800 */
[----:B-1----:R-:W-:Y:S01]  /*4420*/  @!P4 FMUL R159, R159, R159 ;  /* 0x0000009f9f9fc220 */ /* 0x002fe20000400000 */
[----:B------:R-:W-:-:S05]  /*4430*/  FSETP.GEU.AND P4, PT, R25, -126, PT ;  /* 0xc2fc00001900780b */ /* 0x000fca0003f8e000 */
[----:B------:R-:W-:Y:S01]  /*4440*/  @!P2 FMUL R78, R78, 0.5 ;  /* 0x3f0000004e4ea820 */ /* 0x000fe20000400000 */
[----:B------:R-:W1:Y:S01]  /*4450*/  MUFU.EX2 R70, R70 ;  /* 0x0000004600467308 */ /* 0x000e620000000800 */
[----:B--2---:R-:W-:Y:S01]  /*4460*/  @!P6 FMUL R153, R153, R153 ;  /* 0x000000999999e220 */ /* 0x004fe20000400000 */
[----:B------:R-:W-:-:S03]  /*4470*/  FSETP.GEU.AND P6, PT, R29, -126, PT ;  /* 0xc2fc00001d00780b */ /* 0x000fc60003fce000 */
[----:B------:R-:W-:Y:S02]  /*4480*/  FADD R27, R20, R153 ;  /* 0x00000099141b7221 */ /* 0x000fe40000000000 */
        /* <DEDUP_REMOVED lines=29> */
[----:B------:R3:W4:Y:S01]  /*4660*/  MUFU.EX2 R180, R24 ;  /* 0x0000001800b47308 */ /* 0x0007220000000800 */
[----:B-1----:R-:W-:Y:S01]  /*4670*/  @!P1 FMUL R82, R82, R82 ;  /* 0x0000005252529220 */ /* 0x002fe20000400000 */
[----:B------:R-:W-:-:S03]  /*4680*/  FSETP.GEU.AND P1, PT, R28, -126, PT ;  /* 0xc2fc00001c00780b */ /* 0x000fc60003f2e000 */
[----:B------:R-:W-:Y:S01]  /*4690*/  FADD R26, R169, R82 ;  /* 0x00000052a91a7221 */ /* 0x000fe20000000000 */
[----:B------:R-:W-:Y:S01]  /*46a0*/  F2FP.BF16.F32.PACK_AB R169, R20, R169 ;  /* 0x000000a914a9723e */ /* 0x000fe200000010ff */
[----:B------:R-:W-:Y:S01]  /*46b0*/  @!P6 FMUL R41, R41, 0.5 ;  /* 0x3f0000002929e820 */ /* 0x000fe20000400000 */
[----:B------:R-:W1:Y:S01]  /*46c0*/  MUFU.EX2 R155, R87 ;  /* 0x00000057009b7308 */ /* 0x000e620000000800 */
[----:B--2---:R-:W-:Y:S01]  /*46d0*/  @!P5 FMUL R0, R0, R0 ;  /* 0x000000000000d220 */ /* 0x004fe20000400000 */
[----:B------:R-:W-:Y:S01]  /*46e0*/  FSETP.GEU.AND P5, PT, R32, -126, PT ;  /* 0xc2fc00002000780b */ /* 0x000fe20003fae000 */
[----:B---3--:R-:W-:Y:S01]  /*46f0*/  FADD R24, R173, R74 ;  /* 0x0000004aad187221 */ /* 0x008fe20000000000 */
[----:B------:R-:W-:Y:S01]  /*4700*/  FADD R47, R23, R26 ;  /* 0x0000001a172f7221 */ /* 0x000fe20000000000 */
[----:B------:R-:W-:Y:S01]  /*4710*/  FADD R26, R16, R157 ;  /* 0x0000009d101a7221 */ /* 0x000fe20000000000 */
[----:B------:R-:W-:Y:S01]  /*4720*/  FADD R23, R183, R62 ;  /* 0x0000003eb7177221 */ /* 0x000fe20000000000 */
[----:B------:R-:W-:Y:S01]  /*4730*/  @!P1 FMUL R28, R28, 0.5 ;  /* 0x3f0000001c1c9820 */ /* 0x000fe20000400000 */
[----:B------:R-:W2:Y:S01]  /*4740*/  MUFU.EX2 R37, R37 ;  /* 0x0000002500257308 */ /* 0x000ea20000000800 */
[----:B----4-:R-:W-:Y:S01]  /*4750*/  @!P2 FMUL R180, R180, R180 ;  /* 0x000000b4b4b4a220 */ /* 0x010fe20000400000 */
[----:B------:R-:W-:-:S02]  /*4760*/  FSETP.GEU.AND P2, PT, R36, -126, PT ;  /* 0xc2fc00002400780b */ /* 0x000fc40003f4e000 */
[----:B------:R-:W-:Y:S02]  /*4770*/  F2FP.BF16.F32.PACK_AB R183, R10, R183 ;  /* 0x000000b70ab7723e */ /* 0x000fe400000010ff */
[----:B------:R-:W-:Y:S01]  /*4780*/  F2FP.BF16.F32.PACK_AB R173, R16, R173 ;  /* 0x000000ad10ad723e */ /* 0x000fe200000010ff */
[----:B------:R-:W-:Y:S01]  /*4790*/  @!P5 FMUL R32, R32, 0.5 ;  /* 0x3f0000002020d820 */ /* 0x000fe20000400000 */
[----:B------:R-:W3:Y:S01]  /*47a0*/  MUFU.EX2 R41, R41 ;  /* 0x0000002900297308 */ /* 0x000ee20000000800 */
[----:B-1----:R-:W-:Y:S01]  /*47b0*/  @!P3 FMUL R155, R155, R155 ;  /* 0x0000009b9b9bb220 */ /* 0x002fe20000400000 */
[----:B------:R-:W-:Y:S02]  /*47c0*/  FSETP.GEU.AND P3, PT, R33, -126, PT ;  /* 0xc2fc00002100780b */ /* 0x000fe40003f6e000 */
[----:B------:R-:W-:Y:S01]  /*47d0*/  F2FP.BF16.F32.PACK_AB R157, R157, R74 ;  /* 0x0000004a9d9d723e */ /* 0x000fe200000010ff */
[----:B------:R-:W-:Y:S01]  /*47e0*/  FADD R31, R22, R155 ;  /* 0x0000009b161f7221 */ /* 0x000fe20000000000 */
[----:B------:R-:W-:Y:S01]  /*47f0*/  F2FP.BF16.F32.PACK_AB R153, R153, R82 ;  /* 0x000000529999723e */ /* 0x000fe200000010ff */
[----:B------:R-:W-:Y:S01]  /*4800*/  @!P2 FMUL R36, R36, 0.5 ;  /* 0x3f0000002424a820 */ /* 0x000fe20000400000 */
[----:B------:R1:W4:Y:S01]  /*4810*/  MUFU.EX2 R182, R28 ;  /* 0x0000001c00b67308 */ /* 0x0003220000000800 */
[----:B--2---:R-:W-:Y:S01]  /*4820*/  @!P4 FMUL R37, R37, R37 ;  /* 0x000000252525c220 */ /* 0x004fe20000400000 */
[----:B------:R-:W-:-:S05]  /*4830*/  FSETP.GEU.AND P4, PT, R49, -126, PT ;  /* 0xc2fc00003100780b */ /* 0x000fca0003f8e000 */
[----:B------:R-:W-:Y:S01]  /*4840*/  @!P3 FMUL R33, R33, 0.5 ;  /* 0x3f0000002121b820 */ /* 0x000fe20000400000 */
[----:B------:R-:W2:Y:S01]  /*4850*/  MUFU.EX2 R176, R32 ;  /* 0x0000002000b07308 */ /* 0x000ea20000000800 */
[----:B---3--:R-:W-:Y:S01]  /*4860*/  @!P6 FMUL R41, R41, R41 ;  /* 0x000000292929e220 */ /* 0x008fe20000400000 */
[----:B------:R-:W-:Y:S01]  /*4870*/  FSETP.GEU.AND P6, PT, R53, -126, PT ;  /* 0xc2fc00003500780b */ /* 0x000fe20003fce000 */
[----:B-1----:R-:W-:Y:S01]  /*4880*/  FADD R28, R175, R78 ;  /* 0x0000004eaf1c7221 */ /* 0x002fe20000000000 */
[----:B------:R-:W-:-:S03]  /*4890*/  F2FP.BF16.F32.PACK_AB R175, R18, R175 ;  /* 0x000000af12af723e */ /* 0x000fc600000010ff */
[----:B------:R-:W-:Y:S01]  /*48a0*/  @!P4 FMUL R49, R49, 0.5 ;  /* 0x3f0000003131c820 */ /* 0x000fe20000400000 */
[----:B------:R1:W3:Y:S01]  /*48b0*/  MUFU.EX2 R178, R36 ;  /* 0x0000002400b27308 */ /* 0x0002e20000000800 */
[----:B----4-:R-:W-:Y:S01]  /*48c0*/  @!P1 FMUL R182, R182, R182 ;  /* 0x000000b6b6b69220 */ /* 0x010fe20000400000 */
[----:B------:R-:W-:-:S05]  /*48d0*/  FSETP.GEU.AND P1, PT, R40, -126, PT ;  /* 0xc2fc00002800780b */ /* 0x000fca0003f2e000 */
[----:B------:R-:W-:Y:S01]  /*48e0*/  @!P6 FMUL R53, R53, 0.5 ;  /* 0x3f0000003535e820 */ /* 0x000fe20000400000 */
[----:B------:R-:W4:Y:S01]  /*48f0*/  MUFU.EX2 R33, R33 ;  /* 0x0000002100217308 */ /* 0x000f220000000800 */
[----:B--2---:R-:W-:Y:S01]  /*4900*/  @!P5 FMUL R176, R176, R176 ;  /* 0x000000b0b0b0d220 */ /* 0x004fe20000400000 */
[----:B------:R-:W-:Y:S01]  /*4910*/  FSETP.GEU.AND P5, PT, R44, -126, PT ;  /* 0xc2fc00002c00780b */ /* 0x000fe20003fae000 */
[----:B-1----:R-:W-:Y:S01]  /*4920*/  FADD R36, R21, R24 ;  /* 0x0000001815247221 */ /* 0x002fe20000000000 */
[----:B------:R-:W-:Y:S01]  /*4930*/  FADD R21, R8, R165 ;  /* 0x000000a508157221 */ /* 0x000fe20000000000 */
[----:B------:R-:W-:Y:S01]  /*4940*/  FADD R24, R12, R161 ;  /* 0x000000a10c187221 */ /* 0x000fe20000000000 */
[----:B------:R-:W-:Y:S01]  /*4950*/  F2FP.BF16.F32.PACK_AB R165, R165, R58 ;  /* 0x0000003aa5a5723e */ /* 0x000fe200000010ff */
[----:B------:R-:W-:Y:S01]  /*4960*/  @!P1 FMUL R40, R40, 0.5 ;  /* 0x3f00000028289820 */ /* 0x000fe20000400000 */
[----:B------:R-:W1:Y:S01]  /*4970*/  MUFU.EX2 R49, R49 ;  /* 0x0000003100317308 */ /* 0x000e620000000800 */
[----:B---3--:R-:W-:Y:S01]  /*4980*/  @!P2 FMUL R178, R178, R178 ;  /* 0x000000b2b2b2a220 */ /* 0x008fe20000400000 */
[----:B------:R-:W-:Y:S01]  /*4990*/  FSETP.GEU.AND P2, PT, R48, -126, PT ;  /* 0xc2fc00003000780b */ /* 0x000fe20003f4e000 */
[----:B------:R-:W-:Y:S01]  /*49a0*/  FADD R38, R21, R26 ;  /* 0x0000001a15267221 */ /* 0x000fe20000000000 */
[----:B------:R-:W-:Y:S01]  /*49b0*/  FADD R51, R24, R27 ;  /* 0x0000001b18337221 */ /* 0x000fe20000000000 */
[----:B------:R-:W-:Y:S01]  /*49c0*/  FADD R24, R179, R70 ;  /* 0x00000046b3187221 */ /* 0x000fe20000000000 */
[----:B------:R-:W-:Y:S01]  /*49d0*/  FADD R27, R171, R0 ;  /* 0x00000000ab1b7221 */ /* 0x000fe20000000000 */
[----:B------:R-:W-:Y:S01]  /*49e0*/  @!P5 FMUL R44, R44, 0.5 ;  /* 0x3f0000002c2cd820 */ /* 0x000fe20000400000 */
[----:B------:R2:W3:Y:S01]  /*49f0*/  MUFU.EX2 R172, R40 ;  /* 0x0000002800ac7308 */ /* 0x0004e20000000800 */
[----:B----4-:R-:W-:Y:S01]  /*4a00*/  @!P3 FMUL R33, R33, R33 ;  /* 0x000000212121b220 */ /* 0x010fe20000400000 */
[----:B------:R-:W-:Y:S01]  /*4a10*/  FSETP.GEU.AND P3, PT, R45, -126, PT ;  /* 0xc2fc00002d00780b */ /* 0x000fe20003f6e000 */
[----:B------:R-:W-:Y:S01]  /*4a20*/  FADD R26, R14, R163 ;  /* 0x000000a30e1a7221 */ /* 0x000fe20000000000 */
[----:B------:R-:W-:Y:S01]  /*4a30*/  FADD R55, R24, R27 ;  /* 0x0000001b18377221 */ /* 0x000fe20000000000 */
[----:B------:R-:W-:Y:S01]  /*4a40*/  FADD R36, R36, R47 ;  /* 0x0000002f24247221 */ /* 0x000fe20000000000 */
[----:B------:R-:W-:Y:S01]  /*4a50*/  FADD R38, R38, R51 ;  /* 0x0000003326267221 */ /* 0x000fe20000000000 */
[----:B------:R-:W-:Y:S01]  /*4a60*/  @!P2 FMUL R48, R48, 0.5 ;  /* 0x3f0000003030a820 */ /* 0x000fe20000400000 */
[----:B------:R-:W4:Y:S01]  /*4a70*/  MUFU.EX2 R174, R44 ;  /* 0x0000002c00ae7308 */ /* 0x000f220000000800 */
[----:B-1----:R-:W-:Y:S01]  /*4a80*/  @!P4 FMUL R49, R49, R49 ;  /* 0x000000313131c220 */ /* 0x002fe20000400000 */
[----:B------:R-:W-:Y:S01]  /*4a90*/  FSETP.GEU.AND P4, PT, R61, -126, PT ;  /* 0xc2fc00003d00780b */ /* 0x000fe20003f8e000 */
[----:B--2---:R-:W-:Y:S01]  /*4aa0*/  FADD R40, R23, R28 ;  /* 0x0000001c17287221 */ /* 0x004fe20000000000 */
        /* <DEDUP_REMOVED lines=9> */
[----:B------:R-:W-:-:S02]  /*4b40*/  F2FP.BF16.F32.PACK_AB R171, R22, R171 ;  /* 0x000000ab16ab723e */ /* 0x000fc400000010ff */
[----:B------:R-:W-:Y:S01]  /*4b50*/  @!P4 FMUL R61, R61, 0.5 ;  /* 0x3f0000003d3dc820 */ /* 0x000fe20000400000 */
[----:B------:R-:W2:Y:S01]  /*4b60*/  MUFU.EX2 R53, R53 ;  /* 0x0000003500357308 */ /* 0x000ea20000000800 */
[----:B----4-:R-:W-:Y:S01]  /*4b70*/  @!P5 FMUL R174, R174, R174 ;  /* 0x000000aeaeaed220 */ /* 0x010fe20000400000 */
[----:B------:R-:W-:Y:S01]  /*4b80*/  FSETP.GEU.AND P5, PT, R56, -126, PT ;  /* 0xc2fc00003800780b */ /* 0x000fe20003fae000 */
[----:B------:R-:W-:Y:S01]  /*4b90*/  FADD R36, R36, R55 ;  /* 0x0000003724247221 */ /* 0x000fe20000000000 */
[----:B------:R-:W-:Y:S02]  /*4ba0*/  F2FP.BF16.F32.PACK_AB R167, R167, R62 ;  /* 0x0000003ea7a7723e */ /* 0x000fe400000010ff */
[----:B------:R-:W-:Y:S01]  /*4bb0*/  F2FP.BF16.F32.PACK_AB R161, R161, R66 ;  /* 0x00000042a1a1723e */ /* 0x000fe200000010ff */
[----:B------:R-:W-:Y:S01]  /*4bc0*/  @!P1 FMUL R52, R52, 0.5 ;  /* 0x3f00000034349820 */ /* 0x000fe20000400000 */
[----:B------:R-:W3:Y:S01]  /*4bd0*/  MUFU.EX2 R45, R45 ;  /* 0x0000002d002d7308 */ /* 0x000ee20000000800 */
[----:B-1----:R-:W-:Y:S01]  /*4be0*/  @!P2 FMUL R168, R168, R168 ;  /* 0x000000a8a8a8a220 */ /* 0x002fe20000400000 */
[----:B------:R-:W-:-:S02]  /*4bf0*/  FSETP.GEU.AND P2, PT, R60, -126, PT ;  /* 0xc2fc00003c00780b */ /* 0x000fc40003f4e000 */
[----:B------:R-:W-:Y:S02]  /*4c00*/  F2FP.BF16.F32.PACK_AB R163, R163, R70 ;  /* 0x00000046a3a3723e */ /* 0x000fe400000010ff */
        /* <DEDUP_REMOVED lines=17> */
[----:B------:R-:W-:Y:S01]  /*4d20*/  FADD R23, R180, R7 ;  /* 0x00000007b4177221 */ /* 0x000fe20000000000 */
[----:B------:R-:W-:Y:S01]  /*4d30*/  F2FP.BF16.F32.PACK_AB R180, R25, R180 ;  /* 0x000000b419b4723e */ /* 0x000fe200000010ff */
[----:B------:R-:W-:Y:S01]  /*4d40*/  @!P1 FMUL R64, R64, 0.5 ;  /* 0x3f00000040409820 */ /* 0x000fe20000400000 */
[----:B------:R-:W2:Y:S01]  /*4d50*/  MUFU.EX2 R160, R65 ;  /* 0x0000004100a07308 */ /* 0x000ea20000000800 */
[----:B---3--:R-:W-:Y:S01]  /*4d60*/  @!P2 FMUL R9, R9, R9 ;  /* 0x000000090909a220 */ /* 0x008fe20000400000 */
[----:B------:R-:W-:-:S05]  /*4d70*/  FSETP.GEU.AND P2, PT, R73, -126, PT ;  /* 0xc2fc00004900780b */ /* 0x000fca0003f4e000 */
[----:B------:R-:W-:Y:S01]  /*4d80*/  @!P5 FMUL R72, R72, 0.5 ;  /* 0x3f0000004848d820 */ /* 0x000fe20000400000 */
[----:B------:R3:W4:Y:S01]  /*4d90*/  MUFU.EX2 R164, R57 ;  /* 0x0000003900a47308 */ /* 0x0007220000000800 */
[----:B-1----:R-:W-:Y:S01]  /*4da0*/  @!P4 FMUL R166, R166, R166 ;  /* 0x000000a6a6a6c220 */ /* 0x002fe20000400000 */
[----:B------:R-:W-:-:S05]  /*4db0*/  FSETP.GEU.AND P4, PT, R80, -126, PT ;  /* 0xc2fc00005000780b */ /* 0x000fca0003f8e000 */
[----:B------:R-:W-:Y:S01]  /*4dc0*/  @!P2 FMUL R73, R73, 0.5 ;  /* 0x3f0000004949a820 */ /* 0x000fe20000400000 */
[----:B------:R-:W1:Y:S01]  /*4dd0*/  MUFU.EX2 R11, R64 ;  /* 0x00000040000b7308 */ /* 0x000e620000000800 */
[----:B--2---:R-:W-:Y:S01]  /*4de0*/  @!P6 FMUL R160, R160, R160 ;  /* 0x000000a0a0a0e220 */ /* 0x004fe20000400000 */
[----:B------:R-:W-:Y:S01]  /*4df0*/  FSETP.GEU.AND P6, PT, R81, -126, PT ;  /* 0xc2fc00005100780b */ /* 0x000fe20003fce000 */
[----:B---3--:R-:W-:Y:S02]  /*4e00*/  FADD R57, R26, R31 ;  /* 0x0000001f1a397221 */ /* 0x008fe40000000000 */
[----:B------:R-:W-:Y:S02]  /*4e10*/  FADD R27, R33, R160 ;  /* 0x000000a0211b7221 */ /* 0x000fe40000000000 */
[----:B------:R-:W-:Y:S01]  /*4e20*/  @!P4 FMUL R80, R80, 0.5 ;  /* 0x3f0000005050c820 */ /* 0x000fe20000400000 */
[----:B------:R-:W2:Y:S01]  /*4e30*/  MUFU.EX2 R15, R72 ;  /* 0x00000048000f7308 */ /* 0x000ea20000000800 */
[----:B----4-:R-:W-:Y:S01]  /*4e40*/  @!P3 FMUL R164, R164, R164 ;  /* 0x000000a4a4a4b220 */ /* 0x010fe20000400000 */
[----:B------:R-:W-:Y:S01]  /*4e50*/  FSETP.GEU.AND P3, PT, R68, -126, PT ;  /* 0xc2fc00004400780b */ /* 0x000fe20003f6e000 */
[----:B------:R-:W-:-:S02]  /*4e60*/  FADD R57, R42, R57 ;  /* 0x000000392a397221 */ /* 0x000fc40000000000 */
[----:B------:R-:W-:Y:S01]  /*4e70*/  FADD R24, R25, R164 ;  /* 0x000000a419187221 */ /* 0x000fe20000000000 */
[----:B------:R-:W-:Y:S01]  /*4e80*/  F2FP.BF16.F32.PACK_AB R164, R164, R7 ;  /* 0x00000007a4a4723e */ /* 0x000fe200000010ff */
[----:B------:R-:W-:Y:S01]  /*4e90*/  @!P6 FMUL R81, R81, 0.5 ;  /* 0x3f0000005151e820 */ /* 0x000fe20000400000 */
[----:B------:R-:W3:Y:S01]  /*4ea0*/  MUFU.EX2 R156, R73 ;  /* 0x00000049009c7308 */ /* 0x000ee20000000800 */
[----:B-1----:R-:W-:Y:S01]  /*4eb0*/  @!P1 FMUL R11, R11, R11 ;  /* 0x0000000b0b0b9220 */ /* 0x002fe20000400000 */
[----:B------:R-:W-:Y:S01]  /*4ec0*/  FSETP.GEU.AND P1, PT, R69, -126, PT ;  /* 0xc2fc00004500780b */ /* 0x000fe20003f2e000 */
[----:B------:R-:W-:Y:S02]  /*4ed0*/  FADD R57, R38, R57 ;  /* 0x0000003926397221 */ /* 0x000fe40000000000 */
[----:B------:R-:W-:Y:S01]  /*4ee0*/  FADD R26, R176, R11 ;  /* 0x0000000bb01a7221 */ /* 0x000fe20000000000 */
[----:B------:R-:W-:Y:S01]  /*4ef0*/  F2FP.BF16.F32.PACK_AB R176, R33, R176 ;  /* 0x000000b021b0723e */ /* 0x000fe200000010ff */
[----:B------:R-:W-:Y:S01]  /*4f00*/  @!P3 FMUL R68, R68, 0.5 ;  /* 0x3f0000004444b820 */ /* 0x000fe20000400000 */
[----:B------:R-:W1:Y:S01]  /*4f10*/  MUFU.EX2 R19, R80 ;  /* 0x0000005000137308 */ /* 0x000e620000000800 */
[----:B--2---:R-:W-:Y:S01]  /*4f20*/  @!P5 FMUL R15, R15, R15 ;  /* 0x0000000f0f0fd220 */ /* 0x004fe20000400000 */
[----:B------:R-:W-:Y:S01]  /*4f30*/  FSETP.GEU.AND P5, PT, R76, -126, PT ;  /* 0xc2fc00004c00780b */ /* 0x000fe20003fae000 */
[----:B------:R-:W-:Y:S01]  /*4f40*/  FADD R224, R36, R57 ;  /* 0x0000003924e07221 */ /* 0x000fe20000000000 */
[----:B------:R-:W-:Y:S01]  /*4f50*/  F2FP.BF16.F32.PACK_AB R160, R160, R11 ;  /* 0x0000000ba0a0723e */ /* 0x000fe200000010ff */
[----:B------:R-:W-:Y:S01]  /*4f60*/  FADD R28, R172, R15 ;  /* 0x0000000fac1c7221 */ /* 0x000fe20000000000 */
[----:B------:R-:W-:Y:S01]  /*4f70*/  F2FP.BF16.F32.PACK_AB R172, R41, R172 ;  /* 0x000000ac29ac723e */ /* 0x000fe200000010ff */
[----:B------:R-:W-:Y:S01]  /*4f80*/  @!P1 FMUL R69, R69, 0.5 ;  /* 0x3f00000045459820 */ /* 0x000fe20000400000 */
[----:B------:R-:W2:Y:S01]  /*4f90*/  MUFU.EX2 R152, R81 ;  /* 0x0000005100987308 */ /* 0x000ea20000000800 */
[----:B---3--:R-:W-:Y:S01]  /*4fa0*/  @!P2 FMUL R156, R156, R156 ;  /* 0x0000009c9c9ca220 */ /* 0x008fe20000400000 */
[----:B------:R-:W-:Y:S01]  /*4fb0*/  FSETP.GEU.AND P2, PT, R77, -126, PT ;  /* 0xc2fc00004d00780b */ /* 0x000fe20003f4e000 */
[----:B------:R-:W-:Y:S01]  /*4fc0*/  FADD R32, R23, R28 ;  /* 0x0000001c17207221 */ /* 0x000fe20000000000 */
[----:B------:R-:W-:Y:S01]  /*4fd0*/  FADD R23, R29, R166 ;  /* 0x000000a61d177221 */ /* 0x000fe20000000000 */
[----:B------:R-:W-:Y:S01]  /*4fe0*/  FADD R31, R41, R156 ;  /* 0x0000009c291f7221 */ /* 0x000fe20000000000 */
[----:B------:R-:W-:Y:S01]  /*4ff0*/  F2FP.BF16.F32.PACK_AB R166, R166, R9 ;  /* 0x00000009a6a6723e */ /* 0x000fe200000010ff */
[----:B------:R-:W-:Y:S01]  /*5000*/  @!P5 FMUL R76, R76, 0.5 ;  /* 0x3f0000004c4cd820 */ /* 0x000fe20000400000 */
[----:B------:R-:W3:Y:S01]  /*5010*/  MUFU.EX2 R13, R68 ;  /* 0x00000044000d7308 */ /* 0x000ee20000000800 */
[----:B-1----:R-:W-:Y:S01]  /*5020*/  @!P4 FMUL R19, R19, R19 ;  /* 0x000000131313c220 */ /* 0x002fe20000400000 */
[----:B------:R-:W-:Y:S01]  /*5030*/  FSETP.GEU.AND P4, PT, R84, -126, PT ;  /* 0xc2fc00005400780b */ /* 0x000fe20003f8e000 */
[----:B------:R-:W-:Y:S01]  /*5040*/  FADD R34, R24, R31 ;  /* 0x0000001f18227221 */ /* 0x000fe20000000000 */
[----:B------:R-:W-:Y:S01]  /*5050*/  F2FP.BF16.F32.PACK_AB R156, R156, R15 ;  /* 0x0000000f9c9c723e */ /* 0x000fe200000010ff */
[----:B------:R-:W-:Y:S01]  /*5060*/  FADD R35, R168, R19 ;  /* 0x00000013a8237221 */ /* 0x000fe20000000000 */
[----:B------:R-:W-:Y:S01]  /*5070*/  F2FP.BF16.F32.PACK_AB R168, R49, R168 ;  /* 0x000000a831a8723e */ /* 0x000fe200000010ff */
[----:B------:R-:W-:Y:S01]  /*5080*/  @!P2 FMUL R77, R77, 0.5 ;  /* 0x3f0000004d4da820 */ /* 0x000fe20000400000 */
[----:B------:R-:W1:Y:S01]  /*5090*/  MUFU.EX2 R162, R69 ;  /* 0x0000004500a27308 */ /* 0x000e620000000800 */
[----:B--2---:R-:W-:Y:S01]  /*50a0*/  @!P6 FMUL R152, R152, R152 ;  /* 0x000000989898e220 */ /* 0x004fe20000400000 */
[----:B------:R-:W-:Y:S01]  /*50b0*/  FSETP.GEU.AND P6, PT, R6, -126, PT ;  /* 0xc2fc00000600780b */ /* 0x000fe20003fce000 */
[----:B------:R-:W-:-:S02]  /*50c0*/  FADD R39, R26, R35 ;  /* 0x000000231a277221 */ /* 0x000fc40000000000 */
[----:B------:R-:W-:Y:S01]  /*50d0*/  FADD R30, R49, R152 ;  /* 0x00000098311e7221 */ /* 0x000fe20000000000 */
[----:B------:R-:W-:Y:S01]  /*50e0*/  F2FP.BF16.F32.PACK_AB R152, R152, R19 ;  /* 0x000000139898723e */ /* 0x000fe200000010ff */
[----:B------:R-:W-:Y:S01]  /*50f0*/  @!P4 FMUL R84, R84, 0.5 ;  /* 0x3f0000005454c820 */ /* 0x000fe20000400000 */
[----:B------:R-:W2:Y:S01]  /*5100*/  MUFU.EX2 R17, R76 ;  /* 0x0000004c00117308 */ /* 0x000ea20000000800 */
[----:B---3--:R-:W-:Y:S01]  /*5110*/  @!P3 FMUL R13, R13, R13 ;  /* 0x0000000d0d0db220 */ /* 0x008fe20000400000 */
[----:B------:R-:W-:Y:S01]  /*5120*/  FADD R43, R27, R30 ;  /* 0x0000001e1b2b7221 */ /* 0x000fe20000000000 */
[----:B------:R-:W-:Y:S02]  /*5130*/  FADD R32, R32, R39 ;  /* 0x0000002720207221 */ /* 0x000fe40000000000 */
[----:B------:R-:W-:Y:S01]  /*5140*/  FADD R24, R178, R13 ;  /* 0x0000000db2187221 */ /* 0x000fe20000000000 */
[----:B------:R-:W-:Y:S01]  /*5150*/  FADD R34, R34, R43 ;  /* 0x0000002b22227221 */ /* 0x000fe20000000000 */
[----:B------:R-:W-:Y:S01]  /*5160*/  @!P6 FMUL R6, R6, 0.5 ;  /* 0x3f0000000606e820 */ /* 0x000fe20000400000 */
[----:B------:R-:W3:Y:S01]  /*5170*/  MUFU.EX2 R158, R77 ;  /* 0x0000004d009e7308 */ /* 0x000ee20000000800 */
[----:B-1----:R-:W-:Y:S01]  /*5180*/  @!P1 FMUL R162, R162, R162 ;  /* 0x000000a2a2a29220 */ /* 0x002fe20000400000 */
[----:B------:R-:W-:-:S03]  /*5190*/  F2FP.BF16.F32.PACK_AB R178, R37, R178 ;  /* 0x000000b225b2723e */ /* 0x000fc600000010ff */
[----:B------:R-:W-:Y:S01]  /*51a0*/  FADD R26, R37, R162 ;  /* 0x000000a2251a7221 */ /* 0x000fe20000000000 */
[----:B------:R-:W-:Y:S02]  /*51b0*/  F2FP.BF16.F32.PACK_AB R162, R162, R13 ;  /* 0x0000000da2a2723e */ /* 0x000fe400000010ff */
[----:B------:R-:W1:Y:S01]  /*51c0*/  MUFU.EX2 R21, R84 ;  /* 0x0000005400157308 */ /* 0x000e620000000800 */
[----:B--2---:R-:W-:-:S04]  /*51d0*/  @!P5 FMUL R17, R17, R17 ;  /* 0x000000111111d220 */ /* 0x004fc80000400000 */
[----:B------:R-:W-:Y:S01]  /*51e0*/  FADD R27, R174, R17 ;  /* 0x00000011ae1b7221 */ /* 0x000fe20000000000 */
[----:B------:R-:W-:Y:S02]  /*51f0*/  F2FP.BF16.F32.PACK_AB R174, R45, R174 ;  /* 0x000000ae2dae723e */ /* 0x000fe400000010ff */
[----:B------:R2:W4:Y:S01]  /*5200*/  MUFU.EX2 R154, R6 ;  /* 0x00000006009a7308 */ /* 0x0005220000000800 */
[----:B---3--:R-:W-:-:S04]  /*5210*/  @!P2 FMUL R158, R158, R158 ;  /* 0x0000009e9e9ea220 */ /* 0x008fc80000400000 */
[----:B------:R-:W-:Y:S01]  /*5220*/  FADD R28, R45, R158 ;  /* 0x0000009e2d1c7221 */ /* 0x000fe20000000000 */
[----:B------:R-:W-:Y:S01]  /*5230*/  F2FP.BF16.F32.PACK_AB R158, R158, R17 ;  /* 0x000000119e9e723e */ /* 0x000fe200000010ff */
[----:B-1----:R-:W-:Y:S01]  /*5240*/  @!P4 FMUL R21, R21, R21 ;  /* 0x000000151515c220 */ /* 0x002fe20000400000 */
[----:B--2---:R-:W-:Y:S01]  /*5250*/  FADD R6, R182, R9 ;  /* 0x00000009b6067221 */ /* 0x004fe20000000000 */
[----:B------:R-:W-:Y:S01]  /*5260*/  FADD R23, R23, R28 ;  /* 0x0000001c17177221 */ /* 0x000fe20000000000 */
[----:B------:R-:W-:Y:S01]  /*5270*/  F2FP.BF16.F32.PACK_AB R182, R29, R182 ;  /* 0x000000b61db6723e */ /* 0x000fe200000010ff */
[----:B------:R-:W-:Y:S01]  /*5280*/  FADD R31, R170, R21 ;  /* 0x00000015aa1f7221 */ /* 0x000fe20000000000 */
[----:B------:R-:W-:Y:S01]  /*5290*/  FADD R6, R6, R27 ;  /* 0x0000001b06067221 */ /* 0x000fe20000000000 */
[----:B------:R-:W-:Y:S01]  /*52a0*/  F2FP.BF16.F32.PACK_AB R170, R53, R170 ;  /* 0x000000aa35aa723e */ /* 0x000fe200000010ff */
[----:B----4-:R-:W-:Y:S01]  /*52b0*/  @!P6 FMUL R154, R154, R154 ;  /* 0x0000009a9a9ae220 */ /* 0x010fe20000400000 */
[----:B------:R-:W-:-:S03]  /*52c0*/  FADD R31, R24, R31 ;  /* 0x0000001f181f7221 */ /* 0x000fc60000000000 */
[----:B------:R-:W-:Y:S01]  /*52d0*/  FADD R35, R53, R154 ;  /* 0x0000009a35237221 */ /* 0x000fe20000000000 */
[----:B------:R-:W-:Y:S01]  /*52e0*/  FADD R31, R6, R31 ;  /* 0x0000001f061f7221 */ /* 0x000fe20000000000 */
[----:B------:R-:W-:Y:S02]  /*52f0*/  F2FP.BF16.F32.PACK_AB R154, R154, R21 ;  /* 0x000000159a9a723e */ /* 0x000fe400000010ff */
[----:B------:R-:W-:Y:S01]  /*5300*/  FADD R26, R26, R35 ;  /* 0x000000231a1a7221 */ /* 0x000fe20000000000 */
[----:B------:R-:W-:-:S03]  /*5310*/  FADD R31, R32, R31 ;  /* 0x0000001f201f7221 */ /* 0x000fc60000000000 */
[----:B------:R-:W-:-:S04]  /*5320*/  FADD R23, R23, R26 ;  /* 0x0000001a17177221 */ /* 0x000fc80000000000 */
[----:B------:R-:W-:-:S04]  /*5330*/  FADD R34, R34, R23 ;  /* 0x0000001722227221 */ /* 0x000fc80000000000 */
[----:B------:R-:W-:Y:S01]  /*5340*/  FADD R225, R31, R34 ;  /* 0x000000221fe17221 */ /* 0x000fe20000000000 */
[----:B------:R-:W-:Y:S06]  /*5350*/  @!P0 BRA `(.L_x_19) ;  /* 0x0000000000048947 */ /* 0x000fec0003800000 */
[----:B------:R-:W-:Y:S01]  /*5360*/  BPT.TRAP 0x1 ;  /* 0x000000040000795c */ /* 0x000fe20000300000 */
.L_x_19:
[----:B------:R-:W1:Y:S01]  /*5370*/  SYNCS.PHASECHK.TRANS64.TRYWAIT P1, [UR61+0xc0008], R3 ;  /* 0x0c000803ff0075a7 */ /* 0x000e62000802017d */
[----:B------:R-:W-:-:S06]  /*5380*/  ULOP3.LUT UR4, UR53, 0x4000000, URZ, 0xfc, !UPT ;  /* 0x0400000035047892 */ /* 0x000fcc000f8efc3f */
[----:B------:R-:W-:-:S05]  /*5390*/  MOV R6, UR4 ;  /* 0x0000000400067c02 */ /* 0x000fca0008000f00 */
[----:B------:R2:W-:Y:S02]  /*53a0*/  STL [R1+0x270], R6 ;  /* 0x0002700601007387 */ /* 0x0005e40000100800 */
[----:B-12---:R-:W-:Y:S05]  /*53b0*/  @!P1 BRA `(.L_x_20) ;  /* 0x0000032800d49947 */ /* 0x006fea0003800000 */
.L_x_132:
[----:B-1----:R-:W2:Y:S01]  /*53c0*/  LDL R6, [R1+0x270] ;  /* 0x0002700001067983 */ /* 0x002ea20000100800 */
[----:B------:R-:W-:Y:S01]  /*53d0*/  WARPGROUP.ARRIVE ;  /* 0x00000000000079c5 */ /* 0x000fe20000000000 */
[----:B------:R-:W-:Y:S02]  /*53e0*/  UMOV UR7, 0x40000040 ;  /* 0x4000004000077882 */ /* 0x000fe40000000000 */
[----:B------:R1:W-:Y:S04]  /*53f0*/  STL [R1+0x10a4], R176 ;  /* 0x0010a4b001007387 */ /* 0x0003e80000100800 */
[----:B------:R3:W-:Y:S04]  /*5400*/  STL [R1+0x10a0], R177 ;  /* 0x0010a0b101007387 */ /* 0x0007e80000100800 */
[----:B------:R4:W-:Y:S04]  /*5410*/  STL [R1+0x109c], R178 ;  /* 0x00109cb201007387 */ /* 0x0009e80000100800 */
[----:B------:R4:W-:Y:S04]  /*5420*/  STL [R1+0x1098], R179 ;  /* 0x001098b301007387 */ /* 0x0009e80000100800 */
[----:B------:R-:W-:Y:S04]  /*5430*/  STL [R1+0xcc4], R168 ;  /* 0x000cc4a801007387 */ /* 0x000fe80000100800 */
        /* <DEDUP_REMOVED lines=12> */
[----:B------:R4:W-:Y:S04]  /*5500*/  STL [R1+0x4c0], R235 ;  /* 0x0004c0eb01007387 */ /* 0x0009e80000100800 */
        /* <DEDUP_REMOVED lines=13> */
[----:B------:R4:W-:Y:S01]  /*55e0*/  STL [R1+0x488], R2 ;  /* 0x0004880201007387 */ /* 0x0009e20000100800 */
[----:B--2---:R-:W-:-:S13]  /*55f0*/  R2UR UR10, R6 ;  /* 0x00000000060a72ca */ /* 0x004fda00000e0000 */
[----:B------:R-:W-:-:S07]  /*5600*/  UIADD3 UR4, UR10, 0x2000, URZ ;  /* 0x000020000a047890 */ /* 0x000fce000fffe03f */
[----:B------:R-:W-:Y:S01]  /*5610*/  UMOV UR6, UR4 ;  /* 0x0000000400067c82 */ /* 0x000fe20008000000 */
[----:B------:R-:W-:-:S09]  /*5620*/  UIADD3 UR4, UR10, 0x3000, URZ ;  /* 0x000030000a047890 */ /* 0x000fd2000fffe03f */
[----:B------:R-:W-:Y:S01]  /*5630*/  HGMMA.64x256x16.F32.BF16 R24, R180, gdesc[UR4].tnspB, RZ, !UPT, gsb0 ;  /* 0x43e00004b4187df0 */ /* 0x000fe2000c0018ff */
[----:B------:R-:W-:Y:S01]  /*5640*/  UMOV UR7, 0x40000040 ;  /* 0x4000004000077882 */ /* 0x000fe20000000000 */
[----:B------:R-:W-:Y:S01]  /*5650*/  UMOV UR6, UR4 ;  /* 0x0000000400067c82 */ /* 0x000fe20008000000 */
[----:B------:R-:W-:Y:S02]  /*5660*/  WARPGROUP.DEPBAR.LE gsb0, 0x0 ;  /* 0x00008000000079c5 */ /* 0x000fe40000010000 */
[----:B------:R-:W-:Y:S01]  /*5670*/  STL.64 [R1], R24 ;  /* 0x0000001801007387 */ /* 0x000fe20000100a00 */
[----:B-1----:R-:W-:Y:S01]  /*5680*/  IMAD.MOV.U32 R176, RZ, RZ, R61 ;  /* 0x000000ffffb07224 */ /* 0x002fe200078e003d */
[----:B---3--:R-:W-:Y:S01]  /*5690*/  MOV R177, R62 ;  /* 0x0000003e00b17202 */ /* 0x008fe20000000f00 */
[----:B----4-:R-:W-:Y:S01]  /*56a0*/  IMAD.MOV.U32 R178, RZ, RZ, R63 ;  /* 0x000000ffffb27224 */ /* 0x010fe200078e003f */
[----:B------:R-:W-:Y:S01]  /*56b0*/  STL.64 [R1+0x8], R26 ;  /* 0x0000081a01007387 */ /* 0x000fe20000100a00 */
[----:B------:R-:W-:Y:S01]  /*56c0*/  MOV R179, R64 ;  /* 0x0000004000b37202 */ /* 0x000fe20000000f00 */
[----:B------:R-:W-:Y:S01]  /*56d0*/  IMAD.MOV.U32 R235, RZ, RZ, R65 ;  /* 0x000000ffffeb7224 */ /* 0x000fe200078e0041 */
[----:B------:R-:W-:Y:S01]  /*56e0*/  MOV R234, R66 ;  /* 0x0000004200ea7202 */ /* 0x000fe20000000f00 */
[----:B------:R-:W-:Y:S01]  /*56f0*/  STL.64 [R1+0x10], R28 ;  /* 0x0000101c01007387 */ /* 0x000fe20000100a00 */
[----:B------:R-:W-:Y:S01]  /*5700*/  IMAD.MOV.U32 R233, RZ, RZ, R67 ;  /* 0x000000ffffe97224 */ /* 0x000fe200078e0043 */
[----:B------:R-:W-:Y:S01]  /*5710*/  MOV R232, R68 ;  /* 0x0000004400e87202 */ /* 0x000fe20000000f00 */
[----:B------:R-:W-:Y:S01]  /*5720*/  IMAD.MOV.U32 R231, RZ, RZ, R69 ;  /* 0x000000ffffe77224 */ /* 0x000fe200078e0045 */
        /* <DEDUP_REMOVED lines=96> */
[----:B------:R1:W-:Y:S01]  /*5d30*/  STL [R1+0x90], R60 ;  /* 0x0000903c01007387 */ /* 0x0003e20000100800 */
[----:B------:R-:W-:-:S03]  /*5d40*/  IMAD.MOV.U32 R0, RZ, RZ, R151 ;  /* 0x000000ffff007224 */ /* 0x000fc600078e0097 */
[----:B------:R-:W-:Y:S04]  /*5d50*/  STL.64 [R1+0x1090], R174 ;  /* 0x001090ae01007387 */ /* 0x000fe80000100a00 */
[----:B------:R-:W-:Y:S01]  /*5d60*/  STL.64 [R1+0x1088], R172 ;  /* 0x001088ac01007387 */ /* 0x000fe20000100a00 */
[----:B-1----:R-:W-:-:S03]  /*5d70*/  WARPGROUP.ARRIVE ;  /* 0x00000000000079c5 */ /* 0x002fc60000000000 */
[----:B------:R-:W-:Y:S03]  /*5d80*/  STL.64 [R1+0x1080], R166 ;  /* 0x001080a601007387 */ /* 0x000fe60000100a00 */
[----:B------:R-:W-:Y:S01]  /*5d90*/  HGMMA.64x256x16.F32.BF16 R24, R180, gdesc[UR4].tnspB, RZ, !UPT, gsb0 ;  /* 0x43e00004b4187df0 */ /* 0x000fe2000c0018ff */
[----:B------:R-:W-:Y:S04]  /*5da0*/  STL.64 [R1+0x1078], R164 ;  /* 0x001078a401007387 */ /* 0x000fe80000100a00 */
[----:B------:R-:W-:Y:S04]  /*5db0*/  STL.64 [R1+0x1070], R158 ;  /* 0x0010709e01007387 */ /* 0x000fe80000100a00 */
[----:B------:R-:W-:Y:S01]  /*5dc0*/  STL.64 [R1+0x1068], R156 ;  /* 0x0010689c01007387 */ /* 0x000fe20000100a00 */
[----:B------:R-:W-:-:S03]  /*5dd0*/  WARPGROUP.DEPBAR.LE gsb0, 0x0 ;  /* 0x00008000000079c5 */ /* 0x000fc60000010000 */
[----:B------:R-:W-:Y:S04]  /*5de0*/  STL.64 [R1+0x1060], R150 ;  /* 0x0010609601007387 */ /* 0x000fe80000100a00 */
        /* <DEDUP_REMOVED lines=50> */
[----:B------:R1:W-:Y:S04]  /*6110*/  STL.64 [R1+0xec8], R48 ;  /* 0x000ec83001007387 */ /* 0x0003e80000100a00 */
[----:B-1----:R-:W2:Y:S04]  /*6120*/  LDL.LU R48, [R1] ;  /* 0x0000000001307983 */ /* 0x002ea80000300800 */
[----:B------:R-:W2:Y:S04]  /*6130*/  LDL.LU R49, [R1+0x4] ;  /* 0x0000040001317983 */ /* 0x000ea80000300800 */
        /* <DEDUP_REMOVED lines=30> */
[----:B------:R-:W2:Y:S01]  /*6320*/  LDL.LU R80, [R1+0x80] ;  /* 0x0000800001507983 */ /* 0x000ea20000300800 */
[----:B------:R-:W-:-:S03]  /*6330*/  MOV R85, R176 ;  /* 0x000000b000557202 */ /* 0x000fc60000000f00 */
[----:B------:R-:W2:Y:S01]  /*6340*/  LDL.LU R81, [R1+0x84] ;  /* 0x0000840001517983 */ /* 0x000ea20000300800 */
[----:B------:R-:W-:-:S03]  /*6350*/  IMAD.MOV.U32 R86, RZ, RZ, R177 ;  /* 0x000000ffff567224 */ /* 0x000fc600078e00b1 */
[----:B------:R-:W2:Y:S01]  /*6360*/  LDL.LU R82, [R1+0x88] ;  /* 0x0000880001527983 */ /* 0x000ea20000300800 */
[----:B------:R-:W-:-:S03]  /*6370*/  MOV R87, R178 ;  /* 0x000000b200577202 */ /* 0x000fc60000000f00 */
[----:B------:R-:W2:Y:S01]  /*6380*/  LDL.LU R83, [R1+0x8c] ;  /* 0x00008c0001537983 */ /* 0x000ea20000300800 */
[----:B------:R-:W-:-:S03]  /*6390*/  IMAD.MOV.U32 R88, RZ, RZ, R179 ;  /* 0x000000ffff587224 */ /* 0x000fc600078e00b3 */
[----:B------:R-:W2:Y:S04]  /*63a0*/  LDL.LU R84, [R1+0x90] ;  /* 0x0000900001547983 */ /* 0x000ea80000300800 */
[----:B------:R-:W2:Y:S04]  /*63b0*/  LDL.LU R176, [R1+0x10a4] ;  /* 0x0010a40001b07983 */ /* 0x000ea80000300800 */
[----:B------:R-:W2:Y:S04]  /*63c0*/  LDL.LU R177, [R1+0x10a0] ;  /* 0x0010a00001b17983 */ /* 0x000ea80000300800 */
[----:B------:R-:W2:Y:S04]  /*63d0*/  LDL.LU R178, [R1+0x109c] ;  /* 0x00109c0001b27983 */ /* 0x000ea80000300800 */
[----:B------:R-:W2:Y:S01]  /*63e0*/  LDL.LU R179, [R1+0x1098] ;  /* 0x0010980001b37983 */ /* 0x000ea20000300800 */
        /* <DEDUP_REMOVED lines=86> */
[----:B------:R-:W-:Y:S01]  /*6950*/  UIADD3 UR4, UR10, 0x2080, URZ ;  /* 0x000020800a047890 */ /* 0x000fe2000fffe03f */
[----:B------:R-:W-:-:S06]  /*6960*/  UMOV UR7, 0x40000040 ;  /* 0x4000004000077882 */ /* 0x000fcc0000000000 */
[----:B------:R-:W-:Y:S01]  /*6970*/  UMOV UR6, UR4 ;  /* 0x0000000400067c82 */ /* 0x000fe20008000000 */
[----:B--2---:R-:W-:-:S06]  /*6980*/  WARPGROUP.ARRIVE ;  /* 0x00000000000079c5 */ /* 0x004fcc0000000000 */
[----:B------:R-:W-:Y:S03]  /*6990*/  HGMMA.64x256x16.F32.BF16 R48, R176, gdesc[UR4].tnspB, R48, gsb0 ;  /* 0x43e00004b0307df0 */ /* 0x000fe60008001830 */
[----:B------:R-:W-:Y:S02]  /*69a0*/  WARPGROUP.DEPBAR.LE gsb0, 0x0 ;  /* 0x00008000000079c5 */ /* 0x000fe40000010000 */
[----:B------:R-:W-:Y:S04]  /*69b0*/  STL.64 [R1], R48 ;  /* 0x0000003001007387 */ /* 0x000fe80000100a00 */
        /* <DEDUP_REMOVED lines=63> */
[----:B-1----:R-:W2:Y:S04]  /*6db0*/  LDL.LU.64 R174, [R1+0x1090] ;  /* 0x0010900001ae7983 */ /* 0x002ea80000300a00 */
[----:B------:R-:W2:Y:S04]  /*6dc0*/  LDL.LU.64 R172, [R1+0x1088] ;  /* 0x0010880001ac7983 */ /* 0x000ea80000300a00 */
[----:B------:R-:W3:Y:S04]  /*6dd0*/  LDL.LU.64 R166, [R1+0x1080] ;  /* 0x0010800001a67983 */ /* 0x000ee80000300a00 */
[----:B------:R-:W4:Y:S04]  /*6de0*/  LDL.LU.64 R164, [R1+0x1078] ;  /* 0x0010780001a47983 */ /* 0x000f280000300a00 */
[----:B------:R-:W4:Y:S04]  /*6df0*/  LDL.LU.64 R158, [R1+0x1070] ;  /* 0x00107000019e7983 */ /* 0x000f280000300a00 */
[----:B------:R-:W4:Y:S04]  /*6e00*/  LDL.LU.64 R156, [R1+0x1068] ;  /* 0x00106800019c7983 */ /* 0x000f280000300a00 */
[----:B------:R-:W2:Y:S04]  /*6e10*/  LDL.LU.64 R150, [R1+0x1060] ;  /* 0x0010600001967983 */ /* 0x000ea80000300a00 */
        /* <DEDUP_REMOVED lines=50> */
[----:B------:R-:W2:Y:S01]  /*7140*/  LDL.LU.64 R48, [R1+0xec8] ;  /* 0x000ec80001307983 */ /* 0x000ea20000300a00 */
[----:B------:R-:W-:Y:S01]  /*7150*/  UIADD3 UR4, UR10, 0x3080, URZ ;  /* 0x000030800a047890 */ /* 0x000fe2000fffe03f */
[----:B------:R-:W-:-:S06]  /*7160*/  UMOV UR7, 0x40000040 ;  /* 0x4000004000077882 */ /* 0x000fcc0000000000 */
[----:B------:R-:W-:Y:S01]  /*7170*/  UMOV UR6, UR4 ;  /* 0x0000000400067c82 */ /* 0x000fe20008000000 */
[----:B--2---:R-:W-:-:S06]  /*7180*/  WARPGROUP.ARRIVE ;  /* 0x00000000000079c5 */ /* 0x004fcc0000000000 */
[----:B------:R-:W-:Y:S03]  /*7190*/  HGMMA.64x256x16.F32.BF16 R24, R176, gdesc[UR4].tnspB, R24, gsb0 ;  /* 0x43e00004b0187df0 */ /* 0x000fe60008001818 */
[----:B------:R-:W-:Y:S02]  /*71a0*/  WARPGROUP.DEPBAR.LE gsb0, 0x0 ;  /* 0x00008000000079c5 */ /* 0x000fe40000010000 */
        /* <DEDUP_REMOVED lines=64> */
[----:B-1----:R-:W2:Y:S04]  /*75b0*/  LDL.LU.64 R24, [R1] ;  /* 0x0000000001187983 */ /* 0x002ea80000300a00 */
        /* <DEDUP_REMOVED lines=69> */
[----:B------:R-:W-:Y:S01]  /*7a10*/  STL.64 [R1], R24 ;  /* 0x0000001801007387 */ /* 0x000fe20000100a00 */
        /* <DEDUP_REMOVED lines=63> */
[----:B------:R1:W-:Y:S01]  /*7e10*/  STL [R1+0x80], R56 ;  /* 0x0000803801007387 */ /* 0x0003e20000100800 */
[----:B------:R-:W-:Y:S01]  /*7e20*/  IMAD.MOV.U32 R194, RZ, RZ, R102 ;  /* 0x000000ffffc27224 */ /* 0x000fe200078e0066 */
[----:B------:R-:W-:Y:S01]  /*7e30*/  MOV R193, R103 ;  /* 0x0000006700c17202 */ /* 0x000fe20000000f00 */
[----:B------:R-:W-:Y:S01]  /*7e40*/  IMAD.MOV.U32 R196, RZ, RZ, R100 ;  /* 0x000000ffffc47224 */ /* 0x000fe200078e0064 */
[----:B------:R-:W2:Y:S01]  /*7e50*/  LDL.LU.64 R150, [R1+0xec0] ;  /* 0x000ec00001967983 */ /* 0x000ea20000300a00 */
[----:B------:R-:W-:Y:S01]  /*7e60*/  MOV R195, R101 ;  /* 0x0000006500c37202 */ /* 0x000fe20000000f00 */
[----:B------:R-:W-:Y:S01]  /*7e70*/  IMAD.MOV.U32 R198, RZ, RZ, R98 ;  /* 0x000000ffffc67224 */ /* 0x000fe200078e0062 */
[----:B------:R-:W-:Y:S01]  /*7e80*/  MOV R197, R99 ;  /* 0x0000006300c57202 */ /* 0x000fe20000000f00 */
[----:B------:R-:W2:Y:S01]  /*7e90*/  LDL.LU.64 R148, [R1+0xeb8] ;  /* 0x000eb80001947983 */ /* 0x000ea20000300a00 */
        /* <DEDUP_REMOVED lines=52> */
[----:B------:R-:W-:-:S02]  /*81e0*/  MOV R170, R59 ;  /* 0x0000003b00aa7202 */ /* 0x000fc40000000f00 */
[----:B------:R-:W-:Y:S01]  /*81f0*/  MOV R168, R57 ;  /* 0x0000003900a87202 */ /* 0x000fe20000000f00 */
        /* <DEDUP_REMOVED lines=32> */
[----:B-1----:R-:W2:Y:S04]  /*8400*/  LDL.LU.64 R56, [R1+0xd48] ;  /* 0x000d480001387983 */ /* 0x002ea80000300a00 */
        /* <DEDUP_REMOVED lines=19> */
[----:B---3--:R-:W-:Y:S04]  /*8540*/  STL.64 [R1+0xcb0], R166 ;  /* 0x000cb0a601007387 */ /* 0x008fe80000100a00 */
[----:B----4-:R-:W-:Y:S04]  /*8550*/  STL.64 [R1+0xca8], R164 ;  /* 0x000ca8a401007387 */ /* 0x010fe80000100a00 */
[----:B------:R-:W-:Y:S04]  /*8560*/  STL.64 [R1+0xca0], R158 ;  /* 0x000ca09e01007387 */ /* 0x000fe80000100a00 */
[----:B------:R-:W-:Y:S01]  /*8570*/  STL.64 [R1+0xc98], R156 ;  /* 0x000c989c01007387 */ /* 0x000fe20000100a00 */
        /* <DEDUP_REMOVED lines=88> */
[----:B------:R-:W-:-:S03]  /*8b00*/  IMAD.MOV.U32 R73, RZ, RZ, R168 ;  /* 0x000000ffff497224 */ /* 0x000fc600078e00a8 */
[----:B------:R-:W2:Y:S01]  /*8b10*/  LDL.LU R69, [R1+0x74] ;  /* 0x0000740001457983 */ /* 0x000ea20000300800 */
[----:B------:R-:W-:-:S03]  /*8b20*/  MOV R74, R169 ;  /* 0x000000a9004a7202 */ /* 0x000fc60000000f00 */
[----:B------:R-:W2:Y:S01]  /*8b30*/  LDL.LU R70, [R1+0x78] ;  /* 0x0000780001467983 */ /* 0x000ea20000300800 */
[----:B------:R-:W-:-:S03]  /*8b40*/  IMAD.MOV.U32 R75, RZ, RZ, R170 ;  /* 0x000000ffff4b7224 */ /* 0x000fc600078e00aa */
[----:B------:R-:W2:Y:S01]  /*8b50*/  LDL.LU R71, [R1+0x7c] ;  /* 0x00007c0001477983 */ /* 0x000ea20000300800 */
[----:B------:R-:W-:-:S03]  /*8b60*/  MOV R76, R171 ;  /* 0x000000ab004c7202 */ /* 0x000fc60000000f00 */
[----:B------:R-:W2:Y:S04]  /*8b70*/  LDL.LU R72, [R1+0x80] ;  /* 0x0000800001487983 */ /* 0x000ea80000300800 */
[----:B------:R-:W2:Y:S04]  /*8b80*/  LDL.LU R168, [R1+0xcc4] ;  /* 0x000cc40001a87983 */ /* 0x000ea80000300800 */
[----:B------:R-:W2:Y:S04]  /*8b90*/  LDL.LU R169, [R1+0xcc0] ;  /* 0x000cc00001a97983 */ /* 0x000ea80000300800 */
[----:B------:R-:W2:Y:S04]  /*8ba0*/  LDL.LU R170, [R1+0xcbc] ;  /* 0x000cbc0001aa7983 */ /* 0x000ea80000300800 */
[----:B------:R-:W2:Y:S01]  /*8bb0*/  LDL.LU R171, [R1+0xcb8] ;  /* 0x000cb80001ab7983 */ /* 0x000ea20000300800 */
        /* <DEDUP_REMOVED lines=371> */
[----:B------:R-:W-:Y:S01]  /*a2f0*/  STL.64 [R1+0x50], R44 ;  /* 0x0000502c01007387 */ /* 0x000fe20000100a00 */
[----:B------:R-:W-:-:S03]  /*a300*/  MOV R2, R150 ;  /* 0x0000009600027202 */ /* 0x000fc60000000f00 */
[----:B------:R-:W-:Y:S01]  /*a310*/  STL.64 [R1+0x58], R46 ;  /* 0x0000582e01007387 */ /* 0x000fe20000100a00 */
[----:B------:R-:W-:-:S03]  /*a320*/  MOV R0, R151 ;  /* 0x0000009700007202 */ /* 0x000fc60000000f00 */
[----:B------:R-:W-:Y:S01]  /*a330*/  STL.64 [R1+0x60], R48 ;  /* 0x0000603001007387 */ /* 0x000fe20000100a00 */
[----:B------:R-:W-:Y:S01]  /*a340*/  MOV R4, R148 ;  /* 0x0000009400047202 */ /* 0x000fe20000000f00 */
[----:B------:R-:W-:Y:S02]  /*a350*/  IMAD.MOV.U32 R3, RZ, RZ, R149 ;  /* 0x000000ffff037224 */ /* 0x000fe400078e0095 */
[----:B------:R-:W-:Y:S01]  /*a360*/  STL.64 [R1+0x68], R50 ;  /* 0x0000683201007387 */ /* 0x000fe20000100a00 */
[----:B------:R-:W-:Y:S01]  /*a370*/  IMAD.MOV.U32 R6, RZ, RZ, R146 ;  /* 0x000000ffff067224 */ /* 0x000fe200078e0092 */
[----:B------:R-:W-:Y:S02]  /*a380*/  MOV R5, R147 ;  /* 0x0000009300057202 */ /* 0x000fe40000000f00 */
[----:B------:R1:W-:Y:S01]  /*a390*/  STL [R1+0x70], R52 ;  /* 0x0000703401007387 */ /* 0x0003e20000100800 */
[----:B------:R-:W-:-:S03]  /*a3a0*/  MOV R8, R144 ;  /* 0x0000009000087202 */ /* 0x000fc60000000f00 */
[----:B------:R-:W2:Y:S01]  /*a3b0*/  LDL.LU.64 R150, [R1+0xad0] ;  /* 0x000ad00001967983 */ /* 0x000ea20000300a00 */
[----:B------:R-:W-:Y:S01]  /*a3c0*/  MOV R7, R145 ;  /* 0x0000009100077202 */ /* 0x000fe20000000f00 */
[----:B------:R-:W-:Y:S02]  /*a3d0*/  IMAD.MOV.U32 R9, RZ, RZ, R143 ;  /* 0x000000ffff097224 */ /* 0x000fe400078e008f */
[----:B------:R-:W2:Y:S01]  /*a3e0*/  LDL.LU.64 R148, [R1+0xac8] ;  /* 0x000ac80001947983 */ /* 0x000ea20000300a00 */
[----:B------:R-:W-:Y:S01]  /*a3f0*/  MOV R10, R142 ;  /* 0x0000008e000a7202 */ /* 0x000fe20000000f00 */
[----:B------:R-:W-:Y:S02]  /*a400*/  IMAD.MOV.U32 R12, RZ, RZ, R140 ;  /* 0x000000ffff0c7224 */ /* 0x000fe400078e008c */
[----:B------:R-:W2:Y:S01]  /*a410*/  LDL.LU.64 R146, [R1+0xac0] ;  /* 0x000ac00001927983 */ /* 0x000ea20000300a00 */
[----:B------:R-:W-:Y:S01]  /*a420*/  MOV R11, R141 ;  /* 0x0000008d000b7202 */ /* 0x000fe20000000f00 */
[----:B------:R-:W-:-:S02]  /*a430*/  IMAD.MOV.U32 R14, RZ, RZ, R138 ;  /* 0x000000ffff0e7224 */ /* 0x000fc400078e008a */
        /* <DEDUP_REMOVED lines=127> */
[----:B------:R-:W-:-:S03]  /*ac30*/  MOV R162, R55 ;  /* 0x0000003700a27202 */ /* 0x000fc60000000f00 */
[----:B------:R-:W2:Y:S01]  /*ac40*/  LDL.LU.64 R58, [R1+0x960] ;  /* 0x00096000013a7983 */ /* 0x000ea20000300a00 */
[----:B------:R-:W-:-:S03]  /*ac50*/  MOV R160, R53 ;  /* 0x0000003500a07202 */ /* 0x000fc60000000f00 */
        /* <DEDUP_REMOVED lines=21> */
[----:B----4-:R-:W-:Y:S01]  /*adb0*/  STL.64 [R1+0x8b8], R156 ;  /* 0x0008b89c01007387 */ /* 0x010fe20000100a00 */
        /* <DEDUP_REMOVED lines=161> */
[----:B------:R-:W-:-:S02]  /*b7d0*/  MOV R107, R193 ;  /* 0x000000c1006b7202 */ /* 0x000fc40000000f00 */
[----:B------:R-:W-:Y:S02]  /*b7e0*/  MOV R108, R192 ;  /* 0x000000c0006c7202 */ /* 0x000fe40000000f00 */
[----:B------:R-:W-:Y:S02]  /*b7f0*/  MOV R110, R190 ;  /* 0x000000be006e7202 */ /* 0x000fe40000000f00 */
[----:B------:R-:W-:Y:S02]  /*b800*/  MOV R111, R189 ;  /* 0x000000bd006f7202 */ /* 0x000fe40000000f00 */
[----:B------:R-:W-:Y:S02]  /*b810*/  MOV R113, R187 ;  /* 0x000000bb00717202 */ /* 0x000fe40000000f00 */
[----:B------:R-:W-:Y:S02]  /*b820*/  MOV R114, R186 ;  /* 0x000000ba00727202 */ /* 0x000fe40000000f00 */
        /* <DEDUP_REMOVED lines=27> */
[----:B------:R-:W-:Y:S01]  /*b9e0*/  MOV R159, R0 ;  /* 0x00000000009f7202 */ /* 0x000fe20000000f00 */
        /* <DEDUP_REMOVED lines=131> */
[----:B------:R-:W3:Y:S01]  /*c220*/  LDL.LU.64 R32, [R1+0x6d8] ;  /* 0x0006d80001207983 */ /* 0x000ee20000300a00 */
[----:B------:R-:W-:Y:S01]  /*c230*/  UIADD3 UR4, UR10, 0x3280, URZ ;  /* 0x000032800a047890 */ /* 0x000fe2000fffe03f */
[----:B------:R-:W-:-:S06]  /*c240*/  UMOV UR7, 0x40000040 ;  /* 0x4000004000077882 */ /* 0x000fcc0000000000 */
[----:B------:R-:W-:Y:S01]  /*c250*/  UMOV UR6, UR4 ;  /* 0x0000000400067c82 */ /* 0x000fe20008000000 */
[----:B---3--:R-:W-:-:S06]  /*c260*/  WARPGROUP.ARRIVE ;  /* 0x00000000000079c5 */ /* 0x008fcc0000000000 */
        /* <DEDUP_REMOVED lines=147> */
[----:B------:R-:W-:-:S03]  /*cba0*/  IMAD.MOV.U32 R3, RZ, RZ, R151 ;  /* 0x000000ffff037224 */ /* 0x000fc600078e0097 */
[----:B------:R-:W-:Y:S01]  /*cbb0*/  STL.64 [R1+0x50], R44 ;  /* 0x0000502c01007387 */ /* 0x000fe20000100a00 */
[----:B------:R-:W-:Y:S01]  /*cbc0*/  IMAD.MOV.U32 R8, RZ, RZ, R148 ;  /* 0x000000ffff087224 */ /* 0x000fe200078e0094 */
[----:B------:R-:W-:Y:S02]  /*cbd0*/  MOV R7, R149 ;  /* 0x0000009500077202 */ /* 0x000fe40000000f00 */
[----:B------:R-:W-:Y:S01]  /*cbe0*/  STL.64 [R1+0x58], R46 ;  /* 0x0000582e01007387 */ /* 0x000fe20000100a00 */
[----:B------:R-:W-:-:S03]  /*cbf0*/  MOV R10, R146 ;  /* 0x00000092000a7202 */ /* 0x000fc60000000f00 */
[----:B------:R1:W-:Y:S01]  /*cc00*/  STL [R1+0x60], R48 ;  /* 0x0000603001007387 */ /* 0x0003e20000100800 */
[----:B------:R-:W-:Y:S01]  /*cc10*/  MOV R9, R147 ;  /* 0x0000009300097202 */ /* 0x000fe20000000f00 */
[----:B------:R-:W-:Y:S02]  /*cc20*/  IMAD.MOV.U32 R11, RZ, RZ, R145 ;  /* 0x000000ffff0b7224 */ /* 0x000fe400078e0091 */
[----:B------:R-:W2:Y:S01]  /*cc30*/  LDL.LU.64 R150, [R1+0x6d0] ;  /* 0x0006d00001967983 */ /* 0x000ea20000300a00 */
[----:B------:R-:W-:Y:S01]  /*cc40*/  MOV R12, R144 ;  /* 0x00000090000c7202 */ /* 0x000fe20000000f00 */
[----:B------:R-:W-:Y:S02]  /*cc50*/  IMAD.MOV.U32 R14, RZ, RZ, R142 ;  /* 0x000000ffff0e7224 */ /* 0x000fe400078e008e */
[----:B------:R-:W2:Y:S01]  /*cc60*/  LDL.LU.64 R148, [R1+0x6c8] ;  /* 0x0006c80001947983 */ /* 0x000ea20000300a00 */
[----:B------:R-:W-:-:S03]  /*cc70*/  MOV R13, R143 ;  /* 0x0000008f000d7202 */ /* 0x000fc60000000f00 */
[----:B------:R-:W2:Y:S01]  /*cc80*/  LDL.LU.64 R146, [R1+0x6c0] ;  /* 0x0006c00001927983 */ /* 0x000ea20000300a00 */
[----:B------:R-:W-:Y:S01]  /*cc90*/  MOV R16, R140 ;  /* 0x0000008c00107202 */ /* 0x000fe20000000f00 */
[----:B------:R-:W-:Y:S01]  /*cca0*/  IMAD.MOV.U32 R17, RZ, RZ, R139 ;  /* 0x000000ffff117224 */ /* 0x000fe200078e008b */
[----:B------:R-:W-:Y:S01]  /*ccb0*/  MOV R15, R141 ;  /* 0x0000008d000f7202 */ /* 0x000fe20000000f00 */
        /* <DEDUP_REMOVED lines=244> */
[----:B------:R-:W-:-:S03]  /*dc00*/  MOV R50, R0 ;  /* 0x0000000000327202 */ /* 0x000fc60000000f00 */
[----:B------:R-:W2:Y:S04]  /*dc10*/  LDL.LU R46, [R1+0x58] ;  /* 0x00005800012e7983 */ /* 0x000ea80000300800 */
[----:B------:R-:W2:Y:S01]  /*dc20*/  LDL.LU R47, [R1+0x5c] ;  /* 0x00005c00012f7983 */ /* 0x000ea20000300800 */
[----:B------:R-:W-:-:S03]  /*dc30*/  IMAD.MOV.U32 R51, RZ, RZ, R152 ;  /* 0x000000ffff337224 */ /* 0x000fc600078e0098 */
[----:B------:R-:W2:Y:S01]  /*dc40*/  LDL.LU R48, [R1+0x60] ;  /* 0x0000600001307983 */ /* 0x000ea20000300800 */
[----:B------:R-:W-:-:S03]  /*dc50*/  MOV R52, R153 ;  /* 0x0000009900347202 */ /* 0x000fc60000000f00 */
[----:B------:R-:W3:Y:S01]  /*dc60*/  LDL.LU R155, [R1+0x4d4] ;  /* 0x0004d400019b7983 */ /* 0x000ee20000300800 */
[----:B------:R-:W-:-:S03]  /*dc70*/  MOV R53, R154 ;  /* 0x0000009a00357202 */ /* 0x000fc60000000f00 */
[----:B------:R-:W3:Y:S04]  /*dc80*/  LDL.LU R0, [R1+0x4d0] ;  /* 0x0004d00001007983 */ /* 0x000ee80000300800 */
        /* <DEDUP_REMOVED lines=69> */
[----:B------:R-:W-:Y:S01]  /*e0e0*/  UIADD3 UR4, UR10, 0x2380, URZ ;  /* 0x000023800a047890 */ /* 0x000fe2000fffe03f */
[----:B------:R-:W-:Y:S01]  /*e0f0*/  MOV R104, R188 ;  /* 0x000000bc00687202 */ /* 0x000fe20000000f00 */
[----:B------:R-:W-:Y:S01]  /*e100*/  UMOV UR7, 0x40000040 ;  /* 0x4000004000077882 */ /* 0x000fe20000000000 */
[----:B------:R-:W-:Y:S01]  /*e110*/  MOV R106, R186 ;  /* 0x000000ba006a7202 */ /* 0x000fe20000000f00 */
[----:B------:R1:W5:Y:S01]  /*e120*/  LDL.LU R235, [R1+0x4c0] ;  /* 0x0004c00001eb7983 */ /* 0x0003620000300800 */
        /* <DEDUP_REMOVED lines=29> */
[----:B------:R-:W-:Y:S01]  /*e300*/  MOV R151, R3 ;  /* 0x0000000300977202 */ /* 0x000fe20000000f00 */
[----:B------:R-:W-:Y:S01]  /*e310*/  UMOV UR6, UR4 ;  /* 0x0000000400067c82 */ /* 0x000fe20008000000 */
[----:B------:R1:W5:Y:S04]  /*e320*/  LDL.LU R234, [R1+0x4bc] ;  /* 0x0004bc0001ea7983 */ /* 0x0003680000300800 */
        /* <DEDUP_REMOVED lines=12> */
[----:B------:R1:W5:Y:S01]  /*e3f0*/  LDL.LU R2, [R1+0x488] ;  /* 0x0004880001027983 */ /* 0x0003620000300800 */
[----:B---3--:R-:W-:-:S04]  /*e400*/  F2FP.BF16.F32.PACK_AB R155, R155, R0 ;  /* 0x000000009b9b723e */ /* 0x008fc800000010ff */
        /* <DEDUP_REMOVED lines=67> */
[----:B--2---:R-:W2:Y:S04]  /*e840*/  LDL.LU.64 R150, [R1+0x480] ;  /* 0x0004800001967983 */ /* 0x004ea80000300a00 */
        /* <DEDUP_REMOVED lines=69> */
[----:B-1----:R-:W-:Y:S05]  /*eca0*/  @!P0 BRA `(.L_x_21) ;  /* 0x0000000000048947 */ /* 0x002fea0003800000 */
[----:B------:R-:W-:Y:S01]  /*ecb0*/  BPT.TRAP 0x1 ;  /* 0x000000040000795c */ /* 0x000fe20000300000 */
.L_x_21:
[----:B------:R-:W-:Y:S02]  /*ecc0*/  UISETP.GT.U32.AND UP0, UPT, UR54, 0x1, UPT ;  /* 0x000000013600788c */ /* 0x000fe4000bf04070 */
[----:B------:R-:W-:Y:S01]  /*ecd0*/  UIADD3 UR4, UR61, 0xc0028, URZ ;  /* 0x000c00283d047890 */ /* 0x000fe2000fffe03f */
[----:B------:R-:W-:-:S03]  /*ece0*/  UMOV UR60, URZ ;  /* 0x0000003f003c7c82 */ /* 0x000fc60008000000 */
[----:B------:R-:W-:Y:S01]  /*ecf0*/  PLOP3.LUT P1, PT, PT, PT, UP0, 0x80, 0x0 ;  /* 0x000000000000781c */ /* 0x000fe20003f2f008 */
[----:B------:R-:W-:-:S09]  /*ed00*/  UPRMT UR4, URZ, 0x654, UR4 ;  /* 0x000006543f047896 */ /* 0x000fd20008000004 */
[----:B------:R-:W-:Y:S03]  /*ed10*/  SYNCS.ARRIVE.TRANS64.RED.A1T0 RZ, [UR4], RZ ;  /* 0x000000ffffff79a7 */ /* 0x000fe60008100404 */
[----:B------:R-:W-:Y:S05]  /*ed20*/  @P1 BRA `(.L_x_22) ;  /* 0x0000000000041947 */ /* 0x000fea0003800000 */
[----:B------:R-:W-:Y:S01]  /*ed30*/  BPT.TRAP 0x1 ;  /* 0x000000040000795c */ /* 0x000fe20000300000 */
.L_x_22:
[----:B------:R-:W-:Y:S01]  /*ed40*/  UISETP.GE.AND UP0, UPT, UR5, 0x101, UPT ;  /* 0x000001010500788c */ /* 0x000fe2000bf06270 */
[----:B-----5:R-:W-:Y:S01]  /*ed50*/  IADD3 R2, R2, 0x80, RZ ;  /* 0x0000008002027810 */ /* 0x020fe20007ffe0ff */
[----:B------:R-:W-:Y:S01]  /*ed60*/  UIADD3 UR4, UR5, 0x7f, URZ ;  /* 0x0000007f05047890 */ /* 0x000fe2000fffe03f */
[----:B------:R-:W-:-:S03]  /*ed70*/  UMOV UR7, 0x1 ;  /* 0x0000000100077882 */ /* 0x000fc60000000000 */
[----:B------:R-:W-:Y:S01]  /*ed80*/  PLOP3.LUT P2, PT, PT, PT, UP0, 0x80, 0x0 ;  /* 0x000000000000781c */ /* 0x000fe20003f4f008 */
[----:B------:R-:W-:-:S04]  /*ed90*/  USHF.R.S32.HI UR59, URZ, 0x1f, UR4 ;  /* 0x0000001f3f3b7899 */ /* 0x000fc80008011404 */
[----:B------:R-:W-:-:S03]  /*eda0*/  ULEA.HI UR59, UR59, UR4, URZ, 0x7 ;  /* 0x000000043b3b7291 */ /* 0x000fc6000f8f383f */
[----:B------:R-:W-:Y:S01]  /*edb0*/  UMOV UR4, 0x2 ;  /* 0x0000000200047882 */ /* 0x000fe20000000000 */
[----:B------:R-:W-:-:S04]  /*edc0*/  ULEA.HI.SX32 UR59, UR59, 0xffffffff, 0x19 ;  /* 0xffffffff3b3b7891 */ /* 0x000fc8000f8fca3f */
[----:B------:R-:W-:Y:S08]  /*edd0*/  @!P2 BRA `(.L_x_23) ;  /* 0x000001040004a947 */ /* 0x000ff00003800000 */
[----:B------:R-:W-:Y:S01]  /*ede0*/  IMAD.MOV.U32 R3, RZ, RZ, R5 ;  /* 0x000000ffff037224 */ /* 0x000fe200078e0005 */
[----:B------:R-:W-:Y:S01]  /*edf0*/  MOV R6, R4 ;  /* 0x0000000400067202 */ /* 0x000fe20000000f00 */
[----:B------:R-:W-:Y:S01]  /*ee00*/  UMOV UR52, UR59 ;  /* 0x0000003b00347c82 */ /* 0x000fe20008000000 */
[----:B------:R-:W-:Y:S01]  /*ee10*/  UMOV UR60, URZ ;  /* 0x0000003f003c7c82 */ /* 0x000fe20008000000 */
[----:B------:R-:W-:Y:S01]  /*ee20*/  UMOV UR4, 0x2 ;  /* 0x0000000200047882 */ /* 0x000fe20000000000 */
[----:B------:R-:W-:Y:S01]  /*ee30*/  UMOV UR7, 0x1 ;  /* 0x0000000100077882 */ /* 0x000fe20000000000 */
[----:B------:R-:W-:-:S05]  /*ee40*/  ULDC UR5, c[0x0][0x604] ;  /* 0x0001810000057ab9 */ /* 0x000fca0000000800 */
.L_x_34:
[----:B------:R-:W-:-:S13]  /*ee50*/  PLOP3.LUT P3, PT, PT, PT, UP1, 0x80, 0x0 ;  /* 0x000000000000781c */ /* 0x000fda0003f6f018 */
[----:B------:R-:W-:Y:S05]  /*ee60*/  @!P3 BRA `(.L_x_24) ;  /* 0x000000000004b947 */ /* 0x000fea0003800000 */
[----:B------:R-:W-:Y:S01]  /*ee70*/  BPT.TRAP 0x1 ;  /* 0x000000040000795c */ /* 0x000fe20000300000 */
.L_x_24:
[----:B------:R-:W-:Y:S01]  /*ee80*/  ULEA UR6, UR4, UR61, 0x3 ;  /* 0x0000003d04067291 */ /* 0x000fe2000f8e183f */
[----:B------:R-:W-:-:S04]  /*ee90*/  MOV R0, UR60 ;  /* 0x0000003c00007c02 */ /* 0x000fc80008000f00 */
[----:B------:R-:W-:-:S04]  /*eea0*/  SHF.L.U32 R0, R0, 0x1f, RZ ;  /* 0x0000001f00007819 */ /* 0x000fc800000006ff */
[----:B------:R-:W1:Y:S02]  /*eeb0*/  SYNCS.PHASECHK.TRANS64.TRYWAIT P2, [UR6+0xc0000], R0 ;  /* 0x0c000000ff0075a7 */ /* 0x000e640008040146 */
[----:B-1----:R-:W-:Y:S05]  /*eec0*/  @!P2 BRA `(.L_x_25) ;  /* 0x000002900028a947 */ /* 0x002fea0003800000 */
.L_x_133:
[----:B------:R-:W2:Y:S04]  /*eed0*/  LDL R7, [R1+0x274] ;  /* 0x0002740001077983 */ /* 0x000ea80000100800 */
[----:B------:R-:W3:Y:S04]  /*eee0*/  LDL.64 R8, [R1+0x250] ;  /* 0x0002500001087983 */ /* 0x000ee80000100a00 */
[----:B------:R-:W4:Y:S04]  /*eef0*/  LDL.64 R16, [R1+0x268] ;  /* 0x0002680001107983 */ /* 0x000f280000100a00 */
[----:B-1----:R-:W5:Y:S04]  /*ef00*/  LDL.64 R4, [R1+0x260] ;  /* 0x0002600001047983 */ /* 0x002f680000100a00 */
[----:B------:R-:W5:Y:S01]  /*ef10*/  LDL.64 R22, [R1+0x258] ;  /* 0x0002580001167983 */ /* 0x000f620000100a00 */
[----:B------:R-:W-:-:S02]  /*ef20*/  MOV R12, UR37 ;  /* 0x00000025000c7c02 */ /* 0x000fc40008000f00 */
[----:B------:R-:W-:Y:S01]  /*ef30*/  MOV R10, UR41 ;  /* 0x00000029000a7c02 */ /* 0x000fe20008000f00 */
[----:B------:R-:W-:Y:S01]  /*ef40*/  WARPGROUP.ARRIVE ;  /* 0x00000000000079c5 */ /* 0x000fe20000000000 */
[----:B------:R-:W-:Y:S01]  /*ef50*/  UMOV UR43, 0x40000040 ;  /* 0x40000040002b7882 */ /* 0x000fe20000000000 */
[----:B------:R-:W-:Y:S01]  /*ef60*/  MOV R11, UR36 ;  /* 0x00000024000b7c02 */ /* 0x000fe20008000f00 */
[----:B------:R-:W-:Y:S01]  /*ef70*/  UMOV UR47, 0x40000040 ;  /* 0x40000040002f7882 */ /* 0x000fe20000000000 */
[----:B------:R-:W5:Y:S01]  /*ef80*/  LDL.64 R20, [R1+0x248] ;  /* 0x0002480001147983 */ /* 0x000f620000100a00 */
[----:B------:R-:W-:-:S03]  /*ef90*/  UMOV UR51, 0x40000040 ;  /* 0x4000004000337882 */ /* 0x000fc60000000000 */
[----:B------:R-:W5:Y:S01]  /*efa0*/  LDL.64 R18, [R1+0x240] ;  /* 0x0002400001127983 */ /* 0x000f620000100a00 */
[----:B------:R-:W-:Y:S02]  /*efb0*/  MOV R14, UR33 ;  /* 0x00000021000e7c02 */ /* 0x000fe40008000f00 */
[----:B------:R-:W-:Y:S01]  /*efc0*/  MOV R13, UR32 ;  /* 0x00000020000d7c02 */ /* 0x000fe20008000f00 */
[----:B------:R-:W5:Y:S04]  /*efd0*/  LDL.64 R220, [R1+0x230] ;  /* 0x0002300001dc7983 */ /* 0x000f680000100a00 */
[----:B------:R-:W5:Y:S04]  /*efe0*/  LDL.64 R218, [R1+0x228] ;  /* 0x0002280001da7983 */ /* 0x000f680000100a00 */
[----:B------:R-:W5:Y:S01]  /*eff0*/  LDL.64 R216, [R1+0x220] ;  /* 0x0002200001d87983 */ /* 0x000f620000100a00 */
[----:B--2---:R-:W-:-:S02]  /*f000*/  R2UR UR6, R7 ;  /* 0x00000000070672ca */ /* 0x004fc400000e0000 */
[----:B------:R-:W-:Y:S02]  /*f010*/  MOV R7, UR44 ;  /* 0x0000002c00077c02 */ /* 0x000fe40008000f00 */
[----:B---3--:R-:W-:Y:S02]  /*f020*/  R2UR UR37, R9 ;  /* 0x00000000092572ca */ /* 0x008fe400000e0000 */
[----:B------:R-:W-:Y:S02]  /*f030*/  MOV R9, UR40 ;  /* 0x0000002800097c02 */ /* 0x000fe40008000f00 */
[----:B----4-:R-:W-:Y:S02]  /*f040*/  R2UR UR40, R16 ;  /* 0x00000000102872ca */ /* 0x010fe400000e0000 */
[----:B------:R-:W-:Y:S02]  /*f050*/  R2UR UR41, R17 ;  /* 0x00000000112972ca */ /* 0x000fe400000e0000 */
[----:B------:R-:W-:Y:S01]  /*f060*/  R2UR UR36, R8 ;  /* 0x00000000082472ca */ /* 0x000fe200000e0000 */
[----:B------:R-:W-:Y:S01]  /*f070*/  ULEA UR6, UR4, UR6, 0xd ;  /* 0x0000000604067291 */ /* 0x000fe2000f8e683f */
[----:B------:R-:W-:Y:S01]  /*f080*/  MOV R8, UR45 ;  /* 0x0000002d00087c02 */ /* 0x000fe20008000f00 */
[----:B------:R-:W-:Y:S01]  /*f090*/  UMOV UR39, 0x40000040 ;  /* 0x4000004000277882 */ /* 0x000fe20000000000 */
[----:B-----5:R-:W-:Y:S01]  /*f0a0*/  R2UR UR44, R4 ;  /* 0x00000000042c72ca */ /* 0x020fe200000e0000 */
[----:B------:R-:W2:Y:S01]  /*f0b0*/  LDL.64 R16, [R1+0x238] ;  /* 0x0002380001107983 */ /* 0x000ea20000100a00 */
[----:B------:R-:W-:-:S02]  /*f0c0*/  R2UR UR45, R5 ;  /* 0x00000000052d72ca */ /* 0x000fc400000e0000 */
[----:B------:R-:W-:-:S03]  /*f0d0*/  UMOV UR42, UR6 ;  /* 0x00000006002a7c82 */ /* 0x000fc60008000000 */
[----:B------:R-:W-:Y:S01]  /*f0e0*/  HGMMA.64x128x16.F32.BF16 R152, gdesc[UR40], RZ, !UPT, gsb0 ;  /* 0x01e00000289879f0 */ /* 0x000fe2000c0018ff */
[----:B------:R-:W-:-:S07]  /*f0f0*/  UIADD3 UR10, UR6, 0x2, URZ ;  /* 0x00000002060a7890 */ /* 0x000fce000fffe03f */
[----:B------:R-:W-:Y:S01]  /*f100*/  UMOV UR46, UR10 ;  /* 0x0000000a002e7c82 */ /* 0x000fe20008000000 */
[----:B------:R-:W-:Y:S02]  /*f110*/  MOV R5, UR49 ;  /* 0x0000003100057c02 */ /* 0x000fe40008000f00 */
[----:B------:R-:W-:Y:S02]  /*f120*/  MOV R4, UR48 ;  /* 0x0000003000047c02 */ /* 0x000fe40008000f00 */
[----:B------:R-:W-:Y:S02]  /*f130*/  R2UR UR48, R22 ;  /* 0x00000000163072ca */ /* 0x000fe400000e0000 */
[----:B------:R-:W-:Y:S01]  /*f140*/  R2UR UR49, R23 ;  /* 0x00000000173172ca */ /* 0x000fe200000e0000 */
[----:B------:R-:W-:Y:S01]  /*f150*/  UIADD3 UR10, UR6, 0x4, URZ ;  /* 0x00000004060a7890 */ /* 0x000fe2000fffe03f */
[----:B------:R-:W-:Y:S02]  /*f160*/  R2UR UR32, R20 ;  /* 0x00000000142072ca */ /* 0x000fe400000e0000 */
[----:B------:R-:W-:Y:S01]  /*f170*/  R2UR UR33, R21 ;  /* 0x00000000152172ca */ /* 0x000fe200000e0000 */
[----:B------:R-:W-:Y:S01]  /*f180*/  UMOV UR35, 0x40000040 ;  /* 0x4000004000237882 */ /* 0x000fe20000000000 */
[----:B------:R-:W-:-:S02]  /*f190*/  R2UR UR40, R18 ;  /* 0x00000000122872ca */ /* 0x000fc400000e0000 */
[----:B------:R-:W-:Y:S01]  /*f1a0*/  R2UR UR41, R19 ;  /* 0x00000000132972ca */ /* 0x000fe200000e0000 */
[----:B------:R-:W-:Y:S02]  /*f1b0*/  WARPGROUP.DEPBAR.LE gsb0, 0x0 ;  /* 0x00008000000079c5 */ /* 0x000fe40000010000 */
[----:B------:R-:W-:Y:S01]  /*f1c0*/  WARPGROUP.ARRIVE ;  /* 0x00000000000079c5 */ /* 0x000fe20000000000 */
[----:B------:R-:W-:Y:S01]  /*f1d0*/  UMOV UR50, UR10 ;  /* 0x0000000a00327c82 */ /* 0x000fe20008000000 */
[----:B------:R-:W-:Y:S01]  /*f1e0*/  UMOV UR43, 0x40000040 ;  /* 0x40000040002b7882 */ /* 0x000fe20000000000 */
[----:B------:R-:W3:Y:S03]  /*f1f0*/  LDL.64 R22, [R1+0x218] ;  /* 0x0002180001167983 */ /* 0x000ee60000100a00 */
[----:B------:R-:W-:Y:S01]  /*f200*/  HGMMA.64x128x16.F32.BF16 R152, gdesc[UR44], R152, gsb0 ;  /* 0x01e000002c9879f0 */ /* 0x000fe20008001898 */
[----:B------:R-:W-:Y:S01]  /*f210*/  UIADD3 UR10, UR6, 0x6, URZ ;  /* 0x00000006060a7890 */ /* 0x000fe2000fffe03f */
[----:B------:R-:W4:Y:S04]  /*f220*/  LDL.64 R20, [R1+0x210] ;  /* 0x0002100001147983 */ /* 0x000f280000100a00 */
[----:B------:R-:W5:Y:S02]  /*f230*/  LDL.64 R18, [R1+0x208] ;  /* 0x0002080001127983 */ /* 0x000f640000100a00 */
[----:B------:R-:W-:Y:S01]  /*f240*/  UMOV UR38, UR10 ;  /* 0x0000000a00267c82 */ /* 0x000fe20008000000 */
[----:B------:R-:W-:-:S02]  /*f250*/  WARPGROUP.DEPBAR.LE gsb0, 0x0 ;  /* 0x00008000000079c5 */ /* 0x000fc40000010000 */
[----:B------:R-:W-:-:S06]  /*f260*/  WARPGROUP.ARRIVE ;  /* 0x00000000000079c5 */ /* 0x000fcc0000000000 */
[----:B------:R-:W-:Y:S01]  /*f270*/  HGMMA.64x128x16.F32.BF16 R152, gdesc[UR48], R152, gsb0 ;  /* 0x01e00000309879f0 */ /* 0x000fe20008001898 */
[----:B------:R-:W-:-:S07]  /*f280*/  UIADD3 UR10, UR6, 0x400, URZ ;  /* 0x00000400060a7890 */ /* 0x000fce000fffe03f */
[----:B------:R-:W-:Y:S01]  /*f290*/  UMOV UR34, UR10 ;  /* 0x0000000a00227c82 */ /* 0x000fe20008000000 */
[----:B------:R-:W-:Y:S02]  /*f2a0*/  WARPGROUP.DEPBAR.LE gsb0, 0x0 ;  /* 0x00008000000079c5 */ /* 0x000fe40000010000 */
[----:B------:R-:W-:-:S06]  /*f2b0*/  WARPGROUP.ARRIVE ;  /* 0x00000000000079c5 */ /* 0x000fcc0000000000 */
[----:B------:R-:W-:Y:S01]  /*f2c0*/  HGMMA.64x128x16.F32.BF16 R152, gdesc[UR36], R152, gsb0 ;  /* 0x01e00000249879f0 */ /* 0x000fe20008001898 */
[----:B------:R-:W-:-:S07]  /*f2d0*/  UIADD3 UR10, UR6, 0x402, URZ ;  /* 0x00000402060a7890 */ /* 0x000fce000fffe03f */
[----:B------:R-:W-:Y:S01]  /*f2e0*/  UMOV UR42, UR10 ;  /* 0x0000000a002a7c82 */ /* 0x000fe20008000000 */
[----:B------:R-:W-:Y:S02]  /*f2f0*/  WARPGROUP.DEPBAR.LE gsb0, 0x0 ;  /* 0x00008000000079c5 */ /* 0x000fe40000010000 */
[----:B------:R-:W-:-:S06]  /*f300*/  WARPGROUP.ARRIVE ;  /* 0x00000000000079c5 */ /* 0x000fcc0000000000 */
[----:B------:R-:W-:Y:S01]  /*f310*/  HGMMA.64x128x16.F32.BF16 R152, gdesc[UR32], R152, gsb0 ;  /* 0x01e00000209879f0 */ /* 0x000fe20008001898 */
[----:B--2---:R-:W-:Y:S02]  /*f320*/  R2UR UR44, R16 ;  /* 0x00000000102c72ca */ /* 0x004fe400000e0000 */
[----:B------:R-:W-:Y:S01]  /*f330*/  R2UR UR45, R17 ;  /* 0x00000000112d72ca */ /* 0x000fe200000e0000 */
[----:B------:R-:W-:Y:S01]  /*f340*/  UIADD3 UR10, UR6, 0x404, URZ ;  /* 0x00000404060a7890 */ /* 0x000fe2000fffe03f */
[----:B------:R-:W-:Y:S01]  /*f350*/  UMOV UR47, 0x40000040 ;  /* 0x40000040002f7882 */ /* 0x000fe20000000000 */
[----:B------:R-:W-:Y:S02]  /*f360*/  R2UR UR48, R220 ;  /* 0x00000000dc3072ca */ /* 0x000fe400000e0000 */
[----:B------:R-:W-:Y:S01]  /*f370*/  R2UR UR49, R221 ;  /* 0x00000000dd3172ca */ /* 0x000fe200000e0000 */
[----:B------:R-:W-:Y:S02]  /*f380*/  UMOV UR51, 0x40000040 ;  /* 0x4000004000337882 */ /* 0x000fe40000000000 */
[----:B------:R-:W-:Y:S01]  /*f390*/  UMOV UR46, UR10 ;  /* 0x0000000a002e7c82 */ /* 0x000fe20008000000 */
[----:B------:R-:W-:-:S02]  /*f3a0*/  WARPGROUP.DEPBAR.LE gsb0, 0x0 ;  /* 0x00008000000079c5 */ /* 0x000fc40000010000 */
[----:B------:R-:W-:Y:S01]  /*f3b0*/  WARPGROUP.ARRIVE ;  /* 0x00000000000079c5 */ /* 0x000fe20000000000 */
[----:B------:R-:W-:Y:S02]  /*f3c0*/  R2UR UR36, R218 ;  /* 0x00000000da2472ca */ /* 0x000fe400000e0000 */
[----:B------:R-:W-:Y:S01]  /*f3d0*/  R2UR UR37, R219 ;  /* 0x00000000db2572ca */ /* 0x000fe200000e0000 */
[----:B------:R-:W-:Y:S01]  /*f3e0*/  UMOV UR39, 0x40000040 ;  /* 0x4000004000277882 */ /* 0x000fe20000000000 */
[----:B------:R-:W-:Y:S01]  /*f3f0*/  R2UR UR32, R216 ;  /* 0x00000000d82072ca */ /* 0x000fe200000e0000 */
[----:B------:R-:W-:Y:S01]  /*f400*/  HGMMA.64x128x16.F32.BF16 R152, gdesc[UR40], R152, gsb0 ;  /* 0x01e00000289879f0 */ /* 0x000fe20008001898 */
[----:B------:R-:W-:Y:S01]  /*f410*/  UIADD3 UR10, UR6, 0x406, URZ ;  /* 0x00000406060a7890 */ /* 0x000fe2000fffe03f */
[----:B------:R-:W-:Y:S01]  /*f420*/  R2UR UR33, R217 ;  /* 0x00000000d92172ca */ /* 0x000fe200000e0000 */
[----:B------:R-:W-:Y:S01]  /*f430*/  UMOV UR35, 0x40000040 ;  /* 0x4000004000237882 */ /* 0x000fe20000000000 */
[----:B------:R-:W2:Y:S04]  /*f440*/  LDL.64 R16, [R1+0x200] ;  /* 0x0002000001107983 */ /* 0x000ea80000100a00 */
        /* <DEDUP_REMOVED lines=14> */
[----:B---3--:R-:W-:Y:S02]  /*f530*/  R2UR UR40, R22 ;  /* 0x00000000162872ca */ /* 0x008fe400000e0000 */
[----:B------:R-:W-:Y:S01]  /*f540*/  R2UR UR41, R23 ;  /* 0x00000000172972ca */ /* 0x000fe200000e0000 */
[----:B------:R-:W-:Y:S01]  /*f550*/  UIADD3 UR10, UR6, 0x804, URZ ;  /* 0x00000804060a7890 */ /* 0x000fe2000fffe03f */
[----:B------:R-:W-:-:S06]  /*f560*/  UMOV UR43, 0x40000040 ;  /* 0x40000040002b7882 */ /* 0x000fcc0000000000 */
[----:B------:R-:W-:Y:S01]  /*f570*/  UMOV UR42, UR10 ;  /* 0x0000000a002a7c82 */ /* 0x000fe20008000000 */
[----:B------:R-:W-:Y:S02]  /*f580*/  WARPGROUP.DEPBAR.LE gsb0, 0x0 ;  /* 0x00008000000079c5 */ /* 0x000fe40000010000 */
[----:B------:R-:W-:-:S06]  /*f590*/  WARPGROUP.ARRIVE ;  /* 0x00000000000079c5 */ /* 0x000fcc0000000000 */
[----:B------:R-:W-:Y:S01]  /*f5a0*/  HGMMA.64x128x16.F32.BF16 R152, gdesc[UR32], R152, gsb0 ;  /* 0x01e00000209879f0 */ /* 0x000fe20008001898 */
[----:B----4-:R-:W-:Y:S02]  /*f5b0*/  R2UR UR44, R20 ;  /* 0x00000000142c72ca */ /* 0x010fe400000e0000 */
[----:B------:R-:W-:Y:S01]  /*f5c0*/  R2UR UR45, R21 ;  /* 0x00000000152d72ca */ /* 0x000fe200000e0000 */
[----:B------:R-:W-:Y:S01]  /*f5d0*/  UIADD3 UR10, UR6, 0x806, URZ ;  /* 0x00000806060a7890 */ /* 0x000fe2000fffe03f */
[----:B------:R-:W-:-:S06]  /*f5e0*/  UMOV UR47, 0x40000040 ;  /* 0x40000040002f7882 */ /* 0x000fcc0000000000 */
[----:B------:R-:W-:Y:S01]  /*f5f0*/  UMOV UR46, UR10 ;  /* 0x0000000a002e7c82 */ /* 0x000fe20008000000 */
[----:B------:R-:W-:Y:S02]  /*f600*/  WARPGROUP.DEPBAR.LE gsb0, 0x0 ;  /* 0x00008000000079c5 */ /* 0x000fe40000010000 */
[----:B------:R-:W-:-:S06]  /*f610*/  WARPGROUP.ARRIVE ;  /* 0x00000000000079c5 */ /* 0x000fcc0000000000 */
[----:B------:R-:W-:Y:S01]  /*f620*/  HGMMA.64x128x16.F32.BF16 R152, gdesc[UR40], R152, gsb0 ;  /* 0x01e00000289879f0 */ /* 0x000fe20008001898 */
[----:B------:R-:W-:Y:S02]  /*f630*/  MOV R0, UR52 ;  /* 0x0000003400007c02 */ /* 0x000fe40008000f00 */
[----:B-----5:R-:W-:Y:S02]  /*f640*/  R2UR UR52, R18 ;  /* 0x00000000123472ca */ /* 0x020fe400000e0000 */
[----:B------:R-:W-:Y:S01]  /*f650*/  R2UR UR53, R19 ;  /* 0x00000000133572ca */ /* 0x000fe200000e0000 */
[----:B------:R-:W-:Y:S01]  /*f660*/  UIADD3 UR10, UR6, 0xc00, URZ ;  /* 0x00000c00060a7890 */ /* 0x000fe2000fffe03f */
[----:B------:R-:W-:-:S06]  /*f670*/  UMOV UR55, 0x40000040 ;  /* 0x4000004000377882 */ /* 0x000fcc0000000000 */
[----:B------:R-:W-:Y:S01]  /*f680*/  UMOV UR54, UR10 ;  /* 0x0000000a00367c82 */ /* 0x000fe20008000000 */
[----:B------:R-:W-:Y:S02]  /*f690*/  WARPGROUP.DEPBAR.LE gsb0, 0x0 ;  /* 0x00008000000079c5 */ /* 0x000fe40000010000 */
[----:B------:R-:W-:-:S06]  /*f6a0*/  WARPGROUP.ARRIVE ;  /* 0x00000000000079c5 */ /* 0x000fcc0000000000 */
[----:B------:R-:W-:Y:S01]  /*f6b0*/  HGMMA.64x128x16.F32.BF16 R152, gdesc[UR44], R152, gsb0 ;  /* 0x01e000002c9879f0 */ /* 0x000fe20008001898 */
[----:B--2---:R-:W-:Y:S02]  /*f6c0*/  R2UR UR32, R16 ;  /* 0x00000000102072ca */ /* 0x004fe400000e0000 */
[----:B------:R-:W-:Y:S01]  /*f6d0*/  R2UR UR33, R17 ;  /* 0x00000000112172ca */ /* 0x000fe200000e0000 */
[----:B------:R-:W-:Y:S01]  /*f6e0*/  UIADD3 UR10, UR6, 0xc02, URZ ;  /* 0x00000c02060a7890 */ /* 0x000fe2000fffe03f */
[----:B------:R-:W-:-:S06]  /*f6f0*/  UMOV UR35, 0x40000040 ;  /* 0x4000004000237882 */ /* 0x000fcc0000000000 */
[----:B------:R-:W-:Y:S01]  /*f700*/  UMOV UR34, UR10 ;  /* 0x0000000a00227c82 */ /* 0x000fe20008000000 */
[----:B------:R-:W-:Y:S02]  /*f710*/  WARPGROUP.DEPBAR.LE gsb0, 0x0 ;  /* 0x00008000000079c5 */ /* 0x000fe40000010000 */
[----:B------:R-:W-:-:S06]  /*f720*/  WARPGROUP.ARRIVE ;  /* 0x00000000000079c5 */ /* 0x000fcc0000000000 */
[----:B------:R-:W-:Y:S01]  /*f730*/  HGMMA.64x128x16.F32.BF16 R152, gdesc[UR52], R152, gsb0 ;  /* 0x01e00000349879f0 */ /* 0x000fe20008001898 */
[----:B------:R-:W-:Y:S02]  /*f740*/  R2UR UR36, R236 ;  /* 0x00000000ec2472ca */ /* 0x000fe400000e0000 */
        /* <DEDUP_REMOVED lines=39> */
[----:B------:R-:W-:Y:S01]  /*f9c0*/  UIADD3 UR10, UR6, 0x1006, URZ ;  /* 0x00001006060a7890 */ /* 0x000fe2000fffe03f */
[----:B------:R-:W-:-:S06]  /*f9d0*/  UMOV UR59, 0x40000040 ;  /* 0x40000040003b7882 */ /* 0x000fcc0000000000 */
[----:B------:R-:W-:Y:S01]  /*f9e0*/  UMOV UR58, UR10 ;  /* 0x0000000a003a7c82 */ /* 0x000fe20008000000 */
[----:B------:R-:W-:Y:S02]  /*f9f0*/  WARPGROUP.DEPBAR.LE gsb0, 0x0 ;  /* 0x00008000000079c5 */ /* 0x000fe40000010000 */
[----:B------:R-:W-:-:S06]  /*fa00*/  WARPGROUP.ARRIVE ;  /* 0x00000000000079c5 */ /* 0x000fcc0000000000 */
[----:B------:R-:W-:Y:S01]  /*fa10*/  HGMMA.64x128x16.F32.BF16 R152, gdesc[UR52], R152, gsb0 ;  /* 0x01e00000349879f0 */ /* 0x000fe20008001898 */
[----:B------:R-:W-:Y:S01]  /*fa20*/  UIADD3 UR10, UR6, 0x1400, URZ ;  /* 0x00001400060a7890 */ /* 0x000fe2000fffe03f */
[----:B------:R-:W-:Y:S01]  /*fa30*/  UMOV UR11, 0x40000040 ;  /* 0x40000040000b7882 */ /* 0x000fe20000000000 */
[----:B------:R-:W-:Y:S02]  /*fa40*/  WARPGROUP.DEPBAR.LE gsb0, 0x0 ;  /* 0x00008000000079c5 */ /* 0x000fe40000010000 */
[----:B------:R-:W-:-:S07]  /*fa50*/  WARPGROUP.ARRIVE ;  /* 0x00000000000079c5 */ /* 0x000fce0000000000 */
[----:B------:R-:W-:Y:S01]  /*fa60*/  HGMMA.64x128x16.F32.BF16 R152, gdesc[UR56], R152, gsb0 ;  /* 0x01e00000389879f0 */ /* 0x000fe20008001898 */
[----:B------:R-:W-:Y:S02]  /*fa70*/  UMOV UR15, 0x40000040 ;  /* 0x40000040000f7882 */ /* 0x000fe40000000000 */
[----:B------:R-:W-:Y:S02]  /*fa80*/  WARPGROUP.DEPBAR.LE gsb0, 0x0 ;  /* 0x00008000000079c5 */ /* 0x000fe40000010000 */
[----:B------:R-:W-:-:S07]  /*fa90*/  WARPGROUP.ARRIVE ;  /* 0x00000000000079c5 */ /* 0x000fce0000000000 */
[----:B------:R-:W-:Y:S01]  /*faa0*/  HGMMA.64x128x16.F32.BF16 R152, gdesc[UR8], R152, gsb0 ;  /* 0x01e00000089879f0 */ /* 0x000fe20008001898 */
[----:B------:R-:W-:-:S07]  /*fab0*/  UIADD3 UR10, UR6, 0x1402, URZ ;  /* 0x00001402060a7890 */ /* 0x000fce000fffe03f */
[----:B------:R-:W-:Y:S01]  /*fac0*/  UMOV UR14, UR10 ;  /* 0x0000000a000e7c82 */ /* 0x000fe20008000000 */
[----:B------:R-:W-:Y:S01]  /*fad0*/  UIADD3 UR10, UR6, 0x1404, URZ ;  /* 0x00001404060a7890 */ /* 0x000fe2000fffe03f */
[----:B------:R-:W-:Y:S01]  /*fae0*/  UMOV UR19, 0x40000040 ;  /* 0x4000004000137882 */ /* 0x000fe20000000000 */
[----:B------:R-:W-:Y:S02]  /*faf0*/  WARPGROUP.DEPBAR.LE gsb0, 0x0 ;  /* 0x00008000000079c5 */ /* 0x000fe40000010000 */
[----:B------:R-:W-:-:S06]  /*fb00*/  WARPGROUP.ARRIVE ;  /* 0x00000000000079c5 */ /* 0x000fcc0000000000 */
[----:B------:R-:W-:Y:S01]  /*fb10*/  HGMMA.64x128x16.F32.BF16 R152, gdesc[UR12], R152, gsb0 ;  /* 0x01e000000c9879f0 */ /* 0x000fe20008001898 */
[----:B------:R-:W-:Y:S01]  /*fb20*/  UMOV UR18, UR10 ;  /* 0x0000000a00127c82 */ /* 0x000fe20008000000 */
        /* <DEDUP_REMOVED lines=66> */
[----:B------:R-:W-:-:S04]  /*ff50*/  UIADD3 UR4, UR4, 0x1, URZ ;  /* 0x0000000104047890 */ /* 0x000fc8000fffe03f */
[----:B------:R-:W-:-:S04]  /*ff60*/  UISETP.NE.AND UP0, UPT, UR4, 0x5, UPT ;  /* 0x000000050400788c */ /* 0x000fc8000bf05270 */
[----:B------:R-:W-:Y:S02]  /*ff70*/  USEL UR6, URZ, 0x1, UP0 ;  /* 0x000000013f067887 */ /* 0x000fe40008000000 */
[----:B------:R-:W-:Y:S02]  /*ff80*/  USEL UR4, UR4, URZ, UP0 ;  /* 0x0000003f04047287 */ /* 0x000fe40008000000 */
[----:B------:R-:W-:Y:S01]  /*ff90*/  ULOP3.LUT UR6, UR60, UR6, URZ, 0x3c, !UPT ;  /* 0x000000063c067292 */ /* 0x000fe2000f8e3c3f */
[----:B------:R-:W-:Y:S02]  /*ffa0*/  WARPGROUP.DEPBAR.LE gsb0, 0x0 ;  /* 0x00008000000079c5 */ /* 0x000fe40000010000 */
[----:B------:R-:W-:-:S06]  /*ffb0*/  WARPGROUP.ARRIVE ;  /* 0x00000000000079c5 */ /* 0x000fcc0000000000 */
[----:B------:R-:W-:Y:S01]  /*ffc0*/  HGMMA.64x128x16.F32.BF16 R152, gdesc[UR52], R152, gsb0 ;  /* 0x01e00000349879f0 */ /* 0x000fe20008001898 */
[----:B------:R-:W-:Y:S02]  /*ffd0*/  R2UR UR52, R0 ;  /* 0x00000000003472ca */ /* 0x000fe400000e0000 */
[----:B------:R-:W-:Y:S02]  /*ffe0*/  WARPGROUP.DEPBAR.LE gsb0, 0x0 ;  /* 0x00008000000079c5 */ /* 0x000fe40000010000 */
[----:B------:R-:W-:Y:S11]  /*fff0*/  @!P3 BRA `(.L_x_26) ;  /* 0x000000000004b947 */ /* 0x000ff60003800000 */
[----:B------:R-:W-:Y:S01]  /*10000*/  BPT.TRAP 0x1 ;  /* 0x000000040000795c */ /* 0x000fe20000300000 */
.L_x_26:
[----:B------:R-:W-:Y:S01]  /*10010*/  FMNMX R5, R152, R3, !PT ;  /* 0x0000000398057209 */ /* 0x000fe20007800000 */
[----:B------:R1:W-:Y:S03]  /*10020*/  STL [R1+0x3d8], R133 ;  /* 0x0003d88501007387 */ /* 0x0003e60000100800 */
[----:B------:R-:W-:-:S04]  /*10030*/  FMNMX R5, R153, R5, !PT ;  /* 0x0000000599057209 */ /* 0x000fc80007800000 */
[----:B------:R-:W-:Y:S01]  /*10040*/  FMNMX R5, R156, R5, !PT ;  /* 0x000000059c057209 */ /* 0x000fe20007800000 */
[----:B-1----:R-:W2:Y:S03]  /*10050*/  LDL.LU R133, [R1] ;  /* 0x0000000001857983 */ /* 0x002ea60000300800 */
[----:B------:R-:W-:Y:S01]  /*10060*/  FMNMX R5, R157, R5, !PT ;  /* 0x000000059d057209 */ /* 0x000fe20007800000 */
[----:B------:R1:W-:Y:S03]  /*10070*/  STL [R1+0x3d4], R136 ;  /* 0x0003d48801007387 */ /* 0x0003e60000100800 */
[----:B------:R-:W-:-:S04]  /*10080*/  FMNMX R5, R160, R5, !PT ;  /* 0x00000005a0057209 */ /* 0x000fc80007800000 */
[----:B------:R-:W-:-:S04]  /*10090*/  FMNMX R5, R161, R5, !PT ;  /* 0x00000005a1057209 */ /* 0x000fc80007800000 */
[----:B------:R-:W-:Y:S01]  /*100a0*/  FMNMX R5, R164, R5, !PT ;  /* 0x00000005a4057209 */ /* 0x000fe20007800000 */
[----:B-1----:R-:W3:Y:S03]  /*100b0*/  LDL.LU R136, [R1+0x4] ;  /* 0x0000040001887983 */ /* 0x002ee60000300800 */
[----:B------:R-:W-:Y:S01]  /*100c0*/  FMNMX R5, R165, R5, !PT ;  /* 0x00000005a5057209 */ /* 0x000fe20007800000 */
[----:B------:R1:W-:Y:S03]  /*100d0*/  STL [R1+0x3d0], R137 ;  /* 0x0003d08901007387 */ /* 0x0003e60000100800 */
[----:B------:R-:W-:-:S04]  /*100e0*/  FMNMX R5, R168, R5, !PT ;  /* 0x00000005a8057209 */ /* 0x000fc80007800000 */
[----:B------:R-:W-:Y:S01]  /*100f0*/  FMNMX R5, R169, R5, !PT ;  /* 0x00000005a9057209 */ /* 0x000fe20007800000 */
[----:B-1----:R-:W4:Y:S03]  /*10100*/  LDL.LU R137, [R1+0x10] ;  /* 0x0000100001897983 */ /* 0x002f260000300800 */
[----:B------:R-:W-:Y:S01]  /*10110*/  FMNMX R5, R172, R5, !PT ;  /* 0x00000005ac057209 */ /* 0x000fe20007800000 */
[----:B------:R1:W-:Y:S03]  /*10120*/  STL [R1+0x3cc], R140 ;  /* 0x0003cc8c01007387 */ /* 0x0003e60000100800 */
[----:B------:R-:W-:-:S04]  /*10130*/  FMNMX R5, R173, R5, !PT ;  /* 0x00000005ad057209 */ /* 0x000fc80007800000 */
[----:B------:R-:W-:-:S04]  /*10140*/  FMNMX R5, R176, R5, !PT ;  /* 0x00000005b0057209 */ /* 0x000fc80007800000 */
[----:B------:R-:W-:Y:S01]  /*10150*/  FMNMX R5, R177, R5, !PT ;  /* 0x00000005b1057209 */ /* 0x000fe20007800000 */
[----:B-1----:R-:W4:Y:S03]  /*10160*/  LDL.LU R140, [R1+0x14] ;  /* 0x00001400018c7983 */ /* 0x002f260000300800 */
        /* <DEDUP_REMOVED lines=28> */
[----:B------:R1:W-:Y:S04]  /*10330*/  STL [R1+0x3b4], R225 ;  /* 0x0003b4e101007387 */ /* 0x0003e80000100800 */
[----:B------:R-:W1:Y:S04]  /*10340*/  SHFL.BFLY PT, R0, R5, 0x1, 0x1f ;  /* 0x0c201f0005007f89 */ /* 0x000e6800000e0000 */
[----:B-1----:R-:W4:Y:S04]  /*10350*/  LDL.LU R225, [R1+0x44] ;  /* 0x0000440001e17983 */ /* 0x002f280000300800 */
[----:B------:R1:W-:Y:S04]  /*10360*/  STL [R1+0x3b0], R224 ;  /* 0x0003b0e001007387 */ /* 0x0003e80000100800 */
[----:B-1----:R-:W4:Y:S01]  /*10370*/  LDL.LU R224, [R1+0x50] ;  /* 0x0000500001e07983 */ /* 0x002f220000300800 */
[----:B------:R-:W-:-:S03]  /*10380*/  FMNMX R5, R5, R0, !PT ;  /* 0x0000000005057209 */ /* 0x000fc60007800000 */
[----:B------:R1:W-:Y:S04]  /*10390*/  STL [R1+0x3ac], R26 ;  /* 0x0003ac1a01007387 */ /* 0x0003e80000100800 */
[----:B------:R-:W1:Y:S04]  /*103a0*/  SHFL.BFLY PT, R0, R5, 0x2, 0x1f ;  /* 0x0c401f0005007f89 */ /* 0x000e6800000e0000 */
[----:B-1----:R-:W4:Y:S04]  /*103b0*/  LDL.LU R26, [R1+0x54] ;  /* 0x00005400011a7983 */ /* 0x002f280000300800 */
[----:B------:R1:W-:Y:S04]  /*103c0*/  STL [R1+0x3a8], R27 ;  /* 0x0003a81b01007387 */ /* 0x0003e80000100800 */
[----:B-1----:R-:W4:Y:S01]  /*103d0*/  LDL.LU R27, [R1+0x60] ;  /* 0x00006000011b7983 */ /* 0x002f220000300800 */
[----:B------:R-:W-:-:S03]  /*103e0*/  FMNMX R5, R5, R0, !PT ;  /* 0x0000000005057209 */ /* 0x000fc60007800000 */
[----:B------:R1:W-:Y:S01]  /*103f0*/  STL [R1+0x3a4], R30 ;  /* 0x0003a41e01007387 */ /* 0x0003e20000100800 */
[----:B------:R-:W-:-:S04]  /*10400*/  FSETP.NEU.AND P2, PT, R5, -INF , PT ;  /* 0xff8000000500780b */ /* 0x000fc80003f4d000 */
[----:B------:R-:W-:Y:S01]  /*10410*/  FSEL R4, R5, RZ, P2 ;  /* 0x000000ff05047208 */ /* 0x000fe20001000000 */
[----:B-1----:R-:W4:Y:S04]  /*10420*/  LDL.LU R30, [R1+0x64] ;  /* 0x00006400011e7983 */ /* 0x002f280000300800 */
[C---:B------:R-:W-:Y:S01]  /*10430*/  FMUL R0, R4.reuse, UR5 ;  /* 0x0000000504007c20 */ /* 0x040fe20008400000 */
[----:B------:R-:W-:Y:S01]  /*10440*/  FADD R217, -R4, R3 ;  /* 0x0000000304d97221 */ /* 0x000fe20000000100 */
[----:B------:R1:W-:Y:S02]  /*10450*/  STL [R1+0x3a0], R31 ;  /* 0x0003a01f01007387 */ /* 0x0003e40000100800 */
[--C-:B------:R-:W-:Y:S01]  /*10460*/  FFMA R152, R152, UR5, -R0.reuse ;  /* 0x0000000598987c23 */ /* 0x100fe20008000800 */
[----:B------:R-:W-:-:S04]  /*10470*/  FFMA R153, R153, UR5, -R0 ;  /* 0x0000000599997c23 */ /* 0x000fc80008000800 */
[----:B------:R-:W-:Y:S02]  /*10480*/  FSETP.GEU.AND P4, PT, R152, -126, PT ;  /* 0xc2fc00009800780b */ /* 0x000fe40003f8e000 */
[----:B------:R-:W-:Y:S01]  /*10490*/  FSETP.GEU.AND P2, PT, R153, -126, PT ;  /* 0xc2fc00009900780b */ /* 0x000fe20003f4e000 */
[--C-:B------:R-:W-:Y:S01]  /*104a0*/  FFMA R156, R156, UR5, -R0.reuse ;  /* 0x000000059c9c7c23 */ /* 0x100fe20008000800 */
        /* <DEDUP_REMOVED lines=9> */
[----:B------:R-:W-:Y:S01]  /*10540*/  @!P4 FMUL R152, R152, 0.5 ;  /* 0x3f0000009898c820 */ /* 0x000fe20000400000 */
[--C-:B------:R-:W-:Y:S01]  /*10550*/  FFMA R176, R176, UR5, -R0.reuse ;  /* 0x00000005b0b07c23 */ /* 0x100fe20008000800 */
[--C-:B------:R-:W-:Y:S01]  /*10560*/  FFMA R184, R184, UR5, -R0.reuse ;  /* 0x00000005b8b87c23 */ /* 0x100fe20008000800 */
[--C-:B------:R-:W-:Y:S01]  /*10570*/  FFMA R177, R177, UR5, -R0.reuse ;  /* 0x00000005b1b17c23 */ /* 0x100fe20008000800 */
[----:B------:R-:W1:Y:S01]  /*10580*/  MUFU.EX2 R216, R152 ;  /* 0x0000009800d87308 */ /* 0x000e620000000800 */
[----:B------:R-:W-:Y:S01]  /*10590*/  @!P2 FMUL R153, R153, 0.5 ;  /* 0x3f0000009999a820 */ /* 0x000fe20000400000 */
[--C-:B------:R-:W-:Y:S01]  /*105a0*/  FFMA R180, R180, UR5, -R0.reuse ;  /* 0x00000005b4b47c23 */ /* 0x100fe20008000800 */
[--C-:B------:R-:W-:Y:S01]  /*105b0*/  FFMA R185, R185, UR5, -R0.reuse ;  /* 0x00000005b9b97c23 */ /* 0x100fe20008000800 */
[--C-:B------:R-:W-:Y:S01]  /*105c0*/  FFMA R188, R188, UR5, -R0.reuse ;  /* 0x00000005bcbc7c23 */ /* 0x100fe20008000800 */
[--C-:B------:R-:W-:Y:S01]  /*105d0*/  FFMA R192, R192, UR5, -R0.reuse ;  /* 0x00000005c0c07c23 */ /* 0x100fe20008000800 */
[--C-:B------:R-:W-:Y:S01]  /*105e0*/  FFMA R200, R200, UR5, -R0.reuse ;  /* 0x00000005c8c87c23 */ /* 0x100fe20008000800 */
[--C-:B------:R-:W-:Y:S01]  /*105f0*/  FFMA R193, R193, UR5, -R0.reuse ;  /* 0x00000005c1c17c23 */ /* 0x100fe20008000800 */
[----:B------:R-:W1:Y:S01]  /*10600*/  MUFU.EX2 R23, R153 ;  /* 0x0000009900177308 */ /* 0x000e620000000800 */
[----:B------:R-:W-:Y:S01]  /*10610*/  FSETP.GEU.AND P3, PT, R156, -126, PT ;  /* 0xc2fc00009c00780b */ /* 0x000fe20003f6e000 */
[--C-:B------:R-:W-:Y:S01]  /*10620*/  FFMA R196, R196, UR5, -R0.reuse ;  /* 0x00000005c4c47c23 */ /* 0x100fe20008000800 */
[----:B------:R-:W-:Y:S01]  /*10630*/  FSETP.GEU.AND P6, PT, R157, -126, PT ;  /* 0xc2fc00009d00780b */ /* 0x000fe20003fce000 */
[--C-:B------:R-:W-:Y:S01]  /*10640*/  FFMA R208, R208, UR5, -R0.reuse ;  /* 0x00000005d0d07c23 */ /* 0x100fe20008000800 */
[--C-:B------:R-:W-:Y:S01]  /*10650*/  FFMA R201, R201, UR5, -R0.reuse ;  /* 0x00000005c9c97c23 */ /* 0x100fe20008000800 */
[--C-:B------:R-:W-:Y:S01]  /*10660*/  FFMA R209, R209, UR5, -R0.reuse ;  /* 0x00000005d1d17c23 */ /* 0x100fe20008000800 */
[--C-:B------:R-:W-:Y:S01]  /*10670*/  FFMA R204, R204, UR5, -R0.reuse ;  /* 0x00000005cccc7c23 */ /* 0x100fe20008000800 */
[--C-:B------:R-:W-:Y:S01]  /*10680*/  FFMA R212, R212, UR5, -R0.reuse ;  /* 0x00000005d4d47c23 */ /* 0x100fe20008000800 */
[----:B-1----:R-:W-:Y:S01]  /*10690*/  @!P4 FMUL R216, R216, R216 ;  /* 0x000000d8d8d8c220 */ /* 0x002fe20000400000 */
[----:B------:R-:W-:Y:S01]  /*106a0*/  FSETP.GEU.AND P4, PT, R161, -126, PT ;  /* 0xc2fc0000a100780b */ /* 0x000fe20003f8e000 */
[--C-:B------:R-:W-:Y:S01]  /*106b0*/  FFMA R189, R189, UR5, -R0.reuse ;  /* 0x00000005bdbd7c23 */ /* 0x100fe20008000800 */
[----:B------:R-:W-:Y:S01]  /*106c0*/  FSETP.GEU.AND P5, PT, R160, -126, PT ;  /* 0xc2fc0000a000780b */ /* 0x000fe20003fae000 */
[--C-:B------:R-:W-:Y:S01]  /*106d0*/  FFMA R205, R205, UR5, -R0.reuse ;  /* 0x00000005cdcd7c23 */ /* 0x100fe20008000800 */
[--C-:B------:R-:W-:Y:S01]  /*106e0*/  FFMA R197, R197, UR5, -R0.reuse ;  /* 0x00000005c5c57c23 */ /* 0x100fe20008000800 */
[----:B------:R-:W-:Y:S01]  /*106f0*/  FFMA R181, R181, UR5, -R0 ;  /* 0x00000005b5b57c23 */ /* 0x000fe20008000800 */
[----:B------:R-:W4:Y:S01]  /*10700*/  LDL.LU R31, [R1+0x70] ;  /* 0x00007000011f7983 */ /* 0x000f220000300800 */
[----:B------:R-:W-:Y:S01]  /*10710*/  @!P2 FMUL R23, R23, R23 ;  /* 0x000000171717a220 */ /* 0x000fe20000400000 */
[----:B------:R-:W-:Y:S01]  /*10720*/  FSETP.GEU.AND P2, PT, R164, -126, PT ;  /* 0xc2fc0000a400780b */ /* 0x000fe20003f4e000 */
[----:B------:R-:W-:Y:S01]  /*10730*/  @!P3 FMUL R156, R156, 0.5 ;  /* 0x3f0000009c9cb820 */ /* 0x000fe20000400000 */
[----:B------:R-:W-:-:S03]  /*10740*/  @!P6 FMUL R157, R157, 0.5 ;  /* 0x3f0000009d9de820 */ /* 0x000fc60000400000 */
[----:B------:R-:W-:Y:S01]  /*10750*/  @!P4 FMUL R161, R161, 0.5 ;  /* 0x3f000000a1a1c820 */ /* 0x000fe20000400000 */
[----:B------:R-:W1:Y:S01]  /*10760*/  MUFU.EX2 R22, R156 ;  /* 0x0000009c00167308 */ /* 0x000e620000000800 */
[----:B------:R-:W-:Y:S01]  /*10770*/  @!P5 FMUL R160, R160, 0.5 ;  /* 0x3f000000a0a0d820 */ /* 0x000fe20000400000 */
[----:B------:R-:W-:Y:S01]  /*10780*/  FFMA R0, R213, UR5, -R0 ;  /* 0x00000005d5007c23 */ /* 0x000fe20008000800 */
[----:B------:R1:W-:Y:S05]  /*10790*/  STL [R1+0x39c], R34 ;  /* 0x00039c2201007387 */ /* 0x0003ea0000100800 */
[----:B------:R-:W1:Y:S01]  /*107a0*/  MUFU.EX2 R19, R161 ;  /* 0x000000a100137308 */ /* 0x000e620000000800 */
[----:B------:R-:W-:Y:S01]  /*107b0*/  @!P2 FMUL R164, R164, 0.5 ;  /* 0x3f000000a4a4a820 */ /* 0x000fe20000400000 */
[----:B-1----:R-:W4:Y:S06]  /*107c0*/  LDL.LU R34, [R1+0x74] ;  /* 0x0000740001227983 */ /* 0x002f2c0000300800 */
[----:B------:R-:W1:Y:S01]  /*107d0*/  MUFU.EX2 R20, R157 ;  /* 0x0000009d00147308 */ /* 0x000e620000000800 */
[----:B------:R-:W-:-:S07]  /*107e0*/  @!P3 FMUL R22, R22, R22 ;  /* 0x000000161616b220 */ /* 0x000fce0000400000 */
[----:B------:R-:W1:Y:S08]  /*107f0*/  MUFU.EX2 R21, R160 ;  /* 0x000000a000157308 */ /* 0x000e700000000800 */
[----:B------:R-:W2:Y:S01]  /*10800*/  MUFU.EX2 R18, R164 ;  /* 0x000000a400127308 */ /* 0x000ea20000000800 */
[----:B------:R-:W-:Y:S01]  /*10810*/  @!P4 FMUL R19, R19, R19 ;  /* 0x000000131313c220 */ /* 0x000fe20000400000 */
[----:B------:R-:W-:Y:S01]  /*10820*/  FSETP.GEU.AND P3, PT, R165, -126, PT ;  /* 0xc2fc0000a500780b */ /* 0x000fe20003f6e000 */
[----:B-1----:R-:W-:Y:S01]  /*10830*/  @!P6 FMUL R20, R20, R20 ;  /* 0x000000141414e220 */ /* 0x002fe20000400000 */
[----:B------:R-:W-:Y:S01]  /*10840*/  FSETP.GEU.AND P4, PT, R172, -126, PT ;  /* 0xc2fc0000ac00780b */ /* 0x000fe20003f8e000 */
[----:B------:R1:W-:Y:S01]  /*10850*/  STL [R1+0x398], R35 ;  /* 0x0003982301007387 */ /* 0x0003e20000100800 */
[----:B------:R-:W-:Y:S01]  /*10860*/  FSETP.GEU.AND P6, PT, R168, -126, PT ;  /* 0xc2fc0000a800780b */ /* 0x000fe20003fce000 */
[----:B------:R-:W-:Y:S01]  /*10870*/  @!P5 FMUL R21, R21, R21 ;  /* 0x000000151515d220 */ /* 0x000fe20000400000 */
[----:B------:R-:W-:Y:S01]  /*10880*/  FSETP.GEU.AND P5, PT, R169, -126, PT ;  /* 0xc2fc0000a900780b */ /* 0x000fe20003fae000 */
[----:B--2---:R-:W-:Y:S01]  /*10890*/  @!P2 FMUL R18, R18, R18 ;  /* 0x000000121212a220 */ /* 0x004fe20000400000 */
[----:B------:R-:W-:-:S05]  /*108a0*/  FSETP.GEU.AND P2, PT, R173, -126, PT ;  /* 0xc2fc0000ad00780b */ /* 0x000fca0003f4e000 */
[----:B------:R-:W-:Y:S02]  /*108b0*/  @!P3 FMUL R165, R165, 0.5 ;  /* 0x3f000000a5a5b820 */ /* 0x000fe40000400000 */
[----:B------:R-:W-:Y:S02]  /*108c0*/  @!P4 FMUL R172, R172, 0.5 ;  /* 0x3f000000acacc820 */ /* 0x000fe40000400000 */
[----:B------:R-:W-:Y:S01]  /*108d0*/  @!P6 FMUL R168, R168, 0.5 ;  /* 0x3f000000a8a8e820 */ /* 0x000fe20000400000 */
[----:B-1----:R-:W2:Y:S01]  /*108e0*/  LDL.LU R35, [R1+0x80] ;  /* 0x0000800001237983 */ /* 0x002ea20000300800 */
[----:B------:R-:W1:Y:S01]  /*108f0*/  MUFU.EX2 R17, R165 ;  /* 0x000000a500117308 */ /* 0x000e620000000800 */
[----:B------:R-:W-:Y:S02]  /*10900*/  @!P5 FMUL R169, R169, 0.5 ;  /* 0x3f000000a9a9d820 */ /* 0x000fe40000400000 */
[----:B------:R3:W-:Y:S05]  /*10910*/  STL [R1+0x394], R38 ;  /* 0x0003942601007387 */ /* 0x0007ea0000100800 */
[----:B------:R-:W1:Y:S01]  /*10920*/  MUFU.EX2 R14, R172 ;  /* 0x000000ac000e7308 */ /* 0x000e620000000800 */
[----:B------:R-:W-:Y:S01]  /*10930*/  @!P2 FMUL R173, R173, 0.5 ;  /* 0x3f000000adada820 */ /* 0x000fe20000400000 */
[----:B---3--:R-:W3:Y:S06]  /*10940*/  LDL.LU R38, [R1+0x84] ;  /* 0x0000840001267983 */ /* 0x008eec0000300800 */
[----:B------:R-:W1:Y:S02]  /*10950*/  MUFU.EX2 R16, R168 ;  /* 0x000000a800107308 */ /* 0x000e640000000800 */
[----:B-1----:R-:W-:-:S06]  /*10960*/  @!P3 FMUL R17, R17, R17 ;  /* 0x000000111111b220 */ /* 0x002fcc0000400000 */
[----:B------:R-:W1:Y:S08]  /*10970*/  MUFU.EX2 R15, R169 ;  /* 0x000000a9000f7308 */ /* 0x000e700000000800 */
[----:B------:R-:W1:Y:S01]  /*10980*/  MUFU.EX2 R13, R173 ;  /* 0x000000ad000d7308 */ /* 0x000e620000000800 */
[----:B------:R-:W-:Y:S01]  /*10990*/  @!P4 FMUL R14, R14, R14 ;  /* 0x0000000e0e0ec220 */ /* 0x000fe20000400000 */
[----:B------:R-:W-:Y:S01]  /*109a0*/  FSETP.GEU.AND P3, PT, R176, -126, PT ;  /* 0xc2fc0000b000780b */ /* 0x000fe20003f6e000 */
[----:B------:R-:W-:Y:S01]  /*109b0*/  @!P6 FMUL R16, R16, R16 ;  /* 0x000000101010e220 */ /* 0x000fe20000400000 */
[----:B------:R-:W-:Y:S01]  /*109c0*/  FSETP.GEU.AND P4, PT, R184, -126, PT ;  /* 0xc2fc0000b800780b */ /* 0x000fe20003f8e000 */
[----:B------:R1:W-:Y:S01]  /*109d0*/  STL [R1+0x390], R39 ;  /* 0x0003902701007387 */ /* 0x0003e20000100800 */
[----:B------:R-:W-:Y:S01]  /*109e0*/  FSETP.GEU.AND P6, PT, R177, -126, PT ;  /* 0xc2fc0000b100780b */ /* 0x000fe20003fce000 */
[----:B-1----:R-:W-:Y:S01]  /*109f0*/  @!P5 FMUL R15, R15, R15 ;  /* 0x0000000f0f0fd220 */ /* 0x002fe20000400000 */
[----:B------:R-:W-:Y:S01]  /*10a00*/  FSETP.GEU.AND P5, PT, R180, -126, PT ;  /* 0xc2fc0000b400780b */ /* 0x000fe20003fae000 */
[----:B------:R-:W-:Y:S01]  /*10a10*/  @!P2 FMUL R13, R13, R13 ;  /* 0x0000000d0d0da220 */ /* 0x000fe20000400000 */
[----:B------:R-:W-:-:S05]  /*10a20*/  FSETP.GEU.AND P2, PT, R185, -126, PT ;  /* 0xc2fc0000b900780b */ /* 0x000fca0003f4e000 */
[----:B------:R-:W-:Y:S02]  /*10a30*/  @!P3 FMUL R176, R176, 0.5 ;  /* 0x3f000000b0b0b820 */ /* 0x000fe40000400000 */
[----:B------:R-:W-:Y:S02]  /*10a40*/  @!P4 FMUL R184, R184, 0.5 ;  /* 0x3f000000b8b8c820 */ /* 0x000fe40000400000 */
[----:B------:R-:W-:Y:S01]  /*10a50*/  @!P6 FMUL R177, R177, 0.5 ;  /* 0x3f000000b1b1e820 */ /* 0x000fe20000400000 */
[----:B------:R-:W3:Y:S01]  /*10a60*/  LDL.LU R39, [R1+0x90] ;  /* 0x0000900001277983 */ /* 0x000ee20000300800 */
[----:B------:R-:W1:Y:S01]  /*10a70*/  MUFU.EX2 R12, R176 ;  /* 0x000000b0000c7308 */ /* 0x000e620000000800 */
[----:B------:R-:W-:Y:S02]  /*10a80*/  @!P5 FMUL R180, R180, 0.5 ;  /* 0x3f000000b4b4d820 */ /* 0x000fe40000400000 */
[----:B------:R1:W-:Y:S05]  /*10a90*/  STL [R1+0x38c], R42 ;  /* 0x00038c2a01007387 */ /* 0x0003ea0000100800 */
[----:B------:R-:W1:Y:S01]  /*10aa0*/  MUFU.EX2 R168, R177 ;  /* 0x000000b100a87308 */ /* 0x000e620000000800 */
[----:B------:R-:W-:Y:S01]  /*10ab0*/  @!P2 FMUL R185, R185, 0.5 ;  /* 0x3f000000b9b9a820 */ /* 0x000fe20000400000 */
[----:B-1----:R-:W3:Y:S06]  /*10ac0*/  LDL.LU R42, [R1+0x94] ;  /* 0x00009400012a7983 */ /* 0x002eec0000300800 */
[----:B------:R-:W1:Y:S01]  /*10ad0*/  MUFU.EX2 R184, R184 ;  /* 0x000000b800b87308 */ /* 0x000e620000000800 */
[----:B------:R-:W-:-:S07]  /*10ae0*/  @!P3 FMUL R12, R12, R12 ;  /* 0x0000000c0c0cb220 */ /* 0x000fce0000400000 */
[----:B------:R-:W1:Y:S08]  /*10af0*/  MUFU.EX2 R11, R180 ;  /* 0x000000b4000b7308 */ /* 0x000e700000000800 */
[----:B------:R-:W1:Y:S01]  /*10b00*/  MUFU.EX2 R164, R185 ;  /* 0x000000b900a47308 */ /* 0x000e620000000800 */
[----:B------:R-:W-:Y:S01]  /*10b10*/  FSETP.GEU.AND P3, PT, R188, -126, PT ;  /* 0xc2fc0000bc00780b */ /* 0x000fe20003f6e000 */
[----:B------:R-:W-:Y:S01]  /*10b20*/  @!P6 FMUL R168, R168, R168 ;  /* 0x000000a8a8a8e220 */ /* 0x000fe20000400000 */
[----:B-1----:R-:W-:Y:S01]  /*10b30*/  @!P4 FMUL R184, R184, R184 ;  /* 0x000000b8b8b8c220 */ /* 0x002fe20000400000 */
[----:B------:R-:W-:Y:S01]  /*10b40*/  FSETP.GEU.AND P6, PT, R192, -126, PT ;  /* 0xc2fc0000c000780b */ /* 0x000fe20003fce000 */
[----:B------:R1:W-:Y:S01]  /*10b50*/  STL [R1+0x388], R43 ;  /* 0x0003882b01007387 */ /* 0x0003e20000100800 */
[----:B------:R-:W-:Y:S01]  /*10b60*/  FSETP.GEU.AND P4, PT, R200, -126, PT ;  /* 0xc2fc0000c800780b */ /* 0x000fe20003f8e000 */
[----:B------:R-:W-:Y:S01]  /*10b70*/  @!P5 FMUL R11, R11, R11 ;  /* 0x0000000b0b0bd220 */ /* 0x000fe20000400000 */
[----:B------:R-:W-:Y:S01]  /*10b80*/  FSETP.GEU.AND P5, PT, R193, -126, PT ;  /* 0xc2fc0000c100780b */ /* 0x000fe20003fae000 */
[----:B------:R-:W-:Y:S01]  /*10b90*/  @!P2 FMUL R164, R164, R164 ;  /* 0x000000a4a4a4a220 */ /* 0x000fe20000400000 */
[----:B------:R-:W-:-:S04]  /*10ba0*/  FSETP.GEU.AND P2, PT, R196, -126, PT ;  /* 0xc2fc0000c400780b */ /* 0x000fc80003f4e000 */
[----:B------:R-:W-:-:S03]  /*10bb0*/  @!P3 FMUL R188, R188, 0.5 ;  /* 0x3f000000bcbcb820 */ /* 0x000fc60000400000 */
[----:B------:R-:W-:Y:S02]  /*10bc0*/  @!P6 FMUL R192, R192, 0.5 ;  /* 0x3f000000c0c0e820 */ /* 0x000fe40000400000 */
[----:B------:R-:W-:Y:S01]  /*10bd0*/  @!P4 FMUL R200, R200, 0.5 ;  /* 0x3f000000c8c8c820 */ /* 0x000fe20000400000 */
[----:B------:R-:W-:Y:S01]  /*10be0*/  FADD R4, R216, R184 ;  /* 0x000000b8d8047221 */ /* 0x000fe20000000000 */
[----:B------:R-:W-:Y:S01]  /*10bf0*/  @!P5 FMUL R193, R193, 0.5 ;  /* 0x3f000000c1c1d820 */ /* 0x000fe20000400000 */
[----:B-1----:R-:W3:Y:S01]  /*10c00*/  LDL.LU R43, [R1+0xa0] ;  /* 0x0000a000012b7983 */ /* 0x002ee20000300800 */
[----:B------:R-:W1:Y:S03]  /*10c10*/  MUFU.EX2 R188, R188 ;  /* 0x000000bc00bc7308 */ /* 0x000e660000000800 */
[----:B------:R1:W-:Y:S01]  /*10c20*/  STL [R1+0x384], R46 ;  /* 0x0003842e01007387 */ /* 0x0003e20000100800 */
[----:B------:R-:W-:-:S04]  /*10c30*/  @!P2 FMUL R196, R196, 0.5 ;  /* 0x3f000000c4c4a820 */ /* 0x000fc80000400000 */
[----:B------:R-:W1:Y:S02]  /*10c40*/  MUFU.EX2 R192, R192 ;  /* 0x000000c000c07308 */ /* 0x000e640000000800 */
[----:B-1----:R-:W3:Y:S06]  /*10c50*/  LDL.LU R46, [R1+0xa4] ;  /* 0x0000a400012e7983 */ /* 0x002eec0000300800 */
[----:B------:R-:W1:Y:S08]  /*10c60*/  MUFU.EX2 R200, R200 ;  /* 0x000000c800c87308 */ /* 0x000e700000000800 */
[----:B------:R-:W1:Y:S08]  /*10c70*/  MUFU.EX2 R160, R193 ;  /* 0x000000c100a07308 */ /* 0x000e700000000800 */
[----:B------:R-:W1:Y:S01]  /*10c80*/  MUFU.EX2 R196, R196 ;  /* 0x000000c400c47308 */ /* 0x000e620000000800 */
[----:B------:R-:W-:Y:S01]  /*10c90*/  @!P3 FMUL R188, R188, R188 ;  /* 0x000000bcbcbcb220 */ /* 0x000fe20000400000 */
        /* <DEDUP_REMOVED lines=15> */
[----:B------:R-:W1:Y:S02]  /*10d90*/  MUFU.EX2 R156, R201 ;  /* 0x000000c9009c7308 */ /* 0x000e640000000800 */
[----:B-1----:R-:W3:Y:S01]  /*10da0*/  LDL.LU R47, [R1+0xb0] ;  /* 0x0000b000012f7983 */ /* 0x002ee20000300800 */
[----:B------:R-:W-:-:S05]  /*10db0*/  @!P2 FMUL R212, R212, 0.5 ;  /* 0x3f000000d4d4a820 */ /* 0x000fca0000400000 */
[----:B------:R-:W1:Y:S08]  /*10dc0*/  MUFU.EX2 R208, R208 ;  /* 0x000000d000d07308 */ /* 0x000e700000000800 */
[----:B------:R-:W1:Y:S08]  /*10dd0*/  MUFU.EX2 R152, R209 ;  /* 0x000000d100987308 */ /* 0x000e700000000800 */
[----:B------:R-:W1:Y:S01]  /*10de0*/  MUFU.EX2 R204, R204 ;  /* 0x000000cc00cc7308 */ /* 0x000e620000000800 */
[----:B------:R-:W-:Y:S01]  /*10df0*/  @!P6 FMUL R156, R156, R156 ;  /* 0x0000009c9c9ce220 */ /* 0x000fe20000400000 */
[----:B------:R-:W-:Y:S01]  /*10e00*/  FADD R7, R4, R3 ;  /* 0x0000000304077221 */ /* 0x000fe20000000000 */
[----:B------:R1:W-:Y:S05]  /*10e10*/  STL [R1+0x37c], R50 ;  /* 0x00037c3201007387 */ /* 0x0003ea0000100800 */
[----:B------:R-:W1:Y:S02]  /*10e20*/  MUFU.EX2 R212, R212 ;  /* 0x000000d400d47308 */ /* 0x000e640000000800 */
[----:B-1----:R-:W-:Y:S01]  /*10e30*/  @!P3 FMUL R208, R208, R208 ;  /* 0x000000d0d0d0b220 */ /* 0x002fe20000400000 */
[----:B------:R-:W-:Y:S01]  /*10e40*/  @!P4 FMUL R152, R152, R152 ;  /* 0x000000989898c220 */ /* 0x000fe20000400000 */
[----:B------:R-:W-:-:S02]  /*10e50*/  FSETP.GEU.AND P6, PT, R189, -126, PT ;  /* 0xc2fc0000bd00780b */ /* 0x000fc40003fce000 */
[----:B------:R-:W-:Y:S01]  /*10e60*/  FSETP.GEU.AND P4, PT, R205, -126, PT ;  /* 0xc2fc0000cd00780b */ /* 0x000fe20003f8e000 */
[----:B------:R-:W-:Y:S01]  /*10e70*/  FADD R4, R21, R192 ;  /* 0x000000c015047221 */ /* 0x000fe20000000000 */
[----:B------:R-:W-:Y:S01]  /*10e80*/  FADD R3, R12, R208 ;  /* 0x000000d00c037221 */ /* 0x000fe20000000000 */
[----:B------:R-:W-:Y:S01]  /*10e90*/  @!P5 FMUL R204, R204, R204 ;  /* 0x000000ccccccd220 */ /* 0x000fe20000400000 */
[----:B------:R-:W-:Y:S02]  /*10ea0*/  FSETP.GEU.AND P5, PT, R197, -126, PT ;  /* 0xc2fc0000c500780b */ /* 0x000fe40003fae000 */
[----:B------:R-:W-:Y:S01]  /*10eb0*/  FADD R3, R4, R3 ;  /* 0x0000000304037221 */ /* 0x000fe20000000000 */
[----:B------:R-:W-:Y:S01]  /*10ec0*/  FSETP.GEU.AND P3, PT, R181, -126, PT ;  /* 0xc2fc0000b500780b */ /* 0x000fe20003f6e000 */
[----:B------:R-:W3:Y:S01]  /*10ed0*/  LDL.LU R50, [R1+0xb4] ;  /* 0x0000b40001327983 */ /* 0x000ee20000300800 */
[----:B------:R-:W-:Y:S01]  /*10ee0*/  @!P2 FMUL R212, R212, R212 ;  /* 0x000000d4d4d4a220 */ /* 0x000fe20000400000 */
[----:B------:R-:W-:Y:S01]  /*10ef0*/  FSETP.GEU.AND P2, PT, R0, -126, PT ;  /* 0xc2fc00000000780b */ /* 0x000fe20003f4e000 */
[----:B------:R-:W-:Y:S01]  /*10f00*/  FADD R157, R7, R3 ;  /* 0x00000003079d7221 */ /* 0x000fe20000000000 */
[----:B------:R-:W-:Y:S01]  /*10f10*/  FADD R4, R23, R164 ;  /* 0x000000a417047221 */ /* 0x000fe20000000000 */
[----:B------:R-:W-:Y:S01]  /*10f20*/  FADD R3, R15, R156 ;  /* 0x0000009c0f037221 */ /* 0x000fe20000000000 */
[----:B------:R-:W-:Y:S01]  /*10f30*/  @!P6 FMUL R189, R189, 0.5 ;  /* 0x3f000000bdbde820 */ /* 0x000fe20000400000 */
[----:B------:R-:W-:-:S02]  /*10f40*/  @!P4 FMUL R205, R205, 0.5 ;  /* 0x3f000000cdcdc820 */ /* 0x000fc40000400000 */
[----:B------:R-:W-:Y:S01]  /*10f50*/  @!P5 FMUL R197, R197, 0.5 ;  /* 0x3f000000c5c5d820 */ /* 0x000fe20000400000 */
[----:B------:R-:W-:Y:S01]  /*10f60*/  FADD R7, R4, R3 ;  /* 0x0000000304077221 */ /* 0x000fe20000000000 */
[----:B------:R-:W-:Y:S01]  /*10f70*/  FADD R4, R19, R160 ;  /* 0x000000a013047221 */ /* 0x000fe20000000000 */
[----:B------:R-:W-:Y:S01]  /*10f80*/  FADD R3, R168, R152 ;  /* 0x00000098a8037221 */ /* 0x000fe20000000000 */
[----:B------:R-:W1:Y:S01]  /*10f90*/  MUFU.EX2 R189, R189 ;  /* 0x000000bd00bd7308 */ /* 0x000e620000000800 */
[----:B------:R-:W-:Y:S01]  /*10fa0*/  @!P3 FMUL R181, R181, 0.5 ;  /* 0x3f000000b5b5b820 */ /* 0x000fe20000400000 */
[----:B------:R4:W-:Y:S01]  /*10fb0*/  STL [R1+0x378], R51 ;  /* 0x0003783301007387 */ /* 0x0009e20000100800 */
[----:B------:R-:W-:Y:S01]  /*10fc0*/  @!P2 FMUL R0, R0, 0.5 ;  /* 0x3f0000000000a820 */ /* 0x000fe20000400000 */
[----:B------:R-:W-:-:S04]  /*10fd0*/  FADD R3, R4, R3 ;  /* 0x0000000304037221 */ /* 0x000fc80000000000 */
[----:B------:R-:W1:Y:S01]  /*10fe0*/  MUFU.EX2 R205, R205 ;  /* 0x000000cd00cd7308 */ /* 0x000e620000000800 */
[----:B------:R-:W-:Y:S01]  /*10ff0*/  FADD R7, R7, R3 ;  /* 0x0000000307077221 */ /* 0x000fe20000000000 */
[----:B------:R-:W-:Y:S01]  /*11000*/  FADD R4, R22, R188 ;  /* 0x000000bc16047221 */ /* 0x000fe20000000000 */
[----:B------:R-:W-:Y:S01]  /*11010*/  FADD R3, R14, R204 ;  /* 0x000000cc0e037221 */ /* 0x000fe20000000000 */
[----:B----4-:R-:W4:Y:S04]  /*11020*/  LDL.LU R51, [R1+0xc0] ;  /* 0x0000c00001337983 */ /* 0x010f280000300800 */
[----:B------:R-:W1:Y:S01]  /*11030*/  MUFU.EX2 R9, R181 ;  /* 0x000000b500097308 */ /* 0x000e620000000800 */
[----:B------:R-:W-:-:S07]  /*11040*/  FADD R4, R4, R3 ;  /* 0x0000000304047221 */ /* 0x000fce0000000000 */
[----:B------:R-:W1:Y:S01]  /*11050*/  MUFU.EX2 R197, R197 ;  /* 0x000000c500c57308 */ /* 0x000e620000000800 */
[----:B------:R-:W-:-:S07]  /*11060*/  FADD R3, R18, R196 ;  /* 0x000000c412037221 */ /* 0x000fce0000000000 */
[----:B------:R1:W2:Y:S02]  /*11070*/  MUFU.EX2 R10, R0 ;  /* 0x00000000000a7308 */ /* 0x0002a40000000800 */
[----:B-1----:R-:W-:Y:S01]  /*11080*/  @!P6 FMUL R189, R189, R189 ;  /* 0x000000bdbdbde220 */ /* 0x002fe20000400000 */
[----:B------:R-:W-:Y:S01]  /*11090*/  @!P4 FMUL R205, R205, R205 ;  /* 0x000000cdcdcdc220 */ /* 0x000fe20000400000 */
[----:B------:R1:W-:Y:S01]  /*110a0*/  STL [R1+0x374], R54 ;  /* 0x0003743601007387 */ /* 0x0003e20000100800 */
[----:B------:R-:W-:-:S04]  /*110b0*/  FADD R0, R11, R212 ;  /* 0x000000d40b007221 */ /* 0x000fc80000000000 */
[----:B------:R-:W-:Y:S01]  /*110c0*/  FADD R0, R3, R0 ;  /* 0x0000000003007221 */ /* 0x000fe20000000000 */
[----:B------:R-:W-:Y:S01]  /*110d0*/  FADD R3, R20, R189 ;  /* 0x000000bd14037221 */ /* 0x000fe20000000000 */
[----:B------:R-:W-:Y:S01]  /*110e0*/  @!P3 FMUL R9, R9, R9 ;  /* 0x000000090909b220 */ /* 0x000fe20000400000 */
[----:B------:R-:W-:Y:S01]  /*110f0*/  @!P5 FMUL R197, R197, R197 ;  /* 0x000000c5c5c5d220 */ /* 0x000fe20000400000 */
[----:B------:R-:W-:Y:S01]  /*11100*/  FADD R153, R4, R0 ;  /* 0x0000000004997221 */ /* 0x000fe20000000000 */
[----:B------:R-:W-:Y:S01]  /*11110*/  FADD R0, R13, R205 ;  /* 0x000000cd0d007221 */ /* 0x000fe20000000000 */
[----:B--2---:R-:W-:Y:S01]  /*11120*/  @!P2 FMUL R10, R10, R10 ;  /* 0x0000000a0a0aa220 */ /* 0x004fe20000400000 */
[----:B-1----:R-:W2:Y:S02]  /*11130*/  LDL.LU R54, [R1+0xc4] ;  /* 0x0000c40001367983 */ /* 0x002ea40000300800 */
[----:B------:R-:W-:Y:S01]  /*11140*/  FADD R4, R3, R0 ;  /* 0x0000000003047221 */ /* 0x000fe20000000000 */
[----:B------:R-:W-:Y:S01]  /*11150*/  FADD R3, R17, R197 ;  /* 0x000000c511037221 */ /* 0x000fe20000000000 */
[----:B------:R-:W-:Y:S01]  /*11160*/  FADD R0, R9, R10 ;  /* 0x0000000a09007221 */ /* 0x000fe20000000000 */
[----:B------:R1:W-:Y:S03]  /*11170*/  STL [R1+0x370], R55 ;  /* 0x0003703701007387 */ /* 0x0003e60000100800 */
[----:B------:R-:W-:Y:S01]  /*11180*/  FADD R0, R3, R0 ;  /* 0x0000000003007221 */ /* 0x000fe20000000000 */
[----:B------:R-:W-:-:S04]  /*11190*/  FMNMX R3, R154, R6, !PT ;  /* 0x000000069a037209 */ /* 0x000fc80007800000 */
[----:B------:R-:W-:Y:S01]  /*111a0*/  FMNMX R3, R155, R3, !PT ;  /* 0x000000039b037209 */ /* 0x000fe20007800000 */
[----:B-1----:R-:W2:Y:S03]  /*111b0*/  LDL.LU R55, [R1+0xd0] ;  /* 0x0000d00001377983 */ /* 0x002ea60000300800 */
[----:B------:R-:W-:Y:S01]  /*111c0*/  FMNMX R3, R158, R3, !PT ;  /* 0x000000039e037209 */ /* 0x000fe20007800000 */
[----:B------:R1:W-:Y:S03]  /*111d0*/  STL [R1+0x36c], R58 ;  /* 0x00036c3a01007387 */ /* 0x0003e60000100800 */
[----:B------:R-:W-:-:S04]  /*111e0*/  FMNMX R3, R159, R3, !PT ;  /* 0x000000039f037209 */ /* 0x000fc80007800000 */
[----:B------:R-:W-:-:S04]  /*111f0*/  FMNMX R3, R162, R3, !PT ;  /* 0x00000003a2037209 */ /* 0x000fc80007800000 */
[----:B------:R-:W-:Y:S01]  /*11200*/  FMNMX R3, R163, R3, !PT ;  /* 0x00000003a3037209 */ /* 0x000fe20007800000 */
[----:B-1----:R-:W2:Y:S03]  /*11210*/  LDL.LU R58, [R1+0xd4] ;  /* 0x0000d400013a7983 */ /* 0x002ea60000300800 */
[----:B------:R-:W-:Y:S01]  /*11220*/  FMNMX R3, R166, R3, !PT ;  /* 0x00000003a6037209 */ /* 0x000fe20007800000 */
[----:B------:R1:W-:Y:S03]  /*11230*/  STL [R1+0x368], R59 ;  /* 0x0003683b01007387 */ /* 0x0003e60000100800 */
        /* <DEDUP_REMOVED lines=10> */
[----:B------:R-:W-:Y:S01]  /*112e0*/  FMNMX R3, R179, R3, !PT ;  /* 0x00000003b3037209 */ /* 0x000fe20007800000 */
[----:B-1----:R-:W2:Y:S04]  /*112f0*/  LDL.LU R63, [R1+0xf0] ;  /* 0x0000f000013f7983 */ /* 0x002ea80000300800 */
[----:B------:R1:W-:Y:S01]  /*11300*/  STL [R1+0x35c], R66 ;  /* 0x00035c4201007387 */ /* 0x0003e20000100800 */
[----:B------:R-:W-:-:S03]  /*11310*/  FMNMX R3, R182, R3, !PT ;  /* 0x00000003b6037209 */ /* 0x000fc60007800000 */
[----:B-1----:R-:W2:Y:S04]  /*11320*/  LDL.LU R66, [R1+0xf4] ;  /* 0x0000f40001427983 */ /* 0x002ea80000300800 */
[----:B------:R1:W-:Y:S01]  /*11330*/  STL [R1+0x358], R67 ;  /* 0x0003584301007387 */ /* 0x0003e20000100800 */
[----:B------:R-:W-:-:S03]  /*11340*/  FMNMX R3, R183, R3, !PT ;  /* 0x00000003b7037209 */ /* 0x000fc60007800000 */
[----:B-1----:R-:W2:Y:S04]  /*11350*/  LDL.LU R67, [R1+0x100] ;  /* 0x0001000001437983 */ /* 0x002ea80000300800 */
[----:B------:R1:W-:Y:S04]  /*11360*/  STL [R1+0x354], R70 ;  /* 0x0003544601007387 */ /* 0x0003e80000100800 */
        /* <DEDUP_REMOVED lines=82> */
[----:B------:R-:W-:-:S03]  /*11890*/  FADD R0, R4, R0 ;  /* 0x0000000004007221 */ /* 0x000fc60000000000 */
[----:B-1----:R-:W2:Y:S04]  /*118a0*/  LDL.LU R135, [R1+0x88] ;  /* 0x0000880001877983 */ /* 0x002ea80000300800 */
[----:B------:R1:W-:Y:S04]  /*118b0*/  STL [R1+0x2cc], R138 ;  /* 0x0002cc8a01007387 */ /* 0x0003e80000100800 */
[----:B-1----:R-:W2:Y:S04]  /*118c0*/  LDL.LU R138, [R1+0x8c] ;  /* 0x00008c00018a7983 */ /* 0x002ea80000300800 */
[----:B------:R1:W-:Y:S04]  /*118d0*/  STL [R1+0x2c8], R139 ;  /* 0x0002c88b01007387 */ /* 0x0003e80000100800 */
[----:B------:R-:W3:Y:S04]  /*118e0*/  SHFL.BFLY PT, R4, R3, 0x1, 0x1f ;  /* 0x0c201f0003047f89 */ /* 0x000ee800000e0000 */
[----:B-1----:R-:W2:Y:S04]  /*118f0*/  LDL.LU R139, [R1+0x98] ;  /* 0x00009800018b7983 */ /* 0x002ea80000300800 */
[----:B------:R1:W-:Y:S04]  /*11900*/  STL [R1+0x2c4], R142 ;  /* 0x0002c48e01007387 */ /* 0x0003e80000100800 */
[----:B-1----:R-:W2:Y:S04]  /*11910*/  LDL.LU R142, [R1+0x9c] ;  /* 0x00009c00018e7983 */ /* 0x002ea80000300800 */
[----:B------:R1:W-:Y:S04]  /*11920*/  STL [R1+0x2c0], R143 ;  /* 0x0002c08f01007387 */ /* 0x0003e80000100800 */
[----:B-1----:R-:W2:Y:S04]  /*11930*/  LDL.LU R143, [R1+0xa8] ;  /* 0x0000a800018f7983 */ /* 0x002ea80000300800 */
[----:B------:R1:W-:Y:S04]  /*11940*/  STL [R1+0x2bc], R146 ;  /* 0x0002bc9201007387 */ /* 0x0003e80000100800 */
[----:B-1----:R-:W2:Y:S04]  /*11950*/  LDL.LU R146, [R1+0xac] ;  /* 0x0000ac0001927983 */ /* 0x002ea80000300800 */
[----:B------:R1:W-:Y:S04]  /*11960*/  STL [R1+0x2b8], R147 ;  /* 0x0002b89301007387 */ /* 0x0003e80000100800 */
[----:B-1----:R-:W2:Y:S04]  /*11970*/  LDL.LU R147, [R1+0xb8] ;  /* 0x0000b80001937983 */ /* 0x002ea80000300800 */
[----:B------:R1:W-:Y:S01]  /*11980*/  STL [R1+0x2b4], R150 ;  /* 0x0002b49601007387 */ /* 0x0003e20000100800 */
[----:B------:R-:W-:-:S03]  /*11990*/  FADD R8, R7, R0 ;  /* 0x0000000007087221 */ /* 0x000fc60000000000 */
[----:B-1----:R-:W2:Y:S04]  /*119a0*/  LDL.LU R150, [R1+0xbc] ;  /* 0x0000bc0001967983 */ /* 0x002ea80000300800 */
[----:B------:R1:W-:Y:S01]  /*119b0*/  STL [R1+0x2b0], R151 ;  /* 0x0002b09701007387 */ /* 0x0003e20000100800 */
[----:B------:R-:W-:-:S03]  /*119c0*/  FMUL R0, R217, UR5 ;  /* 0x00000005d9007c20 */ /* 0x000fc60008400000 */
[----:B-1----:R-:W2:Y:S04]  /*119d0*/  LDL.LU R151, [R1+0xc8] ;  /* 0x0000c80001977983 */ /* 0x002ea80000300800 */
[----:B------:R1:W-:Y:S04]  /*119e0*/  STL [R1+0x2ac], R235 ;  /* 0x0002aceb01007387 */ /* 0x0003e80000100800 */
[----:B-1----:R-:W2:Y:S04]  /*119f0*/  LDL.LU R235, [R1+0xcc] ;  /* 0x0000cc0001eb7983 */ /* 0x002ea80000300800 */
[----:B------:R1:W-:Y:S01]  /*11a00*/  STL [R1+0x2a8], R234 ;  /* 0x0002a8ea01007387 */ /* 0x0003e20000100800 */
[----:B------:R-:W-:-:S03]  /*11a10*/  FSETP.GEU.AND P2, PT, R0, -126, PT ;  /* 0xc2fc00000000780b */ /* 0x000fc60003f4e000 */
[----:B-1----:R-:W2:Y:S04]  /*11a20*/  LDL.LU R234, [R1+0xd8] ;  /* 0x0000d80001ea7983 */ /* 0x002ea80000300800 */
[----:B------:R1:W-:Y:S04]  /*11a30*/  STL [R1+0x2a4], R233 ;  /* 0x0002a4e901007387 */ /* 0x0003e80000100800 */
[----:B-1----:R-:W2:Y:S04]  /*11a40*/  LDL.LU R233, [R1+0xdc] ;  /* 0x0000dc0001e97983 */ /* 0x002ea80000300800 */
[----:B------:R1:W-:Y:S01]  /*11a50*/  STL [R1+0x2a0], R232 ;  /* 0x0002a0e801007387 */ /* 0x0003e20000100800 */
[----:B---3--:R-:W-:-:S03]  /*11a60*/  FMNMX R3, R3, R4, !PT ;  /* 0x0000000403037209 */ /* 0x008fc60007800000 */
[----:B-1----:R-:W3:Y:S04]  /*11a70*/  LDL.LU R232, [R1+0xe8] ;  /* 0x0000e80001e87983 */ /* 0x002ee80000300800 */
[----:B------:R1:W-:Y:S04]  /*11a80*/  STL [R1+0x29c], R231 ;  /* 0x00029ce701007387 */ /* 0x0003e80000100800 */
[----:B-1----:R-:W3:Y:S04]  /*11a90*/  LDL.LU R231, [R1+0xec] ;  /* 0x0000ec0001e77983 */ /* 0x002ee80000300800 */
[----:B------:R1:W-:Y:S04]  /*11aa0*/  STL [R1+0x298], R230 ;  /* 0x000298e601007387 */ /* 0x0003e80000100800 */
[----:B-1----:R-:W3:Y:S04]  /*11ab0*/  LDL.LU R230, [R1+0xf8] ;  /* 0x0000f80001e67983 */ /* 0x002ee80000300800 */
[----:B------:R1:W-:Y:S04]  /*11ac0*/  STL [R1+0x294], R229 ;  /* 0x000294e501007387 */ /* 0x0003e80000100800 */
[----:B-1----:R-:W3:Y:S04]  /*11ad0*/  LDL.LU R229, [R1+0xfc] ;  /* 0x0000fc0001e57983 */ /* 0x002ee80000300800 */
[----:B------:R1:W-:Y:S01]  /*11ae0*/  STL [R1+0x290], R228 ;  /* 0x000290e401007387 */ /* 0x0003e20000100800 */
[----:B------:R-:W-:-:S03]  /*11af0*/  @!P2 FMUL R0, R0, 0.5 ;  /* 0x3f0000000000a820 */ /* 0x000fc60000400000 */
[----:B------:R-:W4:Y:S04]  /*11b00*/  SHFL.BFLY PT, R4, R3, 0x2, 0x1f ;  /* 0x0c401f0003047f89 */ /* 0x000f2800000e0000 */
[----:B-1----:R-:W3:Y:S04]  /*11b10*/  LDL.LU R228, [R1+0x108] ;  /* 0x0001080001e47983 */ /* 0x002ee80000300800 */
[----:B------:R1:W-:Y:S04]  /*11b20*/  STL [R1+0x28c], R227 ;  /* 0x00028ce301007387 */ /* 0x0003e80000100800 */
[----:B-1----:R-:W3:Y:S04]  /*11b30*/  LDL.LU R227, [R1+0x10c] ;  /* 0x00010c0001e37983 */ /* 0x002ee80000300800 */
[----:B------:R1:W-:Y:S04]  /*11b40*/  STL [R1+0x288], R226 ;  /* 0x000288e201007387 */ /* 0x0003e80000100800 */
[----:B-1----:R-:W3:Y:S04]  /*11b50*/  LDL.LU R226, [R1+0x118] ;  /* 0x0001180001e27983 */ /* 0x002ee80000300800 */
[----:B------:R1:W-:Y:S01]  /*11b60*/  STL [R1+0x284], R2 ;  /* 0x0002840201007387 */ /* 0x0003e20000100800 */
[----:B------:R-:W4:Y:S03]  /*11b70*/  MUFU.EX2 R0, R0 ;  /* 0x0000000000007308 */ /* 0x000f260000000800 */
[----:B-1----:R-:W3:Y:S04]  /*11b80*/  LDL.LU R2, [R1+0x11c] ;  /* 0x00011c0001027983 */ /* 0x002ee80000300800 */
[----:B------:R-:W3:Y:S04]  /*11b90*/  LDL.LU R223, [R1+0x1d8] ;  /* 0x0001d80001df7983 */ /* 0x000ee80000300800 */
        /* <DEDUP_REMOVED lines=13> */
[----:B------:R-:W3:Y:S01]  /*11c70*/  LDL.LU R185, [R1+0x1cc] ;  /* 0x0001cc0001b97983 */ /* 0x000ee20000300800 */
[----:B------:R-:W-:-:S03]  /*11c80*/  FADD R7, R157, R153 ;  /* 0x000000999d077221 */ /* 0x000fc60000000000 */
[----:B------:R-:W3:Y:S04]  /*11c90*/  LDL.LU R193, [R1+0x1c8] ;  /* 0x0001c80001c17983 */ /* 0x000ee80000300800 */
[----:B------:R-:W3:Y:S04]  /*11ca0*/  LDL.LU R201, [R1+0x1bc] ;  /* 0x0001bc0001c97983 */ /* 0x000ee80000300800 */
[----:B------:R-:W3:Y:S04]  /*11cb0*/  LDL.LU R209, [R1+0x1b8] ;  /* 0x0001b80001d17983 */ /* 0x000ee80000300800 */
[----:B------:R-:W3:Y:S01]  /*11cc0*/  LDL.LU R213, [R1+0x1ac] ;  /* 0x0001ac0001d57983 */ /* 0x000ee20000300800 */
[----:B------:R-:W-:-:S03]  /*11cd0*/  FADD R7, R7, R8 ;  /* 0x0000000807077221 */ /* 0x000fc60000000000 */
[----:B------:R-:W3:Y:S01]  /*11ce0*/  LDL.LU R181, [R1+0x1b0] ;  /* 0x0001b00001b57983 */ /* 0x000ee20000300800 */
[----:B----4-:R-:W-:-:S03]  /*11cf0*/  FMNMX R4, R3, R4, !PT ;  /* 0x0000000403047209 */ /* 0x010fc60007800000 */
[----:B------:R-:W4:Y:S04]  /*11d00*/  LDL.LU R217, [R1+0x1a8] ;  /* 0x0001a80001d97983 */ /* 0x000f280000300800 */
[----:B------:R-:W3:Y:S01]  /*11d10*/  LDL.LU R157, [R1+0x1a0] ;  /* 0x0001a000019d7983 */ /* 0x000ee20000300800 */
[----:B------:R-:W-:-:S03]  /*11d20*/  @!P2 FMUL R0, R0, R0 ;  /* 0x000000000000a220 */ /* 0x000fc60000400000 */
[----:B------:R-:W4:Y:S04]  /*11d30*/  LDL.LU R153, [R1+0x1a4] ;  /* 0x0001a40001997983 */ /* 0x000f280000300800 */
[----:B------:R-:W3:Y:S04]  /*11d40*/  LDL.LU R8, [R1+0x194] ;  /* 0x0001940001087983 */ /* 0x000ee80000300800 */
[----:B------:R-:W4:Y:S01]  /*11d50*/  LDL.LU R3, [R1+0x190] ;  /* 0x0001900001037983 */ /* 0x000f220000300800 */
[-C--:B------:R-:W-:Y:S01]  /*11d60*/  FMUL R133, R133, R0.reuse ;  /* 0x0000000085857220 */ /* 0x080fe20000400000 */
[-C--:B------:R-:W-:Y:S01]  /*11d70*/  FMUL R136, R136, R0.reuse ;  /* 0x0000000088887220 */ /* 0x080fe20000400000 */
[-C--:B------:R-:W-:Y:S01]  /*11d80*/  FMUL R137, R137, R0.reuse ;  /* 0x0000000089897220 */ /* 0x080fe20000400000 */
[----:B------:R-:W-:-:S02]  /*11d90*/  FMUL R140, R140, R0 ;  /* 0x000000008c8c7220 */ /* 0x000fc40000400000 */
[----:B------:R1:W-:Y:S01]  /*11da0*/  STL [R1], R133 ;  /* 0x0000008501007387 */ /* 0x0003e20000100800 */
[-C--:B------:R-:W-:Y:S01]  /*11db0*/  FMUL R141, R141, R0.reuse ;  /* 0x000000008d8d7220 */ /* 0x080fe20000400000 */
[-C--:B------:R-:W-:Y:S01]  /*11dc0*/  FMUL R144, R144, R0.reuse ;  /* 0x0000000090907220 */ /* 0x080fe20000400000 */
[-C--:B------:R-:W-:Y:S01]  /*11dd0*/  FMUL R145, R145, R0.reuse ;  /* 0x0000000091917220 */ /* 0x080fe20000400000 */
[----:B-1----:R-:W3:Y:S04]  /*11de0*/  LDL.LU R133, [R1+0x3d8] ;  /* 0x0003d80001857983 */ /* 0x002ee80000300800 */
[----:B------:R1:W-:Y:S01]  /*11df0*/  STL [R1+0x4], R136 ;  /* 0x0000048801007387 */ /* 0x0003e20000100800 */
[-C--:B------:R-:W-:Y:S01]  /*11e00*/  FMUL R148, R148, R0.reuse ;  /* 0x0000000094947220 */ /* 0x080fe20000400000 */
[----:B------:R-:W-:-:S02]  /*11e10*/  FMUL R149, R149, R0 ;  /* 0x0000000095957220 */ /* 0x000fc40000400000 */
[----:B-1----:R-:W3:Y:S04]  /*11e20*/  LDL.LU R136, [R1+0x3d4] ;  /* 0x0003d40001887983 */ /* 0x002ee80000300800 */
[----:B------:R1:W-:Y:S01]  /*11e30*/  STL [R1+0x10], R137 ;  /* 0x0000108901007387 */ /* 0x0003e20000100800 */
[----:B------:R-:W-:-:S03]  /*11e40*/  FMUL R225, R225, R0 ;  /* 0x00000000e1e17220 */ /* 0x000fc60000400000 */
[----:B-1----:R-:W3:Y:S04]  /*11e50*/  LDL.LU R137, [R1+0x3d0] ;  /* 0x0003d00001897983 */ /* 0x002ee80000300800 */
[----:B------:R1:W-:Y:S04]  /*11e60*/  STL [R1+0x14], R140 ;  /* 0x0000148c01007387 */ /* 0x0003e80000100800 */
        /* <DEDUP_REMOVED lines=12> */
[----:B-1----:R-:W3:Y:S01]  /*11f30*/  LDL.LU R225, [R1+0x3b4] ;  /* 0x0003b40001e17983 */ /* 0x002ee20000300800 */
[-C--:B------:R-:W-:Y:S01]  /*11f40*/  FMUL R224, R224, R0.reuse ;  /* 0x00000000e0e07220 */ /* 0x080fe20000400000 */
[-C--:B------:R-:W-:Y:S01]  /*11f50*/  FMUL R26, R26, R0.reuse ;  /* 0x000000001a1a7220 */ /* 0x080fe20000400000 */
[-C--:B------:R-:W-:Y:S01]  /*11f60*/  FMUL R27, R27, R0.reuse ;  /* 0x000000001b1b7220 */ /* 0x080fe20000400000 */
[----:B------:R-:W-:-:S02]  /*11f70*/  FMUL R30, R30, R0 ;  /* 0x000000001e1e7220 */ /* 0x000fc40000400000 */
[----:B------:R1:W-:Y:S01]  /*11f80*/  STL [R1+0x50], R224 ;  /* 0x000050e001007387 */ /* 0x0003e20000100800 */
        /* <DEDUP_REMOVED lines=27> */
[----:B--2---:R-:W-:-:S03]  /*12140*/  FMUL R54, R54, R0 ;  /* 0x0000000036367220 */ /* 0x004fc60000400000 */
[----:B-1----:R-:W2:Y:S04]  /*12150*/  LDL.LU R39, [R1+0x390] ;  /* 0x0003900001277983 */ /* 0x002ea80000300800 */
[----:B------:R1:W-:Y:S01]  /*12160*/  STL [R1+0x94], R42 ;  /* 0x0000942a01007387 */ /* 0x0003e20000100800 */
[----:B------:R-:W-:-:S03]  /*12170*/  FMUL R55, R55, R0 ;  /* 0x0000000037377220 */ /* 0x000fc60000400000 */
        /* <DEDUP_REMOVED lines=71> */
[----:B----4-:R-:W-:-:S03]  /*125f0*/  FMUL R3, R3, R0 ;  /* 0x0000000003037220 */ /* 0x010fc60000400000 */
[----:B-1----:R-:W4:Y:S04]  /*12600*/  LDL.LU R90, [R1+0x32c] ;  /* 0x00032c00015a7983 */ /* 0x002f280000300800 */
[----:B------:R1:W-:Y:S01]  /*12610*/  STL [R1+0x160], R91 ;  /* 0x0001605b01007387 */ /* 0x0003e20000100800 */
[-C--:B---3--:R-:W-:Y:S01]  /*12620*/  FMUL R8, R8, R0.reuse ;  /* 0x0000000008087220 */ /* 0x088fe20000400000 */
[-C--:B------:R-:W-:Y:S02]  /*12630*/  FMUL R157, R157, R0.reuse ;  /* 0x000000009d9d7220 */ /* 0x080fe40000400000 */
[----:B-1----:R-:W3:Y:S04]  /*12640*/  LDL.LU R91, [R1+0x328] ;  /* 0x00032800015b7983 */ /* 0x002ee80000300800 */
[----:B------:R1:W-:Y:S01]  /*12650*/  STL [R1+0x164], R94 ;  /* 0x0001645e01007387 */ /* 0x0003e20000100800 */
[-C--:B------:R-:W-:Y:S01]  /*12660*/  FMUL R153, R153, R0.reuse ;  /* 0x0000000099997220 */ /* 0x080fe20000400000 */
[----:B------:R-:W-:-:S02]  /*12670*/  FMUL R181, R181, R0 ;  /* 0x00000000b5b57220 */ /* 0x000fc40000400000 */
[----:B-1----:R-:W3:Y:S04]  /*12680*/  LDL.LU R94, [R1+0x324] ;  /* 0x00032400015e7983 */ /* 0x002ee80000300800 */
[----:B------:R1:W-:Y:S01]  /*12690*/  STL [R1+0x170], R95 ;  /* 0x0001705f01007387 */ /* 0x0003e20000100800 */
[-C--:B------:R-:W-:Y:S01]  /*126a0*/  FMUL R180, R180, R0.reuse ;  /* 0x00000000b4b47220 */ /* 0x080fe20000400000 */
        /* <DEDUP_REMOVED lines=13> */
[----:B-1----:R-:W3:Y:S01]  /*12780*/  LDL.LU R102, [R1+0x314] ;  /* 0x0003140001667983 */ /* 0x002ee20000300800 */
[C---:B------:R-:W-:Y:S01]  /*12790*/  FSETP.NEU.AND P2, PT, R4.reuse, -INF , PT ;  /* 0xff8000000400780b */ /* 0x040fe20003f4d000 */
[-C--:B------:R-:W-:Y:S02]  /*127a0*/  FMUL R161, R161, R0.reuse ;  /* 0x00000000a1a17220 */ /* 0x080fe40000400000 */
        /* <DEDUP_REMOVED lines=13> */
[----:B-1----:R-:W4:Y:S01]  /*12880*/  LDL.LU R103, [R1+0x8] ;  /* 0x0000080001677983 */ /* 0x002f220000300800 */
[----:B------:R-:W-:Y:S01]  /*12890*/  FSEL R3, R4, RZ, P2 ;  /* 0x000000ff04037208 */ /* 0x000fe20001000000 */
[-C--:B------:R-:W-:Y:S01]  /*128a0*/  FMUL R24, R24, R0.reuse ;  /* 0x0000000018187220 */ /* 0x080fe20000400000 */
        /* <DEDUP_REMOVED lines=62> */
[----:B------:R-:W-:Y:S01]  /*12c90*/  FMUL R149, R149, R0 ;  /* 0x0000000095957220 */ /* 0x000fe20000400000 */
[----:B------:R-:W-:Y:S01]  /*12ca0*/  FFMA R225, R0, R225, R7 ;  /* 0x000000e100e17223 */ /* 0x000fe20000000007 */
[C---:B------:R-:W-:Y:S01]  /*12cb0*/  FMUL R0, R3.reuse, UR5 ;  /* 0x0000000503007c20 */ /* 0x040fe20008400000 */
[----:B------:R-:W-:Y:S01]  /*12cc0*/  FADD R172, -R3, R6 ;  /* 0x0000000603ac7221 */ /* 0x000fe20000000100 */
[----:B------:R1:W-:Y:S02]  /*12cd0*/  STL [R1+0x1f0], R161 ;  /* 0x0001f0a101007387 */ /* 0x0003e40000100800 */
[--C-:B------:R-:W-:Y:S01]  /*12ce0*/  FFMA R158, R158, UR5, -R0.reuse ;  /* 0x000000059e9e7c23 */ /* 0x100fe20008000800 */
[--C-:B------:R-:W-:Y:S01]  /*12cf0*/  FFMA R154, R154, UR5, -R0.reuse ;  /* 0x000000059a9a7c23 */ /* 0x100fe20008000800 */
[--C-:B------:R-:W-:Y:S01]  /*12d00*/  FFMA R159, R159, UR5, -R0.reuse ;  /* 0x000000059f9f7c23 */ /* 0x100fe20008000800 */
[--C-:B------:R-:W-:Y:S01]  /*12d10*/  FFMA R155, R155, UR5, -R0.reuse ;  /* 0x000000059b9b7c23 */ /* 0x100fe20008000800 */
[--C-:B------:R-:W-:Y:S01]  /*12d20*/  FFMA R162, R162, UR5, -R0.reuse ;  /* 0x00000005a2a27c23 */ /* 0x100fe20008000800 */
[----:B------:R-:W-:Y:S01]  /*12d30*/  FSETP.GEU.AND P5, PT, R158, -126, PT ;  /* 0xc2fc00009e00780b */ /* 0x000fe20003fae000 */
        /* <DEDUP_REMOVED lines=9> */
[--C-:B------:R-:W-:Y:S01]  /*12dd0*/  FFMA R174, R174, UR5, -R0.reuse ;  /* 0x00000005aeae7c23 */ /* 0x100fe20008000800 */
[--C-:B------:R-:W-:Y:S01]  /*12de0*/  FFMA R179, R179, UR5, -R0.reuse ;  /* 0x00000005b3b37c23 */ /* 0x100fe20008000800 */
[--C-:B------:R-:W-:Y:S01]  /*12df0*/  FFMA R182, R182, UR5, -R0.reuse ;  /* 0x00000005b6b67c23 */ /* 0x100fe20008000800 */
[----:B------:R-:W-:Y:S01]  /*12e00*/  @!P5 FMUL R158, R158, 0.5 ;  /* 0x3f0000009e9ed820 */ /* 0x000fe20000400000 */
[--C-:B------:R-:W-:Y:S01]  /*12e10*/  FFMA R178, R178, UR5, -R0.reuse ;  /* 0x00000005b2b27c23 */ /* 0x100fe20008000800 */
[----:B------:R-:W-:Y:S01]  /*12e20*/  @!P3 FMUL R154, R154, 0.5 ;  /* 0x3f0000009a9ab820 */ /* 0x000fe20000400000 */
[--C-:B------:R-:W-:Y:S01]  /*12e30*/  FFMA R186, R186, UR5, -R0.reuse ;  /* 0x00000005baba7c23 */ /* 0x100fe20008000800 */
[----:B------:R-:W-:Y:S01]  /*12e40*/  @!P6 FMUL R159, R159, 0.5 ;  /* 0x3f0000009f9fe820 */ /* 0x000fe20000400000 */
[--C-:B------:R-:W-:Y:S01]  /*12e50*/  FFMA R191, R191, UR5, -R0.reuse ;  /* 0x00000005bfbf7c23 */ /* 0x100fe20008000800 */
[----:B------:R-:W1:Y:S01]  /*12e60*/  MUFU.EX2 R158, R158 ;  /* 0x0000009e009e7308 */ /* 0x000e620000000800 */
[----:B------:R-:W-:Y:S01]  /*12e70*/  @!P4 FMUL R155, R155, 0.5 ;  /* 0x3f0000009b9bc820 */ /* 0x000fe20000400000 */
[----:B------:R-:W-:Y:S01]  /*12e80*/  @!P2 FMUL R162, R162, 0.5 ;  /* 0x3f000000a2a2a820 */ /* 0x000fe20000400000 */
[--C-:B------:R-:W-:Y:S01]  /*12e90*/  FFMA R187, R187, UR5, -R0.reuse ;  /* 0x00000005bbbb7c23 */ /* 0x100fe20008000800 */
[--C-:B------:R-:W-:Y:S01]  /*12ea0*/  FFMA R194, R194, UR5, -R0.reuse ;  /* 0x00000005c2c27c23 */ /* 0x100fe20008000800 */
[----:B------:R-:W-:-:S03]  /*12eb0*/  FFMA R190, R190, UR5, -R0 ;  /* 0x00000005bebe7c23 */ /* 0x000fc60008000800 */
[----:B------:R-:W1:Y:S08]  /*12ec0*/  MUFU.EX2 R154, R154 ;  /* 0x0000009a009a7308 */ /* 0x000e700000000800 */
[----:B------:R-:W1:Y:S02]  /*12ed0*/  MUFU.EX2 R8, R159 ;  /* 0x0000009f00087308 */ /* 0x000e640000000800 */
[----:B-1----:R-:W-:Y:S01]  /*12ee0*/  @!P5 FMUL R158, R158, R158 ;  /* 0x0000009e9e9ed220 */ /* 0x002fe20000400000 */
[----:B------:R-:W-:-:S05]  /*12ef0*/  FSETP.GEU.AND P5, PT, R170, -126, PT ;  /* 0xc2fc0000aa00780b */ /* 0x000fca0003fae000 */
[----:B------:R-:W1:Y:S01]  /*12f00*/  MUFU.EX2 R181, R155 ;  /* 0x0000009b00b57308 */ /* 0x000e620000000800 */
[----:B------:R-:W-:Y:S01]  /*12f10*/  @!P3 FMUL R154, R154, R154 ;  /* 0x0000009a9a9ab220 */ /* 0x000fe20000400000 */
[----:B------:R-:W-:-:S06]  /*12f20*/  FSETP.GEU.AND P3, PT, R163, -126, PT ;  /* 0xc2fc0000a300780b */ /* 0x000fcc0003f6e000 */
[----:B------:R-:W-:Y:S01]  /*12f30*/  @!P5 FMUL R170, R170, 0.5 ;  /* 0x3f000000aaaad820 */ /* 0x000fe20000400000 */
[----:B------:R-:W2:Y:S01]  /*12f40*/  MUFU.EX2 R162, R162 ;  /* 0x000000a200a27308 */ /* 0x000ea20000000800 */
[----:B------:R-:W-:Y:S01]  /*12f50*/  @!P6 FMUL R8, R8, R8 ;  /* 0x000000080808e220 */ /* 0x000fe20000400000 */
[----:B------:R-:W-:-:S04]  /*12f60*/  FSETP.GEU.AND P6, PT, R171, -126, PT ;  /* 0xc2fc0000ab00780b */ /* 0x000fc80003fce000 */
[----:B------:R-:W-:Y:S02]  /*12f70*/  @!P3 FMUL R163, R163, 0.5 ;  /* 0x3f000000a3a3b820 */ /* 0x000fe40000400000 */
[----:B------:R-:W2:Y:S01]  /*12f80*/  MUFU.EX2 R170, R170 ;  /* 0x000000aa00aa7308 */ /* 0x000ea20000000800 */
        /* <DEDUP_REMOVED lines=8> */
[----:B------:R-:W-:Y:S01]  /*13010*/  @!P5 FMUL R170, R170, R170 ;  /* 0x000000aaaaaad220 */ /* 0x000fe20000400000 */
[----:B------:R-:W-:-:S05]  /*13020*/  FSETP.GEU.AND P5, PT, R179, -126, PT ;  /* 0xc2fc0000b300780b */ /* 0x000fca0003fae000 */
[----:B------:R-:W-:Y:S01]  /*13030*/  @!P2 FMUL R174, R174, 0.5 ;  /* 0x3f000000aeaea820 */ /* 0x000fe20000400000 */
        /* <DEDUP_REMOVED lines=29> */
[--C-:B------:R-:W-:Y:S01]  /*13210*/  FFMA R202, R202, UR5, -R0.reuse ;  /* 0x00000005caca7c23 */ /* 0x100fe20008000800 */
[--C-:B------:R-:W-:Y:S01]  /*13220*/  FFMA R195, R195, UR5, -R0.reuse ;  /* 0x00000005c3c37c23 */ /* 0x100fe20008000800 */
[----:B------:R-:W-:Y:S01]  /*13230*/  FFMA R210, R210, UR5, -R0 ;  /* 0x00000005d2d27c23 */ /* 0x000fe20008000800 */
[----:B--2---:R-:W-:Y:S01]  /*13240*/  @!P4 FMUL R6, R6, R6 ;  /* 0x000000060606c220 */ /* 0x004fe20000400000 */
[----:B------:R-:W-:-:S03]  /*13250*/  FSETP.GEU.AND P4, PT, R190, -126, PT ;  /* 0xc2fc0000be00780b */ /* 0x000fc60003f8e000 */
[----:B------:R-:W2:Y:S01]  /*13260*/  MUFU.EX2 R165, R187 ;  /* 0x000000bb00a57308 */ /* 0x000ea20000000800 */
[----:B------:R-:W-:Y:S01]  /*13270*/  @!P6 FMUL R194, R194, 0.5 ;  /* 0x3f000000c2c2e820 */ /* 0x000fe20000400000 */
[----:B------:R-:W-:Y:S01]  /*13280*/  @!P2 FMUL R186, R186, R186 ;  /* 0x000000bababaa220 */ /* 0x000fe20000400000 */
[----:B------:R-:W-:Y:S01]  /*13290*/  FSETP.GEU.AND P2, PT, R195, -126, PT ;  /* 0xc2fc0000c300780b */ /* 0x000fe20003f4e000 */
[----:B-1----:R-:W-:Y:S01]  /*132a0*/  @!P5 FMUL R191, R191, R191 ;  /* 0x000000bfbfbfd220 */ /* 0x002fe20000400000 */
[----:B------:R-:W-:-:S03]  /*132b0*/  FSETP.GEU.AND P5, PT, R210, -126, PT ;  /* 0xc2fc0000d200780b */ /* 0x000fc60003fae000 */
[----:B------:R-:W1:Y:S02]  /*132c0*/  MUFU.EX2 R194, R194 ;  /* 0x000000c200c27308 */ /* 0x000e640000000800 */
[----:B------:R-:W-:Y:S01]  /*132d0*/  @!P4 FMUL R190, R190, 0.5 ;  /* 0x3f000000bebec820 */ /* 0x000fe20000400000 */
[--C-:B------:R-:W-:Y:S01]  /*132e0*/  FFMA R203, R203, UR5, -R0.reuse ;  /* 0x00000005cbcb7c23 */ /* 0x100fe20008000800 */
[--C-:B------:R-:W-:Y:S01]  /*132f0*/  FFMA R198, R198, UR5, -R0.reuse ;  /* 0x00000005c6c67c23 */ /* 0x100fe20008000800 */
[--C-:B------:R-:W-:Y:S01]  /*13300*/  FFMA R206, R206, UR5, -R0.reuse ;  /* 0x00000005cece7c23 */ /* 0x100fe20008000800 */
[--C-:B------:R-:W-:Y:S01]  /*13310*/  FFMA R211, R211, UR5, -R0.reuse ;  /* 0x00000005d3d37c23 */ /* 0x100fe20008000800 */
[----:B--2---:R-:W-:Y:S01]  /*13320*/  @!P3 FMUL R165, R165, R165 ;  /* 0x000000a5a5a5b220 */ /* 0x004fe20000400000 */
[----:B------:R-:W-:Y:S01]  /*13330*/  FSETP.GEU.AND P3, PT, R202, -126, PT ;  /* 0xc2fc0000ca00780b */ /* 0x000fe20003f6e000 */
[----:B------:R-:W-:Y:S01]  /*13340*/  @!P2 FMUL R195, R195, 0.5 ;  /* 0x3f000000c3c3a820 */ /* 0x000fe20000400000 */
[--C-:B------:R-:W-:Y:S01]  /*13350*/  FFMA R207, R207, UR5, -R0.reuse ;  /* 0x00000005cfcf7c23 */ /* 0x100fe20008000800 */
[--C-:B------:R-:W-:Y:S01]  /*13360*/  FFMA R167, R167, UR5, -R0.reuse ;  /* 0x00000005a7a77c23 */ /* 0x100fe20008000800 */
[--C-:B------:R-:W-:Y:S01]  /*13370*/  FFMA R183, R183, UR5, -R0.reuse ;  /* 0x00000005b7b77c23 */ /* 0x100fe20008000800 */
[----:B------:R-:W-:Y:S01]  /*13380*/  @!P5 FMUL R210, R210, 0.5 ;  /* 0x3f000000d2d2d820 */ /* 0x000fe20000400000 */
[----:B------:R-:W2:Y:S01]  /*13390*/  MUFU.EX2 R190, R190 ;  /* 0x000000be00be7308 */ /* 0x000ea20000000800 */
[--C-:B------:R-:W-:Y:S01]  /*133a0*/  FFMA R199, R199, UR5, -R0.reuse ;  /* 0x00000005c7c77c23 */ /* 0x100fe20008000800 */
[--C-:B------:R-:W-:Y:S01]  /*133b0*/  FFMA R214, R214, UR5, -R0.reuse ;  /* 0x00000005d6d67c23 */ /* 0x100fe20008000800 */
[----:B------:R-:W-:Y:S01]  /*133c0*/  FFMA R215, R215, UR5, -R0 ;  /* 0x00000005d7d77c23 */ /* 0x000fe20008000800 */
[----:B------:R-:W3:Y:S03]  /*133d0*/  LDL.LU R187, [R1+0x19c] ;  /* 0x00019c0001bb7983 */ /* 0x000ee60000300800 */
[----:B------:R-:W-:Y:S01]  /*133e0*/  @!P3 FMUL R202, R202, 0.5 ;  /* 0x3f000000cacab820 */ /* 0x000fe20000400000 */
[----:B------:R2:W2:Y:S01]  /*133f0*/  MUFU.EX2 R161, R195 ;  /* 0x000000c300a17308 */ /* 0x0004a20000000800 */
[----:B-1----:R-:W-:Y:S01]  /*13400*/  @!P6 FMUL R194, R194, R194 ;  /* 0x000000c2c2c2e220 */ /* 0x002fe20000400000 */
[----:B------:R-:W-:-:S06]  /*13410*/  FSETP.GEU.AND P6, PT, R203, -126, PT ;  /* 0xc2fc0000cb00780b */ /* 0x000fcc0003fce000 */
[----:B------:R-:W1:Y:S01]  /*13420*/  MUFU.EX2 R202, R202 ;  /* 0x000000ca00ca7308 */ /* 0x000e620000000800 */
[----:B--2---:R-:W-:Y:S01]  /*13430*/  @!P4 FMUL R190, R190, R190 ;  /* 0x000000bebebec220 */ /* 0x004fe20000400000 */
[----:B------:R-:W-:Y:S01]  /*13440*/  FSETP.GEU.AND P4, PT, R198, -126, PT ;  /* 0xc2fc0000c600780b */ /* 0x000fe20003f8e000 */
[----:B------:R-:W-:Y:S01]  /*13450*/  FADD R153, R154, R186 ;  /* 0x000000ba9a997221 */ /* 0x000fe20000000000 */
[----:B------:R-:W2:Y:S03]  /*13460*/  LDL.LU R195, [R1+0x198] ;  /* 0x0001980001c37983 */ /* 0x000ea60000300800 */
[----:B------:R-:W-:Y:S01]  /*13470*/  @!P6 FMUL R203, R203, 0.5 ;  /* 0x3f000000cbcbe820 */ /* 0x000fe20000400000 */
[----:B------:R-:W1:Y:S01]  /*13480*/  MUFU.EX2 R210, R210 ;  /* 0x000000d200d27308 */ /* 0x000e620000000800 */
[----:B------:R-:W-:Y:S01]  /*13490*/  @!P2 FMUL R161, R161, R161 ;  /* 0x000000a1a1a1a220 */ /* 0x000fe20000400000 */
[----:B------:R-:W-:-:S05]  /*134a0*/  FSETP.GEU.AND P2, PT, R206, -126, PT ;  /* 0xc2fc0000ce00780b */ /* 0x000fca0003f4e000 */
[----:B------:R-:W-:Y:S01]  /*134b0*/  @!P4 FMUL R198, R198, 0.5 ;  /* 0x3f000000c6c6c820 */ /* 0x000fe20000400000 */
[----:B------:R4:W4:Y:S01]  /*134c0*/  MUFU.EX2 R157, R203 ;  /* 0x000000cb009d7308 */ /* 0x0009220000000800 */
[----:B-1----:R-:W-:Y:S01]  /*134d0*/  @!P3 FMUL R202, R202, R202 ;  /* 0x000000cacacab220 */ /* 0x002fe20000400000 */
[----:B------:R-:W-:Y:S01]  /*134e0*/  FSETP.GEU.AND P3, PT, R211, -126, PT ;  /* 0xc2fc0000d300780b */ /* 0x000fe20003f6e000 */
[----:B------:R-:W-:Y:S01]  /*134f0*/  @!P5 FMUL R210, R210, R210 ;  /* 0x000000d2d2d2d220 */ /* 0x000fe20000400000 */
[----:B------:R-:W-:Y:S01]  /*13500*/  FSETP.GEU.AND P5, PT, R207, -126, PT ;  /* 0xc2fc0000cf00780b */ /* 0x000fe20003fae000 */
[----:B------:R-:W-:Y:S02]  /*13510*/  FADD R0, R170, R202 ;  /* 0x000000caaa007221 */ /* 0x000fe40000000000 */
[----:B------:R-:W-:Y:S01]  /*13520*/  @!P2 FMUL R206, R206, 0.5 ;  /* 0x3f000000cecea820 */ /* 0x000fe20000400000 */
[----:B------:R-:W1:Y:S01]  /*13530*/  MUFU.EX2 R198, R198 ;  /* 0x000000c600c67308 */ /* 0x000e620000000800 */
[----:B----4-:R-:W4:Y:S01]  /*13540*/  LDL.LU R203, [R1+0x18c] ;  /* 0x00018c0001cb7983 */ /* 0x010f220000300800 */
[----:B------:R-:W-:Y:S01]  /*13550*/  FADD R155, R153, R0 ;  /* 0x00000000999b7221 */ /* 0x000fe20000000000 */
[----:B------:R-:W-:Y:S01]  /*13560*/  FADD R153, R162, R194 ;  /* 0x000000c2a2997221 */ /* 0x000fe20000000000 */
[----:B------:R-:W-:-:S03]  /*13570*/  FADD R0, R6, R210 ;  /* 0x000000d206007221 */ /* 0x000fc60000000000 */
[----:B------:R-:W-:Y:S01]  /*13580*/  @!P3 FMUL R211, R211, 0.5 ;  /* 0x3f000000d3d3b820 */ /* 0x000fe20000400000 */
[----:B------:R-:W-:Y:S01]  /*13590*/  @!P6 FMUL R157, R157, R157 ;  /* 0x0000009d9d9de220 */ /* 0x000fe20000400000 */
[----:B------:R-:W-:Y:S01]  /*135a0*/  FADD R0, R153, R0 ;  /* 0x0000000099007221 */ /* 0x000fe20000000000 */
[----:B------:R-:W1:Y:S01]  /*135b0*/  MUFU.EX2 R206, R206 ;  /* 0x000000ce00ce7308 */ /* 0x000e620000000800 */
[----:B------:R-:W-:Y:S01]  /*135c0*/  @!P5 FMUL R207, R207, 0.5 ;  /* 0x3f000000cfcfd820 */ /* 0x000fe20000400000 */
[----:B------:R-:W-:-:S06]  /*135d0*/  FSETP.GEU.AND P6, PT, R214, -126, PT ;  /* 0xc2fc0000d600780b */ /* 0x000fcc0003fce000 */
[----:B------:R1:W1:Y:S08]  /*135e0*/  MUFU.EX2 R153, R211 ;  /* 0x000000d300997308 */ /* 0x0002700000000800 */
[----:B------:R-:W1:Y:S01]  /*135f0*/  MUFU.EX2 R159, R207 ;  /* 0x000000cf009f7308 */ /* 0x000e620000000800 */
[----:B------:R-:W-:Y:S01]  /*13600*/  @!P6 FMUL R214, R214, 0.5 ;  /* 0x3f000000d6d6e820 */ /* 0x000fe20000400000 */
[----:B------:R-:W-:Y:S01]  /*13610*/  FADD R180, R155, R0 ;  /* 0x000000009bb47221 */ /* 0x000fe20000000000 */
[----:B------:R-:W-:Y:S01]  /*13620*/  FADD R155, R181, R165 ;  /* 0x000000a5b59b7221 */ /* 0x000fe20000000000 */
[----:B------:R-:W-:Y:S01]  /*13630*/  FADD R0, R173, R157 ;  /* 0x0000009dad007221 */ /* 0x000fe20000000000 */
[----:B-1----:R-:W-:Y:S01]  /*13640*/  @!P4 FMUL R198, R198, R198 ;  /* 0x000000c6c6c6c220 */ /* 0x002fe20000400000 */
[----:B------:R-:W-:Y:S01]  /*13650*/  @!P2 FMUL R206, R206, R206 ;  /* 0x000000cececea220 */ /* 0x000fe20000400000 */
[----:B------:R-:W-:Y:S01]  /*13660*/  FSETP.GEU.AND P4, PT, R167, -126, PT ;  /* 0xc2fc0000a700780b */ /* 0x000fe20003f8e000 */
[----:B------:R-:W3:Y:S01]  /*13670*/  LDL.LU R211, [R1+0x188] ;  /* 0x0001880001d37983 */ /* 0x000ee20000300800 */
[----:B------:R-:W-:Y:S01]  /*13680*/  @!P3 FMUL R153, R153, R153 ;  /* 0x000000999999b220 */ /* 0x000fe20000400000 */
[----:B------:R-:W-:Y:S01]  /*13690*/  FSETP.GEU.AND P2, PT, R183, -126, PT ;  /* 0xc2fc0000b700780b */ /* 0x000fe20003f4e000 */
[----:B------:R-:W-:Y:S01]  /*136a0*/  FADD R163, R155, R0 ;  /* 0x000000009ba37221 */ /* 0x000fe20000000000 */
[----:B------:R-:W-:Y:S01]  /*136b0*/  FSETP.GEU.AND P3, PT, R199, -126, PT ;  /* 0xc2fc0000c700780b */ /* 0x000fe20003f6e000 */
[----:B------:R-:W1:Y:S01]  /*136c0*/  MUFU.EX2 R214, R214 ;  /* 0x000000d600d67308 */ /* 0x000e620000000800 */
[----:B------:R-:W-:Y:S01]  /*136d0*/  FADD R155, R177, R161 ;  /* 0x000000a1b19b7221 */ /* 0x000fe20000000000 */
[----:B------:R-:W-:Y:S01]  /*136e0*/  @!P5 FMUL R159, R159, R159 ;  /* 0x0000009f9f9fd220 */ /* 0x000fe20000400000 */
[----:B------:R-:W-:Y:S01]  /*136f0*/  FSETP.GEU.AND P5, PT, R215, -126, PT ;  /* 0xc2fc0000d700780b */ /* 0x000fe20003fae000 */
[----:B------:R-:W-:-:S03]  /*13700*/  FADD R0, R169, R153 ;  /* 0x00000099a9007221 */ /* 0x000fc60000000000 */
[----:B------:R-:W-:Y:S01]  /*13710*/  @!P4 FMUL R167, R167, 0.5 ;  /* 0x3f000000a7a7c820 */ /* 0x000fe20000400000 */
[----:B------:R-:W2:Y:S01]  /*13720*/  LDL.LU R207, [R1+0x17c] ;  /* 0x00017c0001cf7983 */ /* 0x000ea20000300800 */
[----:B------:R-:W-:Y:S01]  /*13730*/  FADD R0, R155, R0 ;  /* 0x000000009b007221 */ /* 0x000fe20000000000 */
[----:B------:R-:W-:Y:S01]  /*13740*/  FADD R155, R7, R206 ;  /* 0x000000ce079b7221 */ /* 0x000fe20000000000 */
[----:B------:R-:W-:Y:S01]  /*13750*/  @!P2 FMUL R183, R183, 0.5 ;  /* 0x3f000000b7b7a820 */ /* 0x000fe20000400000 */
[----:B------:R-:W-:Y:S01]  /*13760*/  @!P3 FMUL R199, R199, 0.5 ;  /* 0x3f000000c7c7b820 */ /* 0x000fe20000400000 */
[----:B------:R-:W-:Y:S01]  /*13770*/  FADD R178, R163, R0 ;  /* 0x00000000a3b27221 */ /* 0x000fe20000000000 */
[----:B------:R-:W-:Y:S01]  /*13780*/  FADD R163, R158, R190 ;  /* 0x000000be9ea37221 */ /* 0x000fe20000000000 */
[----:B------:R-:W-:Y:S01]  /*13790*/  FMUL R0, R172, UR5 ;  /* 0x00000005ac007c20 */ /* 0x000fe20008400000 */
[----:B------:R1:W1:Y:S01]  /*137a0*/  MUFU.EX2 R179, R167 ;  /* 0x000000a700b37308 */ /* 0x0002620000000800 */
[----:B------:R-:W-:Y:S01]  /*137b0*/  @!P5 FMUL R215, R215, 0.5 ;  /* 0x3f000000d7d7d820 */ /* 0x000fe20000400000 */
[----:B------:R-:W-:Y:S01]  /*137c0*/  FADD R174, R163, R155 ;  /* 0x0000009ba3ae7221 */ /* 0x000fe20000000000 */
[----:B-1----:R-:W-:Y:S01]  /*137d0*/  @!P6 FMUL R214, R214, R214 ;  /* 0x000000d6d6d6e220 */ /* 0x002fe20000400000 */
[----:B------:R-:W-:-:S04]  /*137e0*/  FSETP.GEU.AND P6, PT, R0, -126, PT ;  /* 0xc2fc00000000780b */ /* 0x000fc80003fce000 */
[----:B------:R-:W1:Y:S01]  /*137f0*/  MUFU.EX2 R171, R183 ;  /* 0x000000b700ab7308 */ /* 0x000e620000000800 */
[----:B------:R-:W-:-:S07]  /*13800*/  FADD R172, R166, R198 ;  /* 0x000000c6a6ac7221 */ /* 0x000fce0000000000 */
[----:B------:R-:W1:Y:S01]  /*13810*/  MUFU.EX2 R163, R199 ;  /* 0x000000c700a37308 */ /* 0x000e620000000800 */
[----:B------:R-:W-:-:S07]  /*13820*/  FADD R167, R3, R214 ;  /* 0x000000d603a77221 */ /* 0x000fce0000000000 */
[----:B------:R1:W1:Y:S01]  /*13830*/  MUFU.EX2 R155, R215 ;  /* 0x000000d7009b7308 */ /* 0x0002620000000800 */
[----:B------:R-:W-:Y:S01]  /*13840*/  FADD R167, R172, R167 ;  /* 0x000000a7aca77221 */ /* 0x000fe20000000000 */
[----:B------:R-:W-:Y:S01]  /*13850*/  @!P6 FMUL R0, R0, 0.5 ;  /* 0x3f0000000000e820 */ /* 0x000fe20000400000 */
[----:B------:R-:W-:Y:S01]  /*13860*/  FADD R172, R8, R191 ;  /* 0x000000bf08ac7221 */ /* 0x000fe20000000000 */
[----:B------:R-:W-:Y:S01]  /*13870*/  @!P4 FMUL R179, R179, R179 ;  /* 0x000000b3b3b3c220 */ /* 0x000fe20000400000 */
[----:B------:R-:W-:Y:S01]  /*13880*/  FADD R176, R174, R167 ;  /* 0x000000a7aeb07221 */ /* 0x000fe20000000000 */
[----:B------:R-:W-:Y:S01]  /*13890*/  FADD R167, R175, R159 ;  /* 0x0000009fafa77221 */ /* 0x000fe20000000000 */
[----:B-1----:R-:W-:Y:S01]  /*138a0*/  @!P2 FMUL R171, R171, R171 ;  /* 0x000000abababa220 */ /* 0x002fe20000400000 */
[----:B------:R-:W4:Y:S01]  /*138b0*/  LDL.LU R183, [R1+0x178] ;  /* 0x0001780001b77983 */ /* 0x000f220000300800 */
[----:B------:R-:W-:Y:S01]  /*138c0*/  @!P3 FMUL R163, R163, R163 ;  /* 0x000000a3a3a3b220 */ /* 0x000fe20000400000 */
[----:B------:R-:W-:Y:S01]  /*138d0*/  FADD R174, R172, R167 ;  /* 0x000000a7acae7221 */ /* 0x000fe20000000000 */
[----:B------:R-:W1:Y:S01]  /*138e0*/  MUFU.EX2 R0, R0 ;  /* 0x0000000000007308 */ /* 0x000e620000000800 */
[----:B------:R-:W3:Y:S01]  /*138f0*/  LDL.LU R199, [R1+0x16c] ;  /* 0x00016c0001c77983 */ /* 0x000ee20000300800 */
[----:B------:R-:W-:-:S03]  /*13900*/  FADD R172, R179, R163 ;  /* 0x000000a3b3ac7221 */ /* 0x000fc60000000000 */
[----:B------:R-:W2:Y:S01]  /*13910*/  LDL.LU R215, [R1+0x168] ;  /* 0x0001680001d77983 */ /* 0x000ea20000300800 */
[----:B------:R-:W-:-:S04]  /*13920*/  @!P5 FMUL R155, R155, R155 ;  /* 0x0000009b9b9bd220 */ /* 0x000fc80000400000 */
[----:B------:R-:W-:-:S04]  /*13930*/  FADD R167, R171, R155 ;  /* 0x0000009baba77221 */ /* 0x000fc80000000000 */
[----:B------:R-:W-:-:S04]  /*13940*/  FADD R167, R172, R167 ;  /* 0x000000a7aca77221 */ /* 0x000fc80000000000 */
[----:B------:R-:W-:Y:S01]  /*13950*/  FADD R167, R174, R167 ;  /* 0x000000a7aea77221 */ /* 0x000fe20000000000 */
[----:B------:R-:W-:Y:S01]  /*13960*/  FADD R172, R180, R176 ;  /* 0x000000b0b4ac7221 */ /* 0x000fe20000000000 */
[----:B-1----:R-:W-:Y:S01]  /*13970*/  @!P6 FMUL R0, R0, R0 ;  /* 0x000000000000e220 */ /* 0x002fe20000400000 */
[----:B------:R-:W4:Y:S01]  /*13980*/  LDL.LU R174, [R1+0x15c] ;  /* 0x00015c0001ae7983 */ /* 0x000f220000300800 */
[----:B------:R-:W-:-:S03]  /*13990*/  FADD R167, R178, R167 ;  /* 0x000000a7b2a77221 */ /* 0x000fc60000000000 */
[----:B------:R-:W3:Y:S01]  /*139a0*/  LDL.LU R178, [R1+0x158] ;  /* 0x0001580001b27983 */ /* 0x000ee20000300800 */
[----:B------:R-:W-:Y:S01]  /*139b0*/  FADD R167, R172, R167 ;  /* 0x000000a7aca77221 */ /* 0x000fe20000000000 */
[----:B------:R-:W-:Y:S02]  /*139c0*/  F2FP.BF16.F32.PACK_AB R180, R23, R216 ;  /* 0x000000d817b4723e */ /* 0x000fe400000010ff */
[----:B------:R-:W2:Y:S01]  /*139d0*/  LDL.LU R176, [R1+0x14c] ;  /* 0x00014c0001b07983 */ /* 0x000ea20000300800 */
[----:B------:R-:W-:Y:S01]  /*139e0*/  FFMA R224, R0, R224, R167 ;  /* 0x000000e000e07223 */ /* 0x000fe200000000a7 */
[----:B------:R-:W-:Y:S02]  /*139f0*/  FMUL R103, R103, R0 ;  /* 0x0000000067677220 */ /* 0x000fe40000400000 */
[----:B------:R-:W4:Y:S01]  /*13a00*/  LDL.LU R172, [R1+0x148] ;  /* 0x0001480001ac7983 */ /* 0x000f220000300800 */
[----:B------:R-:W-:-:S03]  /*13a10*/  F2FP.BF16.F32.PACK_AB R182, R20, R22 ;  /* 0x0000001614b6723e */ /* 0x000fc600000010ff */
[----:B------:R-:W3:Y:S01]  /*13a20*/  LDL.LU R167, [R1+0x13c] ;  /* 0x00013c0001a77983 */ /* 0x000ee20000300800 */
[----:B------:R-:W-:-:S03]  /*13a30*/  FMUL R106, R106, R0 ;  /* 0x000000006a6a7220 */ /* 0x000fc60000400000 */
[----:B------:R-:W2:Y:S01]  /*13a40*/  LDL.LU R216, [R1+0x12c] ;  /* 0x00012c0001d87983 */ /* 0x000ea20000300800 */
[----:B------:R-:W-:-:S03]  /*13a50*/  FMUL R107, R107, R0 ;  /* 0x000000006b6b7220 */ /* 0x000fc60000400000 */
[----:B------:R-:W4:Y:S04]  /*13a60*/  LDL.LU R23, [R1+0x138] ;  /* 0x0001380001177983 */ /* 0x000f280000300800 */
[----:B------:R-:W3:Y:S01]  /*13a70*/  LDL.LU R22, [R1+0x128] ;  /* 0x0001280001167983 */ /* 0x000ee20000300800 */
[-C--:B------:R-:W-:Y:S01]  /*13a80*/  FMUL R110, R110, R0.reuse ;  /* 0x000000006e6e7220 */ /* 0x080fe20000400000 */
[-C--:B------:R-:W-:Y:S01]  /*13a90*/  FMUL R111, R111, R0.reuse ;  /* 0x000000006f6f7220 */ /* 0x080fe20000400000 */
[-C--:B------:R-:W-:Y:S01]  /*13aa0*/  FMUL R114, R114, R0.reuse ;  /* 0x0000000072727220 */ /* 0x080fe20000400000 */
[----:B------:R1:W-:Y:S01]  /*13ab0*/  STL [R1+0x8], R103 ;  /* 0x0000086701007387 */ /* 0x0003e20000100800 */
        /* <DEDUP_REMOVED lines=9> */
[----:B-1----:R-:W4:Y:S01]  /*13b50*/  LDL.LU R103, [R1+0x310] ;  /* 0x0003100001677983 */ /* 0x002f220000300800 */
        /* <DEDUP_REMOVED lines=37> */
[----:B------:R-:W-:Y:S01]  /*13db0*/  FMUL R218, R218, R0 ;  /* 0x00000000dada7220 */ /* 0x000fe20000400000 */
[----:B------:R-:W-:Y:S01]  /*13dc0*/  IMAD.U32 R20, RZ, RZ, UR6 ;  /* 0x00000006ff147e24 */ /* 0x000fe2000f8e00ff */
[----:B------:R-:W-:Y:S01]  /*13dd0*/  ULEA UR10, UR4, UR61, 0x3 ;  /* 0x0000003d040a7291 */ /* 0x000fe2000f8e183f */
[----:B-1----:R-:W4:Y:S03]  /*13de0*/  LDL.LU R110, [R1+0x304] ;  /* 0x00030400016e7983 */ /* 0x002f260000300800 */
[----:B------:R-:W-:Y:S01]  /*13df0*/  SHF.L.U32 R20, R20, 0x1f, RZ ;  /* 0x0000001f14147819 */ /* 0x000fe200000006ff */
[----:B------:R1:W-:Y:S01]  /*13e00*/  STL [R1+0x28], R111 ;  /* 0x0000286f01007387 */ /* 0x0003e20000100800 */
[----:B------:R-:W-:-:S03]  /*13e10*/  F2FP.BF16.F32.PACK_AB R181, R181, R154 ;  /* 0x0000009ab5b5723e */ /* 0x000fc600000010ff */
[----:B------:R2:W2:Y:S01]  /*13e20*/  SYNCS.PHASECHK.TRANS64.TRYWAIT P2, [UR10+0xc0000], R20 ;  /* 0x0c000014ff0075a7 */ /* 0x0004a2000804014a */
[----:B-1----:R-:W4:Y:S04]  /*13e30*/  LDL.LU R111, [R1+0x300] ;  /* 0x00030000016f7983 */ /* 0x002f280000300800 */
[----:B------:R1:W-:Y:S04]  /*13e40*/  STL [R1+0x2c], R114 ;  /* 0x00002c7201007387 */ /* 0x0003e80000100800 */
        /* <DEDUP_REMOVED lines=40> */
[----:B-1----:R1:W5:Y:S04]  /*140d0*/  LDL.LU R235, [R1+0x2ac] ;  /* 0x0002ac0001eb7983 */ /* 0x0023680000300800 */
[----:B------:R2:W-:Y:S04]  /*140e0*/  STL [R1+0xd8], R234 ;  /* 0x0000d8ea01007387 */ /* 0x0005e80000100800 */
[----:B--2---:R1:W5:Y:S04]  /*140f0*/  LDL.LU R234, [R1+0x2a8] ;  /* 0x0002a80001ea7983 */ /* 0x0043680000300800 */
[----:B------:R2:W-:Y:S04]  /*14100*/  STL [R1+0xdc], R233 ;  /* 0x0000dce901007387 */ /* 0x0005e80000100800 */
[----:B--2---:R1:W5:Y:S04]  /*14110*/  LDL.LU R233, [R1+0x2a4] ;  /* 0x0002a40001e97983 */ /* 0x0043680000300800 */
[----:B------:R2:W-:Y:S04]  /*14120*/  STL [R1+0xe8], R232 ;  /* 0x0000e8e801007387 */ /* 0x0005e80000100800 */
[----:B--2---:R1:W5:Y:S04]  /*14130*/  LDL.LU R232, [R1+0x2a0] ;  /* 0x0002a00001e87983 */ /* 0x0043680000300800 */
[----:B------:R2:W-:Y:S01]  /*14140*/  STL [R1+0xec], R231 ;  /* 0x0000ece701007387 */ /* 0x0005e20000100800 */
[----:B---3--:R-:W-:-:S03]  /*14150*/  FMUL R22, R22, R0 ;  /* 0x0000000016167220 */ /* 0x008fc60000400000 */
[----:B--2---:R1:W5:Y:S04]  /*14160*/  LDL.LU R231, [R1+0x29c] ;  /* 0x00029c0001e77983 */ /* 0x0043680000300800 */
[----:B------:R2:W-:Y:S01]  /*14170*/  STL [R1+0xf8], R230 ;  /* 0x0000f8e601007387 */ /* 0x0005e20000100800 */
[-C--:B------:R-:W-:Y:S01]  /*14180*/  FMUL R216, R216, R0.reuse ;  /* 0x00000000d8d87220 */ /* 0x080fe20000400000 */
[-C--:B----4-:R-:W-:Y:S02]  /*14190*/  FMUL R23, R23, R0.reuse ;  /* 0x0000000017177220 */ /* 0x090fe40000400000 */
[----:B--2---:R1:W5:Y:S04]  /*141a0*/  LDL.LU R230, [R1+0x298] ;  /* 0x0002980001e67983 */ /* 0x0043680000300800 */
[----:B------:R2:W-:Y:S01]  /*141b0*/  STL [R1+0xfc], R229 ;  /* 0x0000fce501007387 */ /* 0x0005e20000100800 */
[-C--:B------:R-:W-:Y:S01]  /*141c0*/  FMUL R167, R167, R0.reuse ;  /* 0x00000000a7a77220 */ /* 0x080fe20000400000 */
[----:B------:R-:W-:-:S02]  /*141d0*/  FMUL R172, R172, R0 ;  /* 0x00000000acac7220 */ /* 0x000fc40000400000 */
[----:B--2---:R1:W5:Y:S04]  /*141e0*/  LDL.LU R229, [R1+0x294] ;  /* 0x0002940001e57983 */ /* 0x0043680000300800 */
[----:B------:R2:W-:Y:S01]  /*141f0*/  STL [R1+0x108], R228 ;  /* 0x000108e401007387 */ /* 0x0005e20000100800 */
[-C--:B------:R-:W-:Y:S01]  /*14200*/  FMUL R176, R176, R0.reuse ;  /* 0x00000000b0b07220 */ /* 0x080fe20000400000 */
[-C--:B------:R-:W-:Y:S02]  /*14210*/  FMUL R178, R178, R0.reuse ;  /* 0x00000000b2b27220 */ /* 0x080fe40000400000 */
        /* <DEDUP_REMOVED lines=13> */
[----:B------:R-:W-:Y:S04]  /*142f0*/  STL [R1+0x128], R22 ;  /* 0x0001281601007387 */ /* 0x000fe80000100800 */
[----:B------:R-:W-:Y:S04]  /*14300*/  STL [R1+0x12c], R216 ;  /* 0x00012cd801007387 */ /* 0x000fe80000100800 */
[----:B------:R-:W-:Y:S04]  /*14310*/  STL [R1+0x138], R23 ;  /* 0x0001381701007387 */ /* 0x000fe80000100800 */
[----:B------:R-:W-:Y:S04]  /*14320*/  STL [R1+0x13c], R167 ;  /* 0x00013ca701007387 */ /* 0x000fe80000100800 */
[----:B------:R-:W-:Y:S01]  /*14330*/  STL [R1+0x148], R172 ;  /* 0x000148ac01007387 */ /* 0x000fe20000100800 */
[----:B------:R-:W-:-:S03]  /*14340*/  FMUL R203, R203, R0 ;  /* 0x00000000cbcb7220 */ /* 0x000fc60000400000 */
[----:B------:R-:W-:Y:S01]  /*14350*/  STL [R1+0x14c], R176 ;  /* 0x00014cb001007387 */ /* 0x000fe20000100800 */
[----:B------:R-:W-:-:S03]  /*14360*/  FMUL R195, R195, R0 ;  /* 0x00000000c3c37220 */ /* 0x000fc60000400000 */
[----:B------:R-:W-:Y:S01]  /*14370*/  STL [R1+0x158], R178 ;  /* 0x000158b201007387 */ /* 0x000fe20000100800 */
[----:B------:R-:W-:-:S03]  /*14380*/  FMUL R187, R187, R0 ;  /* 0x00000000bbbb7220 */ /* 0x000fc60000400000 */
        /* <DEDUP_REMOVED lines=21> */
[----:B--2---:R-:W-:Y:S01]  /*144e0*/  F2FP.BF16.F32.PACK_AB R183, R8, R158 ;  /* 0x0000009e08b7723e */ /* 0x004fe200000010ff */
[----:B------:R-:W-:Y:S01]  /*144f0*/  FMUL R26, R26, R0 ;  /* 0x000000001a1a7220 */ /* 0x000fe20000400000 */
[----:B------:R-:W-:Y:S01]  /*14500*/  F2FP.BF16.F32.PACK_AB R177, R177, R162 ;  /* 0x000000a2b1b1723e */ /* 0x000fe200000010ff */
[----:B------:R-:W-:Y:S01]  /*14510*/  FMUL R27, R27, R0 ;  /* 0x000000001b1b7220 */ /* 0x000fe20000400000 */
[----:B------:R-:W-:Y:S01]  /*14520*/  F2FP.BF16.F32.PACK_AB R179, R179, R166 ;  /* 0x000000a6b3b3723e */ /* 0x000fe200000010ff */
[----:B------:R-:W-:Y:S01]  /*14530*/  FMUL R30, R30, R0 ;  /* 0x000000001e1e7220 */ /* 0x000fe20000400000 */
[----:B------:R-:W-:Y:S01]  /*14540*/  F2FP.BF16.F32.PACK_AB R173, R173, R170 ;  /* 0x000000aaadad723e */ /* 0x000fe200000010ff */
        /* <DEDUP_REMOVED lines=61> */
[----:B------:R-:W-:-:S02]  /*14920*/  F2FP.BF16.F32.PACK_AB R176, R19, R21 ;  /* 0x0000001513b0723e */ /* 0x000fc400000010ff */
[----:B------:R-:W-:Y:S02]  /*14930*/  F2FP.BF16.F32.PACK_AB R178, R17, R18 ;  /* 0x0000001211b2723e */ /* 0x000fe400000010ff */
[----:B------:R-:W-:Y:S02]  /*14940*/  F2FP.BF16.F32.PACK_AB R172, R15, R16 ;  /* 0x000000100fac723e */ /* 0x000fe400000010ff */
[----:B------:R-:W-:Y:S02]  /*14950*/  F2FP.BF16.F32.PACK_AB R174, R13, R14 ;  /* 0x0000000e0dae723e */ /* 0x000fe400000010ff */
[----:B------:R-:W-:Y:S02]  /*14960*/  F2FP.BF16.F32.PACK_AB R175, R175, R7 ;  /* 0x00000007afaf723e */ /* 0x000fe400000010ff */
[----:B------:R-:W-:Y:S02]  /*14970*/  F2FP.BF16.F32.PACK_AB R168, R168, R12 ;  /* 0x0000000ca8a8723e */ /* 0x000fe400000010ff */
        /* <DEDUP_REMOVED lines=17> */
[----:B------:R-:W-:Y:S01]  /*14a90*/  F2FP.BF16.F32.PACK_AB R154, R10, R212 ;  /* 0x000000d40a9a723e */ /* 0x000fe200000010ff */
[----:B-1----:R-:W-:Y:S06]  /*14aa0*/  @!P0 BRA `(.L_x_27) ;  /* 0x0000000000048947 */ /* 0x002fec0003800000 */
[----:B------:R-:W-:Y:S01]  /*14ab0*/  BPT.TRAP 0x1 ;  /* 0x000000040000795c */ /* 0x000fe20000300000 */
.L_x_27:
[----:B------:R-:W-:Y:S05]  /*14ac0*/  @P2 BRA `(.L_x_28) ;  /* 0x0000000000082947 */ /* 0x000fea0003800000 */
[----:B------:R-:W1:Y:S02]  /*14ad0*/  SYNCS.PHASECHK.TRANS64.TRYWAIT P2, [UR10+0xc0000], R20 ;  /* 0x0c000014ff0075a7 */ /* 0x000e64000804014a */
[----:B-1----:R-:W-:Y:S05]  /*14ae0*/  @!P2 BRA `(.L_x_29) ;  /* 0x000002340038a947 */ /* 0x002fea0003800000 */
.L_x_28:
[----:B-1----:R-:W2:Y:S04]  /*14af0*/  LDL R0, [R1+0x270] ;  /* 0x0002700001007983 */ /* 0x002ea80000100800 */
        /* <DEDUP_REMOVED lines=64> */
[----:B-1----:R-:W3:Y:S04]  /*14f00*/  LDL.LU.64 R24, [R1] ;  /* 0x0000000001187983 */ /* 0x002ee80000300a00 */
        /* <DEDUP_REMOVED lines=63> */
[----:B--2---:R-:W-:Y:S01]  /*15300*/  R2UR UR10, R0 ;  /* 0x00000000000a72ca */ /* 0x004fe200000e0000 */
[----:B------:R-:W-:-:S02]  /*15310*/  UMOV UR11, 0x40000040 ;  /* 0x40000040000b7882 */ /* 0x000fc40000000000 */
[----:B------:R-:W-:Y:S04]  /*15320*/  STL [R1+0x10a4], R176 ;  /* 0x0010a4b001007387 */ /* 0x000fe80000100800 */
[----:B------:R-:W-:Y:S04]  /*15330*/  STL [R1+0x10a0], R177 ;  /* 0x0010a0b101007387 */ /* 0x000fe80000100800 */
[----:B------:R-:W-:Y:S02]  /*15340*/  STL [R1+0x109c], R178 ;  /* 0x00109cb201007387 */ /* 0x000fe40000100800 */
[----:B------:R-:W-:-:S02]  /*15350*/  ULEA UR10, UR4, UR10, 0xd ;  /* 0x0000000a040a7291 */ /* 0x000fc4000f8e683f */
        /* <DEDUP_REMOVED lines=14> */
[----:B-----5:R-:W-:Y:S04]  /*15440*/  STL [R1+0x4c0], R235 ;  /* 0x0004c0eb01007387 */ /* 0x020fe80000100800 */
        /* <DEDUP_REMOVED lines=13> */
[----:B------:R1:W-:Y:S01]  /*15520*/  STL [R1+0x488], R2 ;  /* 0x0004880201007387 */ /* 0x0003e20000100800 */
[----:B---3--:R-:W-:-:S06]  /*15530*/  WARPGROUP.ARRIVE ;  /* 0x00000000000079c5 */ /* 0x008fcc0000000000 */
[----:B------:R-:W-:Y:S03]  /*15540*/  HGMMA.64x256x16.F32.BF16 R24, R180, gdesc[UR8].tnspB, R24, gsb0 ;  /* 0x43e00008b4187df0 */ /* 0x000fe60008001818 */
[----:B------:R-:W-:Y:S02]  /*15550*/  WARPGROUP.DEPBAR.LE gsb0, 0x0 ;  /* 0x00008000000079c5 */ /* 0x000fe40000010000 */
[----:B------:R-:W-:Y:S01]  /*15560*/  STL.64 [R1], R24 ;  /* 0x0000001801007387 */ /* 0x000fe20000100a00 */
[----:B-1----:R-:W-:Y:S01]  /*15570*/  IMAD.MOV.U32 R2, RZ, RZ, R150 ;  /* 0x000000ffff027224 */ /* 0x002fe200078e0096 */
[----:B------:R-:W-:Y:S01]  /*15580*/  MOV R0, R151 ;  /* 0x0000009700007202 */ /* 0x000fe20000000f00 */
[----:B------:R-:W-:Y:S01]  /*15590*/  IMAD.MOV.U32 R5, RZ, RZ, R147 ;  /* 0x000000ffff057224 */ /* 0x000fe200078e0093 */
[----:B------:R-:W-:Y:S01]  /*155a0*/  STL.64 [R1+0x8], R26 ;  /* 0x0000081a01007387 */ /* 0x000fe20000100a00 */
[----:B------:R-:W-:Y:S01]  /*155b0*/  MOV R4, R148 ;  /* 0x0000009400047202 */ /* 0x000fe20000000f00 */
[----:B------:R-:W-:Y:S01]  /*155c0*/  IMAD.MOV.U32 R8, RZ, RZ, R144 ;  /* 0x000000ffff087224 */ /* 0x000fe200078e0090 */
[----:B------:R-:W-:Y:S01]  /*155d0*/  MOV R3, R149 ;  /* 0x0000009500037202 */ /* 0x000fe20000000f00 */
        /* <DEDUP_REMOVED lines=64> */
[----:B------:R1:W-:Y:S01]  /*159e0*/  STL [R1+0x90], R60 ;  /* 0x0000903c01007387 */ /* 0x0003e20000100800 */
[----:B------:R-:W-:Y:S01]  /*159f0*/  MOV R202, R98 ;  /* 0x0000006200ca7202 */ /* 0x000fe20000000f00 */
[----:B------:R-:W-:Y:S01]  /*15a00*/  IMAD.MOV.U32 R207, RZ, RZ, R93 ;  /* 0x000000ffffcf7224 */ /* 0x000fe200078e005d */
[----:B------:R-:W-:Y:S01]  /*15a10*/  MOV R203, R97 ;  /* 0x0000006100cb7202 */ /* 0x000fe20000000f00 */
[----:B------:R-:W2:Y:S01]  /*15a20*/  LDL.LU.64 R150, [R1+0x12a0] ;  /* 0x0012a00001967983 */ /* 0x000ea20000300a00 */
        /* <DEDUP_REMOVED lines=40> */
[----:B------:R-:W-:-:S02]  /*15cb0*/  MOV R179, R64 ;  /* 0x0000004000b37202 */ /* 0x000fc40000000f00 */
[----:B------:R-:W-:Y:S01]  /*15cc0*/  MOV R235, R65 ;  /* 0x0000004100eb7202 */ /* 0x000fe20000000f00 */
[----:B------:R-:W2:Y:S01]  /*15cd0*/  LDL.LU.64 R128, [R1+0x1248] ;  /* 0x0012480001807983 */ /* 0x000ea20000300a00 */
[----:B------:R-:W-:Y:S02]  /*15ce0*/  MOV R177, R62 ;  /* 0x0000003e00b17202 */ /* 0x000fe40000000f00 */
        /* <DEDUP_REMOVED lines=56> */
[----:B------:R-:W-:Y:S04]  /*16070*/  STL.64 [R1+0x1090], R174 ;  /* 0x001090ae01007387 */ /* 0x000fe80000100a00 */
[----:B------:R-:W-:Y:S04]  /*16080*/  STL.64 [R1+0x1088], R172 ;  /* 0x001088ac01007387 */ /* 0x000fe80000100a00 */
[----:B------:R-:W-:Y:S04]  /*16090*/  STL.64 [R1+0x1080], R166 ;  /* 0x001080a601007387 */ /* 0x000fe80000100a00 */
[----:B------:R-:W-:Y:S04]  /*160a0*/  STL.64 [R1+0x1078], R164 ;  /* 0x001078a401007387 */ /* 0x000fe80000100a00 */
        /* <DEDUP_REMOVED lines=96> */
[----:B------:R-:W-:-:S03]  /*166b0*/  MOV R88, R179 ;  /* 0x000000b300587202 */ /* 0x000fc60000000f00 */
        /* <DEDUP_REMOVED lines=2187> */
[----:B------:R-:W-:Y:S01]  /*1ef70*/  UMOV UR11, 0x40000040 ;  /* 0x40000040000b7882 */ /* 0x000fe20000000000 */
[----:B--2---:R-:W-:-:S07]  /*1ef80*/  WARPGROUP.ARRIVE ;  /* 0x00000000000079c5 */ /* 0x004fce0000000000 */
[----:B------:R-:W-:Y:S03]  /*1ef90*/  HGMMA.64x256x16.F32.BF16 R24, R152, gdesc[UR8].tnspB, R24, gsb0 ;  /* 0x43e0000898187df0 */ /* 0x000fe60008001818 */
[----:B------:R-:W-:Y:S02]  /*1efa0*/  WARPGROUP.DEPBAR.LE gsb0, 0x0 ;  /* 0x00008000000079c5 */ /* 0x000fe40000010000 */
[----:B-1----:R-:W-:Y:S05]  /*1efb0*/  @!P0 BRA `(.L_x_30) ;  /* 0x0000000000048947 */ /* 0x002fea0003800000 */
[----:B------:R-:W-:Y:S01]  /*1efc0*/  BPT.TRAP 0x1 ;  /* 0x000000040000795c */ /* 0x000fe20000300000 */
.L_x_30:
[----:B------:R-:W-:-:S04]  /*1efd0*/  ULEA UR10, UR7, UR61, 0x3 ;  /* 0x0000003d070a7291 */ /* 0x000fc8000f8e183f */
[----:B------:R-:W-:-:S04]  /*1efe0*/  UIADD3 UR10, UR10, 0xc0028, URZ ;  /* 0x000c00280a0a7890 */ /* 0x000fc8000fffe03f */
[----:B------:R-:W-:-:S09]  /*1eff0*/  UPRMT UR10, URZ, 0x654, UR10 ;  /* 0x000006543f0a7896 */ /* 0x000fd2000800000a */
[----:B------:R-:W-:Y:S01]  /*1f000*/  SYNCS.ARRIVE.TRANS64.RED.A1T0 RZ, [UR10], RZ ;  /* 0x000000ffffff79a7 */ /* 0x000fe2000810040a */
[----:B------:R-:W-:Y:S05]  /*1f010*/  @P1 BRA `(.L_x_31) ;  /* 0x0000000000041947 */ /* 0x000fea0003800000 */
[----:B------:R-:W-:Y:S01]  /*1f020*/  BPT.TRAP 0x1 ;  /* 0x000000040000795c */ /* 0x000fe20000300000 */
.L_x_31:
[----:B------:R-:W-:-:S04]  /*1f030*/  UIADD3 UR7, UR7, 0x1, URZ ;  /* 0x0000000107077890 */ /* 0x000fc8000fffe03f */
[----:B------:R-:W-:-:S04]  /*1f040*/  UISETP.NE.AND UP0, UPT, UR7, 0x5, UPT ;  /* 0x000000050700788c */ /* 0x000fc8000bf05270 */
[----:B------:R-:W-:Y:S01]  /*1f050*/  USEL UR7, UR7, URZ, UP0 ;  /* 0x0000003f07077287 */ /* 0x000fe20008000000 */
[----:B------:R-:W-:Y:S11]  /*1f060*/  @!P0 BRA `(.L_x_32) ;  /* 0x0000000000048947 */ /* 0x000ff60003800000 */
[----:B------:R-:W-:Y:S01]  /*1f070*/  BPT.TRAP 0x1 ;  /* 0x000000040000795c */ /* 0x000fe20000300000 */
.L_x_32:
[----:B------:R-:W-:-:S04]  /*1f080*/  ULEA UR10, UR7, UR61, 0x3 ;  /* 0x0000003d070a7291 */ /* 0x000fc8000f8e183f */
[----:B------:R-:W-:-:S04]  /*1f090*/  UIADD3 UR10, UR10, 0xc0028, URZ ;  /* 0x000c00280a0a7890 */ /* 0x000fc8000fffe03f */
[----:B------:R-:W-:-:S09]  /*1f0a0*/  UPRMT UR10, URZ, 0x654, UR10 ;  /* 0x000006543f0a7896 */ /* 0x000fd2000800000a */
[----:B------:R-:W-:Y:S01]  /*1f0b0*/  SYNCS.ARRIVE.TRANS64.RED.A1T0 RZ, [UR10], RZ ;  /* 0x000000ffffff79a7 */ /* 0x000fe2000810040a */
[----:B------:R-:W-:Y:S05]  /*1f0c0*/  @P1 BRA `(.L_x_33) ;  /* 0x0000000000041947 */ /* 0x000fea0003800000 */
[----:B------:R-:W-:Y:S01]  /*1f0d0*/  BPT.TRAP 0x1 ;  /* 0x000000040000795c */ /* 0x000fe20000300000 */
.L_x_33:
[----:B------:R-:W-:Y:S01]  /*1f0e0*/  UIADD3 UR4, UR4, 0x1, URZ ;  /* 0x0000000104047890 */ /* 0x000fe2000fffe03f */
[----:B-----5:R-:W-:Y:S01]  /*1f0f0*/  IADD3 R2, R2, 0x80, RZ ;  /* 0x0000008002027810 */ /* 0x020fe20007ffe0ff */
[----:B------:R-:W-:Y:S01]  /*1f100*/  UISETP.GT.AND UP3, UPT, UR52, 0x2, UPT ;  /* 0x000000023400788c */ /* 0x000fe2000bf64270 */
[----:B------:R-:W-:Y:S01]  /*1f110*/  IMAD.MOV.U32 R3, RZ, RZ, R5 ;  /* 0x000000ffff037224 */ /* 0x000fe200078e0005 */
[----:B------:R-:W-:Y:S01]  /*1f120*/  UISETP.NE.AND UP2, UPT, UR4, 0x5, UPT ;  /* 0x000000050400788c */ /* 0x000fe2000bf45270 */
[----:B------:R-:W-:Y:S01]  /*1f130*/  MOV R6, R4 ;  /* 0x0000000400067202 */ /* 0x000fe20000000f00 */
[----:B------:R-:W-:Y:S02]  /*1f140*/  UIADD3 UR7, UR7, 0x1, URZ ;  /* 0x0000000107077890 */ /* 0x000fe4000fffe03f */
[----:B------:R-:W-:Y:S01]  /*1f150*/  USEL UR10, URZ, 0x1, UP2 ;  /* 0x000000013f0a7887 */ /* 0x000fe20009000000 */
[----:B------:R-:W-:Y:S01]  /*1f160*/  PLOP3.LUT P2, PT, PT, PT, UP3, 0x80, 0x0 ;  /* 0x000000000000781c */ /* 0x000fe20003f4f038 */
[----:B------:R-:W-:-:S02]  /*1f170*/  UISETP.NE.AND UP0, UPT, UR7, 0x5, UPT ;  /* 0x000000050700788c */ /* 0x000fc4000bf05270 */
[----:B------:R-:W-:Y:S02]  /*1f180*/  ULOP3.LUT UR60, UR6, UR10, URZ, 0x3c, !UPT ;  /* 0x0000000a063c7292 */ /* 0x000fe4000f8e3c3f */
[----:B------:R-:W-:Y:S02]  /*1f190*/  UIADD3 UR6, UR52, -0x1, URZ ;  /* 0xffffffff34067890 */ /* 0x000fe4000fffe03f */
[----:B------:R-:W-:Y:S02]  /*1f1a0*/  USEL UR7, UR7, URZ, UP0 ;  /* 0x0000003f07077287 */ /* 0x000fe40008000000 */
[----:B------:R-:W-:-:S03]  /*1f1b0*/  USEL UR4, UR4, URZ, UP2 ;  /* 0x0000003f04047287 */ /* 0x000fc60009000000 */
[----:B------:R-:W-:Y:S01]  /*1f1c0*/  UMOV UR52, UR6 ;  /* 0x0000000600347c82 */ /* 0x000fe20008000000 */
[----:B------:R-:W-:Y:S08]  /*1f1d0*/  @P2 BRA `(.L_x_34) ;  /* 0xfffffefc001c2947 */ /* 0x000ff0000383ffff */
[----:B------:R-:W-:-:S05]  /*1f1e0*/  UMOV UR59, UR6 ;  /* 0x00000006003b7c82 */ /* 0x000fca0008000000 */
.L_x_23:
[----:B------:R-:W-:-:S06]  /*1f1f0*/  UISETP.GE.AND UP0, UPT, UR59, 0x1, UPT ;  /* 0x000000013b00788c */ /* 0x000fcc000bf06270 */
[----:B------:R-:W-:-:S13]  /*1f200*/  PLOP3.LUT P2, PT, PT, PT, UP0, 0x80, 0x0 ;  /* 0x000000000000781c */ /* 0x000fda0003f4f008 */
[----:B------:R-:W-:Y:S05]  /*1f210*/  @!P2 BRA `(.L_x_35) ;  /* 0x0000010800a8a947 */ /* 0x000fea0003800000 */
[----:B------:R-:W-:Y:S01]  /*1f220*/  MOV R20, R5 ;  /* 0x0000000500147202 */ /* 0x000fe20000000f00 */
[----:B------:R-:W-:Y:S01]  /*1f230*/  IMAD.MOV.U32 R13, RZ, RZ, R4 ;  /* 0x000000ffff0d7224 */ /* 0x000fe200078e0004 */
[----:B------:R-:W-:Y:S01]  /*1f240*/  ULDC UR6, c[0x0][0x604] ;  /* 0x0001810000067ab9 */ /* 0x000fe20000000800 */
[----:B------:R-:W-:-:S05]  /*1f250*/  ULDC UR58, c[0x0][0x28c] ;  /* 0x0000a300003a7ab9 */ /* 0x000fca0000000800 */
.L_x_46:
[----:B------:R-:W-:Y:S05]  /*1f260*/  @!P0 BRA `(.L_x_36) ;  /* 0x0000000000048947 */ /* 0x000fea0003800000 */
[----:B------:R-:W-:Y:S01]  /*1f270*/  BPT.TRAP 0x1 ;  /* 0x000000040000795c */ /* 0x000fe20000300000 */
.L_x_36:
[----:B------:R-:W-:Y:S01]  /*1f280*/  ULEA UR5, UR4, UR61, 0x3 ;  /* 0x0000003d04057291 */ /* 0x000fe2000f8e183f */
[----:B------:R-:W-:-:S04]  /*1f290*/  MOV R0, UR60 ;  /* 0x0000003c00007c02 */ /* 0x000fc80008000f00 */
[----:B------:R-:W-:-:S04]  /*1f2a0*/  SHF.L.U32 R0, R0, 0x1f, RZ ;  /* 0x0000001f00007819 */ /* 0x000fc800000006ff */
[----:B------:R-:W1:Y:S02]  /*1f2b0*/  SYNCS.PHASECHK.TRANS64.TRYWAIT P2, [UR5+0xc0000], R0 ;  /* 0x0c000000ff0075a7 */ /* 0x000e640008040145 */
[----:B-1----:R-:W-:Y:S05]  /*1f2c0*/  @!P2 BRA `(.L_x_37) ;  /* 0x0000018c0058a947 */ /* 0x002fea0003800000 */
.L_x_134:
[----:B-1----:R-:W2:Y:S04]  /*1f2d0*/  LDL R3, [R1+0x274] ;  /* 0x0002740001037983 */ /* 0x002ea80000100800 */
[----:B------:R-:W3:Y:S04]  /*1f2e0*/  LDL.64 R4, [R1+0x268] ;  /* 0x0002680001047983 */ /* 0x000ee80000100a00 */
[----:B------:R-:W4:Y:S04]  /*1f2f0*/  LDL.64 R16, [R1+0x260] ;  /* 0x0002600001107983 */ /* 0x000f280000100a00 */
[----:B------:R-:W5:Y:S01]  /*1f300*/  LDL.64 R14, [R1+0x258] ;  /* 0x00025800010e7983 */ /* 0x000f620000100a00 */
[----:B------:R-:W-:Y:S01]  /*1f310*/  WARPGROUP.ARRIVE ;  /* 0x00000000000079c5 */ /* 0x000fe20000000000 */
[----:B------:R-:W-:-:S02]  /*1f320*/  UMOV UR55, 0x40000040 ;  /* 0x4000004000377882 */ /* 0x000fc40000000000 */
[----:B------:R-:W5:Y:S04]  /*1f330*/  LDL.64 R10, [R1+0x250] ;  /* 0x00025000010a7983 */ /* 0x000f680000100a00 */
[----:B------:R-:W5:Y:S04]  /*1f340*/  LDL.64 R8, [R1+0x248] ;  /* 0x0002480001087983 */ /* 0x000f680000100a00 */
[----:B------:R-:W5:Y:S04]  /*1f350*/  LDL.64 R6, [R1+0x240] ;  /* 0x0002400001067983 */ /* 0x000f680000100a00 */
[----:B------:R-:W5:Y:S01]  /*1f360*/  LDL.64 R18, [R1+0x230] ;  /* 0x0002300001127983 */ /* 0x000f620000100a00 */
[----:B--2---:R-:W-:-:S02]  /*1f370*/  R2UR UR5, R3 ;  /* 0x00000000030572ca */ /* 0x004fc400000e0000 */
[----:B---3--:R-:W-:Y:S02]  /*1f380*/  R2UR UR52, R4 ;  /* 0x00000000043472ca */ /* 0x008fe400000e0000 */
[----:B------:R-:W-:Y:S02]  /*1f390*/  R2UR UR53, R5 ;  /* 0x00000000053572ca */ /* 0x000fe400000e0000 */
[----:B------:R-:W2:Y:S07]  /*1f3a0*/  LDL.64 R4, [R1+0x238] ;  /* 0x0002380001047983 */ /* 0x000eae0000100a00 */
[----:B------:R-:W-:-:S07]  /*1f3b0*/  ULEA UR5, UR4, UR5, 0xd ;  /* 0x0000000504057291 */ /* 0x000fce000f8e683f */
[----:B------:R-:W-:Y:S02]  /*1f3c0*/  UMOV UR54, UR5 ;  /* 0x0000000500367c82 */ /* 0x000fe40008000000 */
[----:B------:R-:W-:Y:S01]  /*1f3d0*/  HGMMA.64x128x16.F32.BF16 R152, gdesc[UR52], RZ, !UPT, gsb0 ;  /* 0x01e00000349879f0 */ /* 0x000fe2000c0018ff */
[----:B----4-:R-:W-:Y:S02]  /*1f3e0*/  R2UR UR52, R16 ;  /* 0x00000000103472ca */ /* 0x010fe400000e0000 */
[----:B------:R-:W-:Y:S01]  /*1f3f0*/  R2UR UR53, R17 ;  /* 0x00000000113572ca */ /* 0x000fe200000e0000 */
[----:B------:R-:W-:Y:S01]  /*1f400*/  UIADD3 UR10, UR5, 0x2, URZ ;  /* 0x00000002050a7890 */ /* 0x000fe2000fffe03f */
[----:B------:R-:W3:Y:S01]  /*1f410*/  LDL.64 R16, [R1+0x228] ;  /* 0x0002280001107983 */ /* 0x000ee20000100a00 */
[----:B------:R-:W-:-:S05]  /*1f420*/  UMOV UR55, 0x40000040 ;  /* 0x4000004000377882 */ /* 0x000fca0000000000 */
[----:B------:R-:W-:Y:S01]  /*1f430*/  UMOV UR54, UR10 ;  /* 0x0000000a00367c82 */ /* 0x000fe20008000000 */
[----:B------:R-:W-:Y:S01]  /*1f440*/  UIADD3 UR10, UR5, 0x4, URZ ;  /* 0x00000004050a7890 */ /* 0x000fe2000fffe03f */
[----:B------:R-:W-:Y:S02]  /*1f450*/  WARPGROUP.DEPBAR.LE gsb0, 0x0 ;  /* 0x00008000000079c5 */ /* 0x000fe40000010000 */
[----:B------:R-:W-:-:S06]  /*1f460*/  WARPGROUP.ARRIVE ;  /* 0x00000000000079c5 */ /* 0x000fcc0000000000 */
[----:B------:R-:W-:Y:S01]  /*1f470*/  HGMMA.64x128x16.F32.BF16 R152, gdesc[UR52], R152, gsb0 ;  /* 0x01e00000349879f0 */ /* 0x000fe20008001898 */
[----:B-----5:R-:W-:Y:S02]  /*1f480*/  R2UR UR52, R14 ;  /* 0x000000000e3472ca */ /* 0x020fe400000e0000 */
[----:B------:R-:W-:Y:S01]  /*1f490*/  R2UR UR53, R15 ;  /* 0x000000000f3572ca */ /* 0x000fe200000e0000 */
[----:B------:R-:W-:Y:S01]  /*1f4a0*/  UMOV UR54, UR10 ;  /* 0x0000000a00367c82 */ /* 0x000fe20008000000 */
[----:B------:R-:W-:Y:S01]  /*1f4b0*/  UMOV UR55, 0x40000040 ;  /* 0x4000004000377882 */ /* 0x000fe20000000000 */
[----:B------:R-:W-:Y:S01]  /*1f4c0*/  UIADD3 UR10, UR5, 0x6, URZ ;  /* 0x00000006050a7890 */ /* 0x000fe2000fffe03f */
[----:B------:R-:W4:Y:S01]  /*1f4d0*/  LDL.64 R14, [R1+0x220] ;  /* 0x00022000010e7983 */ /* 0x000f220000100a00 */
[----:B------:R-:W-:Y:S02]  /*1f4e0*/  WARPGROUP.DEPBAR.LE gsb0, 0x0 ;  /* 0x00008000000079c5 */ /* 0x000fe40000010000 */
[----:B------:R-:W-:-:S06]  /*1f4f0*/  WARPGROUP.ARRIVE ;  /* 0x00000000000079c5 */ /* 0x000fcc0000000000 */
[----:B------:R-:W-:Y:S01]  /*1f500*/  HGMMA.64x128x16.F32.BF16 R152, gdesc[UR52], R152, gsb0 ;  /* 0x01e00000349879f0 */ /* 0x000fe20008001898 */
[----:B------:R-:W-:Y:S02]  /*1f510*/  R2UR UR52, R10 ;  /* 0x000000000a3472ca */ /* 0x000fe400000e0000 */
[----:B------:R-:W-:Y:S01]  /*1f520*/  R2UR UR53, R11 ;  /* 0x000000000b3572ca */ /* 0x000fe200000e0000 */
[----:B------:R-:W-:Y:S01]  /*1f530*/  UMOV UR54, UR10 ;  /* 0x0000000a00367c82 */ /* 0x000fe20008000000 */
[----:B------:R-:W-:Y:S01]  /*1f540*/  UMOV UR55, 0x40000040 ;  /* 0x4000004000377882 */ /* 0x000fe20000000000 */
[----:B------:R-:W-:Y:S01]  /*1f550*/  UIADD3 UR10, UR5, 0x400, URZ ;  /* 0x00000400050a7890 */ /* 0x000fe2000fffe03f */
[----:B------:R-:W5:Y:S01]  /*1f560*/  LDL.64 R10, [R1+0x218] ;  /* 0x00021800010a7983 */ /* 0x000f620000100a00 */
        /* <DEDUP_REMOVED lines=21> */
[----:B--2---:R-:W-:Y:S02]  /*1f6c0*/  R2UR UR52, R4 ;  /* 0x00000000043472ca */ /* 0x004fe400000e0000 */
[----:B------:R-:W-:Y:S01]  /*1f6d0*/  R2UR UR53, R5 ;  /* 0x00000000053572ca */ /* 0x000fe200000e0000 */
[----:B------:R-:W-:Y:S01]  /*1f6e0*/  UMOV UR54, UR10 ;  /* 0x0000000a00367c82 */ /* 0x000fe20008000000 */
[----:B------:R-:W-:Y:S01]  /*1f6f0*/  UMOV UR55, 0x40000040 ;  /* 0x4000004000377882 */ /* 0x000fe20000000000 */
[----:B------:R-:W-:Y:S01]  /*1f700*/  UIADD3 UR10, UR5, 0x406, URZ ;  /* 0x00000406050a7890 */ /* 0x000fe2000fffe03f */
[----:B------:R-:W2:Y:S01]  /*1f710*/  LDL.64 R4, [R1+0x200] ;  /* 0x0002000001047983 */ /* 0x000ea20000100a00 */
        /* <DEDUP_REMOVED lines=8> */
[----:B------:R-:W-:Y:S02]  /*1f7a0*/  WARPGROUP.DEPBAR.LE gsb0, 0x0 ;  /* 0x00008000000079c5 */ /* 0x000fe40000010000 */
[----:B------:R-:W-:-:S07]  /*1f7b0*/  WARPGROUP.ARRIVE ;  /* 0x00000000000079c5 */ /* 0x000fce0000000000 */
[----:B------:R-:W-:Y:S01]  /*1f7c0*/  HGMMA.64x128x16.F32.BF16 R152, gdesc[UR52], R152, gsb0 ;  /* 0x01e00000349879f0 */ /* 0x000fe20008001898 */
[----:B---3--:R-:W-:Y:S02]  /*1f7d0*/  R2UR UR52, R16 ;  /* 0x00000000103472ca */ /* 0x008fe400000e0000 */
[----:B------:R-:W-:Y:S01]  /*1f7e0*/  R2UR UR53, R17 ;  /* 0x00000000113572ca */ /* 0x000fe200000e0000 */
[----:B------:R-:W-:Y:S01]  /*1f7f0*/  UMOV UR54, UR10 ;  /* 0x0000000a00367c82 */ /* 0x000fe20008000000 */
[----:B------:R-:W-:Y:S01]  /*1f800*/  UMOV UR55, 0x40000040 ;  /* 0x4000004000377882 */ /* 0x000fe20000000000 */
[----:B------:R-:W-:Y:S01]  /*1f810*/  UIADD3 UR10, UR5, 0x802, URZ ;  /* 0x00000802050a7890 */ /* 0x000fe2000fffe03f */
[----:B------:R-:W-:Y:S02]  /*1f820*/  WARPGROUP.DEPBAR.LE gsb0, 0x0 ;  /* 0x00008000000079c5 */ /* 0x000fe40000010000 */
[----:B------:R-:W-:-:S07]  /*1f830*/  WARPGROUP.ARRIVE ;  /* 0x00000000000079c5 */ /* 0x000fce0000000000 */
[----:B------:R-:W-:Y:S01]  /*1f840*/  HGMMA.64x128x16.F32.BF16 R152, gdesc[UR52], R152, gsb0 ;  /* 0x01e00000349879f0 */ /* 0x000fe20008001898 */
[----:B----4-:R-:W-:Y:S02]  /*1f850*/  R2UR UR52, R14 ;  /* 0x000000000e3472ca */ /* 0x010fe400000e0000 */
[----:B------:R-:W-:Y:S01]  /*1f860*/  R2UR UR53, R15 ;  /* 0x000000000f3572ca */ /* 0x000fe200000e0000 */
[----:B------:R-:W-:Y:S01]  /*1f870*/  UMOV UR54, UR10 ;  /* 0x0000000a00367c82 */ /* 0x000fe20008000000 */
[----:B------:R-:W-:Y:S01]  /*1f880*/  UMOV UR55, 0x40000040 ;  /* 0x4000004000377882 */ /* 0x000fe20000000000 */
[----:B------:R-:W-:Y:S01]  /*1f890*/  UIADD3 UR10, UR5, 0x804, URZ ;  /* 0x00000804050a7890 */ /* 0x000fe2000fffe03f */
[----:B------:R-:W-:Y:S02]  /*1f8a0*/  WARPGROUP.DEPBAR.LE gsb0, 0x0 ;  /* 0x00008000000079c5 */ /* 0x000fe40000010000 */
[----:B------:R-:W-:-:S07]  /*1f8b0*/  WARPGROUP.ARRIVE ;  /* 0x00000000000079c5 */ /* 0x000fce0000000000 */
[----:B------:R-:W-:Y:S01]  /*1f8c0*/  HGMMA.64x128x16.F32.BF16 R152, gdesc[UR52], R152, gsb0 ;  /* 0x01e00000349879f0 */ /* 0x000fe20008001898 */
[----:B-----5:R-:W-:Y:S02]  /*1f8d0*/  R2UR UR52, R10 ;  /* 0x000000000a3472ca */ /* 0x020fe400000e0000 */
[----:B------:R-:W-:Y:S01]  /*1f8e0*/  R2UR UR53, R11 ;  /* 0x000000000b3572ca */ /* 0x000fe200000e0000 */
[----:B------:R-:W-:Y:S01]  /*1f8f0*/  UMOV UR54, UR10 ;  /* 0x0000000a00367c82 */ /* 0x000fe20008000000 */
[----:B------:R-:W-:Y:S01]  /*1f900*/  UMOV UR55, 0x40000040 ;  /* 0x4000004000377882 */ /* 0x000fe20000000000 */
[----:B------:R-:W-:Y:S01]  /*1f910*/  UIADD3 UR10, UR5, 0x806, URZ ;  /* 0x00000806050a7890 */ /* 0x000fe2000fffe03f */
[----:B------:R-:W-:Y:S02]  /*1f920*/  WARPGROUP.DEPBAR.LE gsb0, 0x0 ;  /* 0x00008000000079c5 */ /* 0x000fe40000010000 */
[----:B------:R-:W-:-:S07]  /*1f930*/  WARPGROUP.ARRIVE ;  /* 0x00000000000079c5 */ /* 0x000fce0000000000 */
        /* <DEDUP_REMOVED lines=17> */
[----:B--2---:R-:W-:Y:S02]  /*1fa50*/  R2UR UR52, R4 ;  /* 0x00000000043472ca */ /* 0x004fe400000e0000 */
        /* <DEDUP_REMOVED lines=47> */
[----:B------:R-:W-:Y:S01]  /*1fd50*/  UMOV UR54, UR10 ;  /* 0x0000000a00367c82 */ /* 0x000fe20008000000 */
[----:B------:R-:W-:Y:S01]  /*1fd60*/  UMOV UR55, 0x40000040 ;  /* 0x4000004000377882 */ /* 0x000fe20000000000 */
[----:B------:R-:W-:Y:S01]  /*1fd70*/  UMOV UR52, UR56 ;  /* 0x0000003800347c82 */ /* 0x000fe20008000000 */
[----:B------:R-:W-:Y:S01]  /*1fd80*/  UMOV UR53, UR57 ;  /* 0x0000003900357c82 */ /* 0x000fe20008000000 */
[----:B------:R-:W-:Y:S01]  /*1fd90*/  UIADD3 UR10, UR5, 0x1400, URZ ;  /* 0x00001400050a7890 */ /* 0x000fe2000fffe03f */
[----:B------:R-:W-:Y:S01]  /*1fda0*/  UMOV UR11, 0x40000040 ;  /* 0x40000040000b7882 */ /* 0x000fe20000000000 */
[----:B------:R-:W-:Y:S02]  /*1fdb0*/  WARPGROUP.DEPBAR.LE gsb0, 0x0 ;  /* 0x00008000000079c5 */ /* 0x000fe40000010000 */
[----:B------:R-:W-:-:S06]  /*1fdc0*/  WARPGROUP.ARRIVE ;  /* 0x00000000000079c5 */ /* 0x000fcc0000000000 */
        /* <DEDUP_REMOVED lines=76> */
[----:B------:R-:W-:Y:S03]  /*20290*/  HGMMA.64x128x16.F32.BF16 R152, gdesc[UR52], R152, gsb0 ;  /* 0x01e00000349879f0 */ /* 0x000fe60008001898 */
[----:B------:R-:W-:Y:S02]  /*202a0*/  WARPGROUP.DEPBAR.LE gsb0, 0x0 ;  /* 0x00008000000079c5 */ /* 0x000fe40000010000 */
[----:B------:R-:W-:Y:S05]  /*202b0*/  @!P0 BRA `(.L_x_38) ;  /* 0x0000000000048947 */ /* 0x000fea0003800000 */
[----:B------:R-:W-:Y:S01]  /*202c0*/  BPT.TRAP 0x1 ;  /* 0x000000040000795c */ /* 0x000fe20000300000 */
.L_x_38:
[C---:B------:R-:W-:Y:S01]  /*202d0*/  IADD3 R3, R2.reuse, 0x1, RZ ;  /* 0x0000000102037810 */ /* 0x040fe20007ffe0ff */
[----:B------:R1:W-:Y:S03]  /*202e0*/  STL [R1+0x3c0], R146 ;  /* 0x0003c09201007387 */ /* 0x0003e60000100800 */
[----:B------:R-:W-:Y:S01]  /*202f0*/  ISETP.GE.AND P2, PT, R3, UR58, PT ;  /* 0x0000003a03007c0c */ /* 0x000fe2000bf46270 */
[----:B------:R-:W-:-:S05]  /*20300*/  VIADD R3, R2, 0x8 ;  /* 0x0000000802037836 */ /* 0x000fca0000000000 */
[----:B------:R-:W-:Y:S01]  /*20310*/  ISETP.GE.AND P4, PT, R3, UR58, PT ;  /* 0x0000003a03007c0c */ /* 0x000fe2000bf86270 */
[----:B-1----:R-:W2:Y:S01]  /*20320*/  LDL.LU R146, [R1+0x8] ;  /* 0x0000080001927983 */ /* 0x002ea20000300800 */
[C---:B------:R-:W-:Y:S02]  /*20330*/  IADD3 R3, R2.reuse, 0x9, RZ ;  /* 0x0000000902037810 */ /* 0x040fe40007ffe0ff */
[C---:B------:R-:W-:Y:S01]  /*20340*/  ISETP.GE.AND P5, PT, R2.reuse, UR58, PT ;  /* 0x0000003a02007c0c */ /* 0x040fe2000bfa6270 */
[----:B------:R1:W-:Y:S01]  /*20350*/  STL [R1+0x3bc], R147 ;  /* 0x0003bc9301007387 */ /* 0x0003e20000100800 */
[----:B------:R-:W-:Y:S02]  /*20360*/  ISETP.GE.AND P3, PT, R3, UR58, PT ;  /* 0x0000003a03007c0c */ /* 0x000fe4000bf66270 */
[----:B------:R-:W-:-:S04]  /*20370*/  IADD3 R3, R2, 0x10, RZ ;  /* 0x0000001002037810 */ /* 0x000fc80007ffe0ff */
[----:B------:R-:W-:Y:S01]  /*20380*/  ISETP.GE.AND P6, PT, R3, UR58, PT ;  /* 0x0000003a03007c0c */ /* 0x000fe2000bfc6270 */
[----:B------:R-:W-:Y:S01]  /*20390*/  VIADD R3, R2, 0x11 ;  /* 0x0000001102037836 */ /* 0x000fe20000000000 */
[----:B------:R-:W-:Y:S01]  /*203a0*/  FSEL R222, R152, -INF , !P5 ;  /* 0xff80000098de7808 */ /* 0x000fe20006800000 */
[----:B-1----:R-:W3:Y:S01]  /*203b0*/  LDL.LU R147, [R1+0xc] ;  /* 0x00000c0001937983 */ /* 0x002ee20000300800 */
[----:B------:R-:W-:Y:S02]  /*203c0*/  FSEL R5, R154, -INF , !P5 ;  /* 0xff8000009a057808 */ /* 0x000fe40006800000 */
[----:B------:R-:W-:Y:S01]  /*203d0*/  ISETP.GE.AND P5, PT, R3, UR58, PT ;  /* 0x0000003a03007c0c */ /* 0x000fe2000bfa6270 */
[----:B------:R1:W-:Y:S01]  /*203e0*/  STL [R1+0x3b8], R150 ;  /* 0x0003b89601007387 */ /* 0x0003e20000100800 */
[----:B------:R-:W-:Y:S02]  /*203f0*/  IADD3 R3, R2, 0x18, RZ ;  /* 0x0000001802037810 */ /* 0x000fe40007ffe0ff */
[----:B------:R-:W-:-:S02]  /*20400*/  FSEL R221, R153, -INF , !P2 ;  /* 0xff80000099dd7808 */ /* 0x000fc40005000000 */
[----:B------:R-:W-:Y:S02]  /*20410*/  FSEL R155, R155, -INF , !P2 ;  /* 0xff8000009b9b7808 */ /* 0x000fe40005000000 */
[----:B------:R-:W-:Y:S02]  /*20420*/  ISETP.GE.AND P2, PT, R3, UR58, PT ;  /* 0x0000003a03007c0c */ /* 0x000fe4000bf46270 */
[----:B------:R-:W-:Y:S01]  /*20430*/  IADD3 R3, R2, 0x19, RZ ;  /* 0x0000001902037810 */ /* 0x000fe20007ffe0ff */
[----:B-1----:R-:W4:Y:S01]  /*20440*/  LDL.LU R150, [R1+0x18] ;  /* 0x0000180001967983 */ /* 0x002f220000300800 */
[----:B------:R-:W-:Y:S02]  /*20450*/  FSEL R220, R156, -INF , !P4 ;  /* 0xff8000009cdc7808 */ /* 0x000fe40006000000 */
[----:B------:R-:W-:Y:S01]  /*20460*/  FSEL R158, R158, -INF , !P4 ;  /* 0xff8000009e9e7808 */ /* 0x000fe20006000000 */
[----:B------:R1:W-:Y:S01]  /*20470*/  STL [R1+0x3b4], R151 ;  /* 0x0003b49701007387 */ /* 0x0003e20000100800 */
[----:B------:R-:W-:Y:S01]  /*20480*/  ISETP.GE.AND P4, PT, R3, UR58, PT ;  /* 0x0000003a03007c0c */ /* 0x000fe2000bf86270 */
[----:B------:R-:W-:Y:S01]  /*20490*/  VIADD R3, R2, 0x20 ;  /* 0x0000002002037836 */ /* 0x000fe20000000000 */
[----:B------:R-:W-:-:S02]  /*204a0*/  FSEL R219, R157, -INF , !P3 ;  /* 0xff8000009ddb7808 */ /* 0x000fc40005800000 */
[----:B------:R-:W-:Y:S02]  /*204b0*/  FSEL R159, R159, -INF , !P3 ;  /* 0xff8000009f9f7808 */ /* 0x000fe40005800000 */
[----:B------:R-:W-:Y:S02]  /*204c0*/  ISETP.GE.AND P3, PT, R3, UR58, PT ;  /* 0x0000003a03007c0c */ /* 0x000fe4000bf66270 */
[----:B------:R-:W-:Y:S01]  /*204d0*/  FMNMX R3, R5, R13, !PT ;  /* 0x0000000d05037209 */ /* 0x000fe20007800000 */
[----:B-1----:R-:W4:Y:S01]  /*204e0*/  LDL.LU R151, [R1+0x1c] ;  /* 0x00001c0001977983 */ /* 0x002f220000300800 */
[----:B------:R-:W-:Y:S02]  /*204f0*/  IADD3 R4, R2, 0x21, RZ ;  /* 0x0000002102047810 */ /* 0x000fe40007ffe0ff */
[----:B------:R-:W-:Y:S01]  /*20500*/  FMNMX R3, R155, R3, !PT ;  /* 0x000000039b037209 */ /* 0x000fe20007800000 */
[----:B------:R1:W-:Y:S01]  /*20510*/  STL [R1+0x3b0], R224 ;  /* 0x0003b0e001007387 */ /* 0x0003e20000100800 */
[----:B------:R-:W-:-:S02]  /*20520*/  FSEL R153, R160, -INF , !P6 ;  /* 0xff800000a0997808 */ /* 0x000fc40007000000 */
[----:B------:R-:W-:Y:S02]  /*20530*/  FSEL R162, R162, -INF , !P6 ;  /* 0xff800000a2a27808 */ /* 0x000fe40007000000 */
[----:B------:R-:W-:Y:S02]  /*20540*/  ISETP.GE.AND P6, PT, R4, UR58, PT ;  /* 0x0000003a04007c0c */ /* 0x000fe4000bfc6270 */
[----:B------:R-:W-:Y:S02]  /*20550*/  FMNMX R4, R158, R3, !PT ;  /* 0x000000039e047209 */ /* 0x000fe40007800000 */
[C---:B------:R-:W-:Y:S01]  /*20560*/  IADD3 R3, R2.reuse, 0x28, RZ ;  /* 0x0000002802037810 */ /* 0x040fe20007ffe0ff */
        /* <DEDUP_REMOVED lines=12> */
[----:B------:R-:W-:Y:S01]  /*20630*/  FSEL R223, R165, -INF , !P4 ;  /* 0xff800000a5df7808 */ /* 0x000fe20006000000 */
[----:B------:R1:W-:Y:S01]  /*20640*/  STL [R1+0x3a8], R24 ;  /* 0x0003a81801007387 */ /* 0x0003e20000100800 */
[----:B------:R-:W-:-:S02]  /*20650*/  FSEL R167, R167, -INF , !P4 ;  /* 0xff800000a7a77808 */ /* 0x000fc40006000000 */
[----:B------:R-:W-:Y:S02]  /*20660*/  FMNMX R4, R162, R4, !PT ;  /* 0x00000004a2047209 */ /* 0x000fe40007800000 */
[----:B------:R-:W-:Y:S02]  /*20670*/  ISETP.GE.AND P4, PT, R3, UR58, PT ;  /* 0x0000003a03007c0c */ /* 0x000fe4000bf86270 */
[----:B------:R-:W-:Y:S02]  /*20680*/  IADD3 R3, R2, 0x31, RZ ;  /* 0x0000003102037810 */ /* 0x000fe40007ffe0ff */
[----:B------:R-:W-:Y:S01]  /*20690*/  FMNMX R4, R163, R4, !PT ;  /* 0x00000004a3047209 */ /* 0x000fe20007800000 */
[----:B-1----:R-:W4:Y:S01]  /*206a0*/  LDL.LU R24, [R1+0x38] ;  /* 0x0000380001187983 */ /* 0x002f220000300800 */
[----:B------:R-:W-:Y:S02]  /*206b0*/  FSEL R19, R168, -INF , !P3 ;  /* 0xff800000a8137808 */ /* 0x000fe40005800000 */
[----:B------:R-:W-:Y:S01]  /*206c0*/  FSEL R170, R170, -INF , !P3 ;  /* 0xff800000aaaa7808 */ /* 0x000fe20005800000 */
[----:B------:R1:W-:Y:S01]  /*206d0*/  STL [R1+0x3a4], R25 ;  /* 0x0003a41901007387 */ /* 0x0003e20000100800 */
[----:B------:R-:W-:Y:S01]  /*206e0*/  ISETP.GE.AND P3, PT, R3, UR58, PT ;  /* 0x0000003a03007c0c */ /* 0x000fe2000bf66270 */
[----:B------:R-:W-:Y:S01]  /*206f0*/  VIADD R3, R2, 0x38 ;  /* 0x0000003802037836 */ /* 0x000fe20000000000 */
[----:B------:R-:W-:-:S02]  /*20700*/  FMNMX R4, R166, R4, !PT ;  /* 0x00000004a6047209 */ /* 0x000fc40007800000 */
[----:B------:R-:W-:Y:S02]  /*20710*/  FSEL R14, R169, -INF , !P6 ;  /* 0xff800000a90e7808 */ /* 0x000fe40007000000 */
[----:B------:R-:W-:Y:S02]  /*20720*/  FSEL R171, R171, -INF , !P6 ;  /* 0xff800000abab7808 */ /* 0x000fe40007000000 */
[----:B------:R-:W-:Y:S01]  /*20730*/  ISETP.GE.AND P6, PT, R3, UR58, PT ;  /* 0x0000003a03007c0c */ /* 0x000fe2000bfc6270 */
[----:B-1----:R-:W4:Y:S01]  /*20740*/  LDL.LU R25, [R1+0x3c] ;  /* 0x00003c0001197983 */ /* 0x002f220000300800 */
[----:B------:R-:W-:Y:S02]  /*20750*/  FMNMX R4, R167, R4, !PT ;  /* 0x00000004a7047209 */ /* 0x000fe40007800000 */
[----:B------:R-:W-:Y:S01]  /*20760*/  IADD3 R3, R2, 0x39, RZ ;  /* 0x0000003902037810 */ /* 0x000fe20007ffe0ff */
[----:B------:R1:W-:Y:S01]  /*20770*/  STL [R1+0x3a0], R28 ;  /* 0x0003a01c01007387 */ /* 0x0003e20000100800 */
[----:B------:R-:W-:-:S02]  /*20780*/  FSEL R172, R172, -INF , !P5 ;  /* 0xff800000acac7808 */ /* 0x000fc40006800000 */
[----:B------:R-:W-:Y:S02]  /*20790*/  FSEL R174, R174, -INF , !P5 ;  /* 0xff800000aeae7808 */ /* 0x000fe40006800000 */
[----:B------:R-:W-:Y:S02]  /*207a0*/  ISETP.GE.AND P5, PT, R3, UR58, PT ;  /* 0x0000003a03007c0c */ /* 0x000fe4000bfa6270 */
[----:B------:R-:W-:Y:S02]  /*207b0*/  FMNMX R4, R170, R4, !PT ;  /* 0x00000004aa047209 */ /* 0x000fe40007800000 */
[----:B------:R-:W-:Y:S01]  /*207c0*/  IADD3 R3, R2, 0x40, RZ ;  /* 0x0000004002037810 */ /* 0x000fe20007ffe0ff */
[----:B-1----:R-:W4:Y:S01]  /*207d0*/  LDL.LU R28, [R1+0x48] ;  /* 0x00004800011c7983 */ /* 0x002f220000300800 */
[----:B------:R-:W-:Y:S02]  /*207e0*/  FSEL R168, R173, -INF , !P2 ;  /* 0xff800000ada87808 */ /* 0x000fe40005000000 */
[----:B------:R-:W-:Y:S01]  /*207f0*/  FSEL R175, R175, -INF , !P2 ;  /* 0xff800000afaf7808 */ /* 0x000fe20005000000 */
[----:B------:R1:W-:Y:S01]  /*20800*/  STL [R1+0x39c], R29 ;  /* 0x00039c1d01007387 */ /* 0x0003e20000100800 */
[----:B------:R-:W-:-:S02]  /*20810*/  FMNMX R4, R171, R4, !PT ;  /* 0x00000004ab047209 */ /* 0x000fc40007800000 */
[----:B------:R-:W-:Y:S01]  /*20820*/  ISETP.GE.AND P2, PT, R3, UR58, PT ;  /* 0x0000003a03007c0c */ /* 0x000fe2000bf46270 */
[----:B------:R-:W-:Y:S01]  /*20830*/  VIADD R3, R2, 0x41 ;  /* 0x0000004102037836 */ /* 0x000fe20000000000 */
[----:B------:R-:W-:Y:S02]  /*20840*/  FMNMX R4, R174, R4, !PT ;  /* 0x00000004ae047209 */ /* 0x000fe40007800000 */
[----:B------:R-:W-:Y:S02]  /*20850*/  FSEL R18, R176, -INF , !P4 ;  /* 0xff800000b0127808 */ /* 0x000fe40006000000 */
[----:B------:R-:W-:Y:S01]  /*20860*/  FSEL R178, R178, -INF , !P4 ;  /* 0xff800000b2b27808 */ /* 0x000fe20006000000 */
[----:B-1----:R-:W4:Y:S01]  /*20870*/  LDL.LU R29, [R1+0x4c] ;  /* 0x00004c00011d7983 */ /* 0x002f220000300800 */
[----:B------:R-:W-:Y:S02]  /*20880*/  ISETP.GE.AND P4, PT, R3, UR58, PT ;  /* 0x0000003a03007c0c */ /* 0x000fe4000bf86270 */
[----:B------:R-:W-:Y:S01]  /*20890*/  IADD3 R3, R2, 0x48, RZ ;  /* 0x0000004802037810 */ /* 0x000fe20007ffe0ff */
[----:B------:R1:W-:Y:S01]  /*208a0*/  STL [R1+0x398], R32 ;  /* 0x0003982001007387 */ /* 0x0003e20000100800 */
[----:B------:R-:W-:-:S02]  /*208b0*/  FMNMX R4, R175, R4, !PT ;  /* 0x00000004af047209 */ /* 0x000fc40007800000 */
[----:B------:R-:W-:Y:S02]  /*208c0*/  FSEL R164, R177, -INF , !P3 ;  /* 0xff800000b1a47808 */ /* 0x000fe40005800000 */
        /* <DEDUP_REMOVED lines=9> */
[----:B------:R-:W-:Y:S01]  /*20960*/  ISETP.GE.AND P6, PT, R3, UR58, PT ;  /* 0x0000003a03007c0c */ /* 0x000fe2000bfc6270 */
[----:B------:R-:W-:Y:S01]  /*20970*/  VIADD R3, R2, 0x50 ;  /* 0x0000005002037836 */ /* 0x000fe20000000000 */
[----:B------:R-:W-:Y:S02]  /*20980*/  FSEL R7, R183, -INF , !P5 ;  /* 0xff800000b7077808 */ /* 0x000fe40006800000 */
[----:B------:R-:W-:Y:S01]  /*20990*/  FMNMX R4, R182, R4, !PT ;  /* 0x00000004b6047209 */ /* 0x000fe20007800000 */
[----:B-1----:R-:W4:Y:S01]  /*209a0*/  LDL.LU R33, [R1+0x5c] ;  /* 0x00005c0001217983 */ /* 0x002f220000300800 */
[----:B------:R-:W-:Y:S02]  /*209b0*/  FSEL R216, R181, -INF , !P5 ;  /* 0xff800000b5d87808 */ /* 0x000fe40006800000 */
[----:B------:R-:W-:Y:S01]  /*209c0*/  ISETP.GE.AND P5, PT, R3, UR58, PT ;  /* 0x0000003a03007c0c */ /* 0x000fe2000bfa6270 */
[----:B------:R1:W-:Y:S01]  /*209d0*/  STL [R1+0x390], R36 ;  /* 0x0003902401007387 */ /* 0x0003e20000100800 */
[----:B------:R-:W-:-:S02]  /*209e0*/  IADD3 R3, R2, 0x51, RZ ;  /* 0x0000005102037810 */ /* 0x000fc40007ffe0ff */
[----:B------:R-:W-:Y:S02]  /*209f0*/  FSEL R186, R186, -INF , !P2 ;  /* 0xff800000baba7808 */ /* 0x000fe40005000000 */
[----:B------:R-:W-:Y:S02]  /*20a00*/  FMNMX R4, R7, R4, !PT ;  /* 0x0000000407047209 */ /* 0x000fe40007800000 */
[----:B------:R-:W-:Y:S02]  /*20a10*/  FSEL R160, R184, -INF , !P2 ;  /* 0xff800000b8a07808 */ /* 0x000fe40005000000 */
[----:B------:R-:W-:Y:S01]  /*20a20*/  ISETP.GE.AND P2, PT, R3, UR58, PT ;  /* 0x0000003a03007c0c */ /* 0x000fe2000bf46270 */
[----:B-1----:R-:W4:Y:S01]  /*20a30*/  LDL.LU R36, [R1+0x68] ;  /* 0x0000680001247983 */ /* 0x002f220000300800 */
[----:B------:R-:W-:Y:S02]  /*20a40*/  FSEL R187, R187, -INF , !P4 ;  /* 0xff800000bbbb7808 */ /* 0x000fe40006000000 */
[----:B------:R-:W-:Y:S01]  /*20a50*/  FMNMX R4, R186, R4, !PT ;  /* 0x00000004ba047209 */ /* 0x000fe20007800000 */
[----:B------:R1:W-:Y:S01]  /*20a60*/  STL [R1+0x38c], R37 ;  /* 0x00038c2501007387 */ /* 0x0003e20000100800 */
[----:B------:R-:W-:-:S02]  /*20a70*/  IADD3 R3, R2, 0x58, RZ ;  /* 0x0000005802037810 */ /* 0x000fc40007ffe0ff */
[----:B------:R-:W-:Y:S02]  /*20a80*/  LOP3.LUT R0, R0, 0xffffffdf, RZ, 0xc0, !PT ;  /* 0xffffffdf00007812 */ /* 0x000fe400078ec0ff */
[----:B------:R-:W-:Y:S02]  /*20a90*/  FSEL R16, R185, -INF , !P4 ;  /* 0xff800000b9107808 */ /* 0x000fe40006000000 */
[----:B------:R-:W-:Y:S02]  /*20aa0*/  FSEL R190, R190, -INF , !P3 ;  /* 0xff800000bebe7808 */ /* 0x000fe40005800000 */
[----:B------:R-:W-:Y:S01]  /*20ab0*/  FMNMX R4, R187, R4, !PT ;  /* 0x00000004bb047209 */ /* 0x000fe20007800000 */
[----:B-1----:R-:W4:Y:S01]  /*20ac0*/  LDL.LU R37, [R1+0x6c] ;  /* 0x00006c0001257983 */ /* 0x002f220000300800 */
[----:B------:R-:W-:Y:S01]  /*20ad0*/  ISETP.GE.AND P4, PT, R3, UR58, PT ;  /* 0x0000003a03007c0c */ /* 0x000fe2000bf86270 */
[----:B------:R-:W-:Y:S01]  /*20ae0*/  VIADD R3, R2, 0x59 ;  /* 0x0000005902037836 */ /* 0x000fe20000000000 */
[----:B------:R-:W-:Y:S01]  /*20af0*/  @P0 LOP3.LUT R0, R0, 0x20, RZ, 0xfc, !PT ;  /* 0x0000002000000812 */ /* 0x000fe200078efcff */
[----:B------:R1:W-:Y:S01]  /*20b00*/  STL [R1+0x388], R40 ;  /* 0x0003882801007387 */ /* 0x0003e20000100800 */
[----:B------:R-:W-:-:S02]  /*20b10*/  FSEL R191, R191, -INF , !P6 ;  /* 0xff800000bfbf7808 */ /* 0x000fc40007000000 */
[----:B------:R-:W-:Y:S02]  /*20b20*/  FMNMX R4, R190, R4, !PT ;  /* 0x00000004be047209 */ /* 0x000fe40007800000 */
[----:B------:R-:W-:Y:S02]  /*20b30*/  FSEL R23, R188, -INF , !P3 ;  /* 0xff800000bc177808 */ /* 0x000fe40005800000 */
[----:B------:R-:W-:Y:S02]  /*20b40*/  LOP3.LUT R0, R0, 0xffffffef, RZ, 0xc0, !PT ;  /* 0xffffffef00007812 */ /* 0x000fe400078ec0ff */
[----:B------:R-:W-:Y:S01]  /*20b50*/  ISETP.GE.AND P3, PT, R3, UR58, PT ;  /* 0x0000003a03007c0c */ /* 0x000fe2000bf66270 */
[----:B-1----:R-:W4:Y:S01]  /*20b60*/  LDL.LU R40, [R1+0x78] ;  /* 0x0000780001287983 */ /* 0x002f220000300800 */
[----:B------:R-:W-:Y:S02]  /*20b70*/  IADD3 R3, R2, 0x60, RZ ;  /* 0x0000006002037810 */ /* 0x000fe40007ffe0ff */
[----:B------:R-:W-:Y:S01]  /*20b80*/  FSEL R194, R194, -INF , !P5 ;  /* 0xff800000c2c27808 */ /* 0x000fe20006800000 */
[----:B------:R1:W-:Y:S01]  /*20b90*/  STL [R1+0x384], R41 ;  /* 0x0003842901007387 */ /* 0x0003e20000100800 */
[----:B------:R-:W-:-:S02]  /*20ba0*/  FMNMX R4, R191, R4, !PT ;  /* 0x00000004bf047209 */ /* 0x000fc40007800000 */
[----:B------:R-:W-:Y:S02]  /*20bb0*/  @P1 LOP3.LUT R0, R0, 0x10, RZ, 0xfc, !PT ;  /* 0x0000001000001812 */ /* 0x000fe400078efcff */
[----:B------:R-:W-:Y:S02]  /*20bc0*/  ISETP.GE.AND P1, PT, R3, UR58, PT ;  /* 0x0000003a03007c0c */ /* 0x000fe4000bf26270 */
[----:B------:R-:W-:Y:S02]  /*20bd0*/  FSEL R9, R195, -INF , !P2 ;  /* 0xff800000c3097808 */ /* 0x000fe40005000000 */
[----:B------:R-:W-:Y:S01]  /*20be0*/  FMNMX R4, R194, R4, !PT ;  /* 0x00000004c2047209 */ /* 0x000fe20007800000 */
[----:B-1----:R-:W4:Y:S01]  /*20bf0*/  LDL.LU R41, [R1+0x7c] ;  /* 0x00007c0001297983 */ /* 0x002f220000300800 */
[----:B------:R-:W-:Y:S02]  /*20c00*/  IADD3 R3, R2, 0x61, RZ ;  /* 0x0000006102037810 */ /* 0x000fe40007ffe0ff */
[----:B------:R-:W-:Y:S01]  /*20c10*/  FSEL R11, R198, -INF , !P4 ;  /* 0xff800000c60b7808 */ /* 0x000fe20006000000 */
[----:B------:R1:W-:Y:S01]  /*20c20*/  STL [R1+0x380], R44 ;  /* 0x0003802c01007387 */ /* 0x0003e20000100800 */
[----:B------:R-:W-:-:S02]  /*20c30*/  FMNMX R4, R9, R4, !PT ;  /* 0x0000000409047209 */ /* 0x000fc40007800000 */
[----:B------:R-:W-:Y:S01]  /*20c40*/  ISETP.GE.AND P0, PT, R3, UR58, PT ;  /* 0x0000003a03007c0c */ /* 0x000fe2000bf06270 */
[----:B------:R-:W-:Y:S01]  /*20c50*/  VIADD R3, R2, 0x68 ;  /* 0x0000006802037836 */ /* 0x000fe20000000000 */
[----:B------:R-:W-:Y:S02]  /*20c60*/  FSEL R10, R199, -INF , !P3 ;  /* 0xff800000c70a7808 */ /* 0x000fe40005800000 */
[----:B------:R-:W-:Y:S02]  /*20c70*/  FMNMX R4, R11, R4, !PT ;  /* 0x000000040b047209 */ /* 0x000fe40007800000 */
[----:B------:R-:W-:Y:S01]  /*20c80*/  FSEL R21, R193, -INF , !P2 ;  /* 0xff800000c1157808 */ /* 0x000fe20005000000 */
[----:B-1----:R-:W4:Y:S01]  /*20c90*/  LDL.LU R44, [R1+0x88] ;  /* 0x00008800012c7983 */ /* 0x002f220000300800 */
[----:B------:R-:W-:Y:S02]  /*20ca0*/  LOP3.LUT R0, R0, 0xfffffffd, RZ, 0xc0, !PT ;  /* 0xfffffffd00007812 */ /* 0x000fe400078ec0ff */
[----:B------:R-:W-:Y:S01]  /*20cb0*/  ISETP.GE.AND P2, PT, R3, UR58, PT ;  /* 0x0000003a03007c0c */ /* 0x000fe2000bf46270 */
[----:B------:R1:W-:Y:S01]  /*20cc0*/  STL [R1+0x37c], R45 ;  /* 0x00037c2d01007387 */ /* 0x0003e20000100800 */
[----:B------:R-:W-:-:S02]  /*20cd0*/  FSEL R12, R202, -INF , !P1 ;  /* 0xff800000ca0c7808 */ /* 0x000fc40004800000 */
[----:B------:R-:W-:Y:S02]  /*20ce0*/  IADD3 R3, R2, 0x69, RZ ;  /* 0x0000006902037810 */ /* 0x000fe40007ffe0ff */
[----:B------:R-:W-:Y:S02]  /*20cf0*/  FMNMX R4, R10, R4, !PT ;  /* 0x000000040a047209 */ /* 0x000fe40007800000 */
[----:B------:R-:W-:Y:S02]  /*20d00*/  @P1 LOP3.LUT R0, R0, 0x2, RZ, 0xfc, !PT ;  /* 0x0000000200001812 */ /* 0x000fe400078efcff */
[----:B------:R-:W-:Y:S01]  /*20d10*/  ISETP.GE.AND P1, PT, R3, UR58, PT ;  /* 0x0000003a03007c0c */ /* 0x000fe2000bf26270 */
[----:B-1----:R-:W4:Y:S01]  /*20d20*/  LDL.LU R45, [R1+0x8c] ;  /* 0x00008c00012d7983 */ /* 0x002f220000300800 */
[----:B------:R-:W-:Y:S02]  /*20d30*/  FSEL R203, R203, -INF , !P0 ;  /* 0xff800000cbcb7808 */ /* 0x000fe40004000000 */
[----:B------:R-:W-:Y:S01]  /*20d40*/  FMNMX R4, R12, R4, !PT ;  /* 0x000000040c047209 */ /* 0x000fe20007800000 */
[----:B------:R1:W-:Y:S01]  /*20d50*/  STL [R1+0x378], R48 ;  /* 0x0003783001007387 */ /* 0x0003e20000100800 */
[----:B------:R-:W-:-:S02]  /*20d60*/  IADD3 R3, R2, 0x70, RZ ;  /* 0x0000007002037810 */ /* 0x000fc40007ffe0ff */
[----:B------:R-:W-:Y:S02]  /*20d70*/  FSEL R206, R206, -INF , !P2 ;  /* 0xff800000cece7808 */ /* 0x000fe40005000000 */
[----:B------:R-:W-:Y:S02]  /*20d80*/  FMNMX R4, R203, R4, !PT ;  /* 0x00000004cb047209 */ /* 0x000fe40007800000 */
[----:B------:R-:W-:Y:S02]  /*20d90*/  FSEL R156, R197, -INF , !P3 ;  /* 0xff800000c59c7808 */ /* 0x000fe40005800000 */
[----:B------:R-:W-:Y:S01]  /*20da0*/  ISETP.GE.AND P3, PT, R3, UR58, PT ;  /* 0x0000003a03007c0c */ /* 0x000fe2000bf66270 */
[----:B------:R-:W-:Y:S01]  /*20db0*/  VIADD R3, R2, 0x71 ;  /* 0x0000007102037836 */ /* 0x000fe20000000000 */
[----:B------:R-:W-:Y:S01]  /*20dc0*/  FSEL R207, R207, -INF , !P1 ;  /* 0xff800000cfcf7808 */ /* 0x000fe20004800000 */
[----:B-1----:R-:W4:Y:S01]  /*20dd0*/  LDL.LU R48, [R1+0x98] ;  /* 0x0000980001307983 */ /* 0x002f220000300800 */
[----:B------:R-:W-:-:S02]  /*20de0*/  FMNMX R4, R206, R4, !PT ;  /* 0x00000004ce047209 */ /* 0x000fc40007800000 */
[----:B------:R-:W-:Y:S01]  /*20df0*/  FSEL R154, R196, -INF , !P4 ;  /* 0xff800000c49a7808 */ /* 0x000fe20006000000 */
[----:B------:R1:W-:Y:S01]  /*20e00*/  STL [R1+0x374], R49 ;  /* 0x0003743101007387 */ /* 0x0003e20000100800 */
[----:B------:R-:W-:Y:S02]  /*20e10*/  ISETP.GE.AND P4, PT, R3, UR58, PT ;  /* 0x0000003a03007c0c */ /* 0x000fe4000bf86270 */
[----:B------:R-:W-:Y:S02]  /*20e20*/  FSEL R210, R210, -INF , !P3 ;  /* 0xff800000d2d27808 */ /* 0x000fe40005800000 */
[----:B------:R-:W-:Y:S02]  /*20e30*/  FMNMX R4, R207, R4, !PT ;  /* 0x00000004cf047209 */ /* 0x000fe40007800000 */
[----:B------:R-:W-:Y:S02]  /*20e40*/  IADD3 R3, R2, 0x78, RZ ;  /* 0x0000007802037810 */ /* 0x000fe40007ffe0ff */
[----:B------:R-:W-:Y:S01]  /*20e50*/  FSEL R22, R192, -INF , !P5 ;  /* 0xff800000c0167808 */ /* 0x000fe20006800000 */
[----:B-1----:R-:W4:Y:S01]  /*20e60*/  LDL.LU R49, [R1+0x9c] ;  /* 0x00009c0001317983 */ /* 0x002f220000300800 */
[----:B------:R-:W-:-:S02]  /*20e70*/  FSEL R211, R211, -INF , !P4 ;  /* 0xff800000d3d37808 */ /* 0x000fc40006000000 */
[----:B------:R-:W-:Y:S01]  /*20e80*/  FMNMX R4, R210, R4, !PT ;  /* 0x00000004d2047209 */ /* 0x000fe20007800000 */
[----:B------:R1:W-:Y:S01]  /*20e90*/  STL [R1+0x370], R52 ;  /* 0x0003703401007387 */ /* 0x0003e20000100800 */
[----:B------:R-:W-:Y:S02]  /*20ea0*/  IADD3 R6, R2, 0x79, RZ ;  /* 0x0000007902067810 */ /* 0x000fe40007ffe0ff */
[----:B------:R-:W-:Y:S02]  /*20eb0*/  ISETP.GE.AND P5, PT, R3, UR58, PT ;  /* 0x0000003a03007c0c */ /* 0x000fe4000bfa6270 */
[----:B------:R-:W-:Y:S02]  /*20ec0*/  FSEL R157, R189, -INF , !P6 ;  /* 0xff800000bd9d7808 */ /* 0x000fe40007000000 */
[----:B------:R-:W-:Y:S02]  /*20ed0*/  FSEL R214, R214, -INF , !P5 ;  /* 0xff800000d6d67808 */ /* 0x000fe40006800000 */
[----:B------:R-:W-:Y:S01]  /*20ee0*/  FMNMX R4, R211, R4, !PT ;  /* 0x00000004d3047209 */ /* 0x000fe20007800000 */
[----:B-1----:R-:W4:Y:S01]  /*20ef0*/  LDL.LU R52, [R1+0xa8] ;  /* 0x0000a80001347983 */ /* 0x002f220000300800 */
[----:B------:R-:W-:-:S02]  /*20f00*/  ISETP.GE.AND P6, PT, R6, UR58, PT ;  /* 0x0000003a06007c0c */ /* 0x000fc4000bfc6270 */
[----:B------:R-:W-:Y:S01]  /*20f10*/  FMNMX R4, R214, R4, !PT ;  /* 0x00000004d6047209 */ /* 0x000fe20007800000 */
[----:B------:R1:W-:Y:S01]  /*20f20*/  STL [R1+0x36c], R53 ;  /* 0x00036c3501007387 */ /* 0x0003e20000100800 */
[----:B------:R-:W-:-:S04]  /*20f30*/  FSEL R215, R215, -INF , !P6 ;  /* 0xff800000d7d77808 */ /* 0x000fc80007000000 */
[----:B------:R-:W-:-:S05]  /*20f40*/  FMNMX R4, R215, R4, !PT ;  /* 0x00000004d7047209 */ /* 0x000fca0007800000 */
[----:B------:R-:W2:Y:S01]  /*20f50*/  SHFL.BFLY PT, R3, R4, 0x1, 0x1f ;  /* 0x0c201f0004037f89 */ /* 0x000ea200000e0000 */
[----:B------:R-:W-:Y:S02]  /*20f60*/  LOP3.LUT R0, R0, 0xffffffbf, RZ, 0xc0, !PT ;  /* 0xffffffbf00007812 */ /* 0x000fe400078ec0ff */
[----:B------:R-:W-:Y:S01]  /*20f70*/  FSEL R204, R204, -INF , !P2 ;  /* 0xff800000cccc7808 */ /* 0x000fe20005000000 */
[----:B-1----:R-:W4:Y:S01]  /*20f80*/  LDL.LU R53, [R1+0xac] ;  /* 0x0000ac0001357983 */ /* 0x002f220000300800 */
[----:B------:R-:W-:-:S03]  /*20f90*/  @P0 LOP3.LUT R0, R0, 0x40, RZ, 0xfc, !PT ;  /* 0x0000004000000812 */ /* 0x000fc600078efcff */
[----:B------:R1:W-:Y:S01]  /*20fa0*/  STL [R1+0x368], R56 ;  /* 0x0003683801007387 */ /* 0x0003e20000100800 */
[----:B--2---:R-:W-:-:S03]  /*20fb0*/  FMNMX R4, R4, R3, !PT ;  /* 0x0000000304047209 */ /* 0x004fc60007800000 */
[----:B-1----:R-:W2:Y:S04]  /*20fc0*/  LDL.LU R56, [R1+0xb8] ;  /* 0x0000b80001387983 */ /* 0x002ea80000300800 */
[----:B------:R-:W1:Y:S01]  /*20fd0*/  SHFL.BFLY PT, R3, R4, 0x2, 0x1f ;  /* 0x0c401f0004037f89 */ /* 0x000e6200000e0000 */
[C---:B------:R-:W-:Y:S02]  /*20fe0*/  LOP3.LUT P0, RZ, R0.reuse, 0x2, RZ, 0xc0, !PT ;  /* 0x0000000200ff7812 */ /* 0x040fe4000780c0ff */
[----:B------:R-:W-:Y:S01]  /*20ff0*/  LOP3.LUT R0, R0, 0xffffff7f, RZ, 0xc0, !PT ;  /* 0xffffff7f00007812 */ /* 0x000fe200078ec0ff */
[----:B------:R3:W-:Y:S10]  /*21000*/  STL [R1+0x364], R57 ;  /* 0x0003643901007387 */ /* 0x0007f40000100800 */
[----:B------:R-:W-:Y:S01]  /*21010*/  @P0 LOP3.LUT R0, R0, 0x80, RZ, 0xfc, !PT ;  /* 0x0000008000000812 */ /* 0x000fe200078efcff */
[----:B---3--:R-:W3:Y:S04]  /*21020*/  LDL.LU R57, [R1+0xbc] ;  /* 0x0000bc0001397983 */ /* 0x008ee80000300800 */
[----:B------:R1:W-:Y:S02]  /*21030*/  STL [R1+0x360], R60 ;  /* 0x0003603c01007387 */ /* 0x0003e40000100800 */
[----:B-1----:R-:W-:-:S04]  /*21040*/  FMNMX R4, R4, R3, !PT ;  /* 0x0000000304047209 */ /* 0x002fc80007800000 */
[C---:B------:R-:W-:Y:S01]  /*21050*/  FSETP.NEU.AND P0, PT, R4.reuse, -INF , PT ;  /* 0xff8000000400780b */ /* 0x040fe20003f0d000 */
[----:B------:R-:W3:Y:S03]  /*21060*/  LDL.LU R60, [R1+0xc8] ;  /* 0x0000c800013c7983 */ /* 0x000ee60000300800 */
[----:B------:R-:W-:Y:S01]  /*21070*/  FSEL R6, R4, RZ, P0 ;  /* 0x000000ff04067208 */ /* 0x000fe20000000000 */
[----:B------:R1:W-:Y:S04]  /*21080*/  STL [R1+0x35c], R61 ;  /* 0x00035c3d01007387 */ /* 0x0003e80000100800 */
[----:B------:R-:W-:-:S04]  /*21090*/  FMUL R3, R6, UR6 ;  /* 0x0000000606037c20 */ /* 0x000fc80008400000 */
[----:B------:R-:W-:Y:S01]  /*210a0*/  FFMA R5, R5, UR6, -R3 ;  /* 0x0000000605057c23 */ /* 0x000fe20008000803 */
[----:B------:R-:W-:Y:S01]  /*210b0*/  LOP3.LUT P0, RZ, R0, 0x80, RZ, 0xc0, !PT ;  /* 0x0000008000ff7812 */ /* 0x000fe2000780c0ff */
[----:B-1----:R-:W3:Y:S03]  /*210c0*/  LDL.LU R61, [R1+0xcc] ;  /* 0x0000cc00013d7983 */ /* 0x002ee60000300800 */
[----:B------:R-:W-:Y:S01]  /*210d0*/  FSETP.GEU.AND P2, PT, R5, -126, PT ;  /* 0xc2fc00000500780b */ /* 0x000fe20003f4e000 */
[----:B------:R1:W-:Y:S01]  /*210e0*/  STL [R1+0x358], R64 ;  /* 0x0003584001007387 */ /* 0x0003e20000100800 */
[----:B------:R-:W-:-:S11]  /*210f0*/  FSEL R15, R200, -INF , !P0 ;  /* 0xff800000c80f7808 */ /* 0x000fd60004000000 */
[----:B------:R-:W-:Y:S01]  /*21100*/  @!P2 FMUL R5, R5, 0.5 ;  /* 0x3f0000000505a820 */ /* 0x000fe20000400000 */
[----:B-1----:R-:W3:Y:S03]  /*21110*/  LDL.LU R64, [R1+0xd8] ;  /* 0x0000d80001407983 */ /* 0x002ee60000300800 */
[----:B------:R1:W1:Y:S01]  /*21120*/  MUFU.EX2 R189, R5 ;  /* 0x0000000500bd7308 */ /* 0x0002620000000800 */
[----:B------:R-:W-:Y:S01]  /*21130*/  LOP3.LUT P0, RZ, R0, 0x40, RZ, 0xc0, !PT ;  /* 0x0000004000ff7812 */ /* 0x000fe2000780c0ff */
[----:B------:R1:W-:Y:S02]  /*21140*/  STL [R1+0x354], R65 ;  /* 0x0003544101007387 */ /* 0x0003e40000100800 */
[----:B-1----:R-:W-:Y:S01]  /*21150*/  FFMA R5, R155, UR6, -R3 ;  /* 0x000000069b057c23 */ /* 0x002fe20008000803 */
[----:B------:R-:W-:-:S04]  /*21160*/  @!P2 FMUL R189, R189, R189 ;  /* 0x000000bdbdbda220 */ /* 0x000fc80000400000 */
[----:B------:R-:W-:Y:S01]  /*21170*/  FSETP.GEU.AND P2, PT, R5, -126, PT ;  /* 0xc2fc00000500780b */ /* 0x000fe20003f4e000 */
[----:B------:R-:W3:Y:S01]  /*21180*/  LDL.LU R65, [R1+0xdc] ;  /* 0x0000dc0001417983 */ /* 0x000ee20000300800 */
[----:B------:R-:W-:-:S03]  /*21190*/  FSEL R152, R201, -INF , !P0 ;  /* 0xff800000c9987808 */ /* 0x000fc60004000000 */
[----:B------:R1:W-:Y:S08]  /*211a0*/  STL [R1+0x350], R68 ;  /* 0x0003504401007387 */ /* 0x0003f00000100800 */
[----:B------:R-:W-:Y:S01]  /*211b0*/  @!P2 FMUL R5, R5, 0.5 ;  /* 0x3f0000000505a820 */ /* 0x000fe20000400000 */
[----:B-1----:R-:W3:Y:S03]  /*211c0*/  LDL.LU R68, [R1+0xe8] ;  /* 0x0000e80001447983 */ /* 0x002ee60000300800 */
[----:B------:R1:W1:Y:S01]  /*211d0*/  MUFU.EX2 R181, R5 ;  /* 0x0000000500b57308 */ /* 0x0002620000000800 */
[----:B------:R1:W-:Y:S02]  /*211e0*/  STL [R1+0x34c], R69 ;  /* 0x00034c4501007387 */ /* 0x0003e40000100800 */
[----:B-1----:R-:W-:-:S02]  /*211f0*/  FFMA R5, R158, UR6, -R3 ;  /* 0x000000069e057c23 */ /* 0x002fc40008000803 */
[----:B------:R-:W3:Y:S04]  /*21200*/  LDL.LU R69, [R1+0xec] ;  /* 0x0000ec0001457983 */ /* 0x000ee80000300800 */
[----:B------:R1:W-:Y:S01]  /*21210*/  STL [R1+0x348], R72 ;  /* 0x0003484801007387 */ /* 0x0003e20000100800 */
[----:B------:R-:W-:Y:S01]  /*21220*/  @!P2 FMUL R181, R181, R181 ;  /* 0x000000b5b5b5a220 */ /* 0x000fe20000400000 */
[C---:B------:R-:W-:Y:S02]  /*21230*/  FSETP.GEU.AND P2, PT, R5.reuse, -126, PT ;  /* 0xc2fc00000500780b */ /* 0x040fe40003f4e000 */
[----:B-1----:R-:W3:Y:S04]  /*21240*/  LDL.LU R72, [R1+0xf8] ;  /* 0x0000f80001487983 */ /* 0x002ee80000300800 */
[----:B------:R1:W-:Y:S07]  /*21250*/  STL [R1+0x344], R73 ;  /* 0x0003444901007387 */ /* 0x0003ee0000100800 */
[----:B------:R-:W-:-:S04]  /*21260*/  @!P2 FMUL R5, R5, 0.5 ;  /* 0x3f0000000505a820 */ /* 0x000fc80000400000 */
[----:B------:R1:W1:Y:S02]  /*21270*/  MUFU.EX2 R161, R5 ;  /* 0x0000000500a17308 */ /* 0x0002640000000800 */
[----:B-1----:R-:W3:Y:S01]  /*21280*/  LDL.LU R73, [R1+0xfc] ;  /* 0x0000fc0001497983 */ /* 0x002ee20000300800 */
[----:B------:R-:W-:-:S03]  /*21290*/  FFMA R5, R159, UR6, -R3 ;  /* 0x000000069f057c23 */ /* 0x000fc60008000803 */
[----:B------:R1:W-:Y:S01]  /*212a0*/  STL [R1+0x340], R76 ;  /* 0x0003404c01007387 */ /* 0x0003e20000100800 */
[----:B------:R-:W-:Y:S01]  /*212b0*/  @!P2 FMUL R161, R161, R161 ;  /* 0x000000a1a1a1a220 */ /* 0x000fe20000400000 */
[C---:B------:R-:W-:Y:S02]  /*212c0*/  FSETP.GEU.AND P2, PT, R5.reuse, -126, PT ;  /* 0xc2fc00000500780b */ /* 0x040fe40003f4e000 */
[----:B-1----:R-:W3:Y:S04]  /*212d0*/  LDL.LU R76, [R1+0x108] ;  /* 0x00010800014c7983 */ /* 0x002ee80000300800 */
[----:B------:R1:W-:Y:S07]  /*212e0*/  STL [R1+0x33c], R77 ;  /* 0x00033c4d01007387 */ /* 0x0003ee0000100800 */
[----:B------:R-:W-:Y:S01]  /*212f0*/  @!P2 FMUL R5, R5, 0.5 ;  /* 0x3f0000000505a820 */ /* 0x000fe20000400000 */
[----:B-1----:R-:W3:Y:S03]  /*21300*/  LDL.LU R77, [R1+0x10c] ;  /* 0x00010c00014d7983 */ /* 0x002ee60000300800 */
[----:B------:R1:W1:Y:S01]  /*21310*/  MUFU.EX2 R183, R5 ;  /* 0x0000000500b77308 */ /* 0x0002620000000800 */
[----:B------:R1:W-:Y:S02]  /*21320*/  STL [R1+0x338], R80 ;  /* 0x0003385001007387 */ /* 0x0003e40000100800 */
[----:B-1----:R-:W-:-:S02]  /*21330*/  FFMA R5, R162, UR6, -R3 ;  /* 0x00000006a2057c23 */ /* 0x002fc40008000803 */
[----:B------:R-:W3:Y:S01]  /*21340*/  LDL.LU R80, [R1+0x118] ;  /* 0x0001180001507983 */ /* 0x000ee20000300800 */
[----:B------:R-:W-:Y:S02]  /*21350*/  @!P2 FMUL R183, R183, R183 ;  /* 0x000000b7b7b7a220 */ /* 0x000fe40000400000 */
[C---:B------:R-:W-:Y:S01]  /*21360*/  FSETP.GEU.AND P2, PT, R5.reuse, -126, PT ;  /* 0xc2fc00000500780b */ /* 0x040fe20003f4e000 */
[----:B------:R1:W-:Y:S04]  /*21370*/  STL [R1+0x334], R81 ;  /* 0x0003345101007387 */ /* 0x0003e80000100800 */
[----:B-1----:R-:W3:Y:S08]  /*21380*/  LDL.LU R81, [R1+0x11c] ;  /* 0x00011c0001517983 */ /* 0x002ef00000300800 */
[----:B------:R-:W-:Y:S01]  /*21390*/  @!P2 FMUL R5, R5, 0.5 ;  /* 0x3f0000000505a820 */ /* 0x000fe20000400000 */
[----:B------:R1:W-:Y:S03]  /*213a0*/  STL [R1+0x330], R84 ;  /* 0x0003305401007387 */ /* 0x0003e60000100800 */
        /* <DEDUP_REMOVED lines=8> */
[----:B------:R-:W-:-:S04]  /*21430*/  @!P2 FMUL R5, R5, 0.5 ;  /* 0x3f0000000505a820 */ /* 0x000fc80000400000 */
[----:B------:R1:W1:Y:S02]  /*21440*/  MUFU.EX2 R177, R5 ;  /* 0x0000000500b17308 */ /* 0x0002640000000800 */
[----:B-1----:R-:W3:Y:S04]  /*21450*/  LDL.LU R88, [R1+0x138] ;  /* 0x0001380001587983 */ /* 0x002ee80000300800 */
[----:B------:R1:W-:Y:S01]  /*21460*/  STL [R1+0x324], R89 ;  /* 0x0003245901007387 */ /* 0x0003e20000100800 */
[----:B------:R-:W-:-:S03]  /*21470*/  FFMA R5, R166, UR6, -R3 ;  /* 0x00000006a6057c23 */ /* 0x000fc60008000803 */
[----:B-1----:R-:W3:Y:S01]  /*21480*/  LDL.LU R89, [R1+0x13c] ;  /* 0x00013c0001597983 */ /* 0x002ee20000300800 */
[----:B------:R-:W-:Y:S01]  /*21490*/  @!P2 FMUL R177, R177, R177 ;  /* 0x000000b1b1b1a220 */ /* 0x000fe20000400000 */
[C---:B------:R-:W-:Y:S02]  /*214a0*/  FSETP.GEU.AND P2, PT, R5.reuse, -126, PT ;  /* 0xc2fc00000500780b */ /* 0x040fe40003f4e000 */
[----:B------:R1:W-:Y:S04]  /*214b0*/  STL [R1+0x320], R92 ;  /* 0x0003205c01007387 */ /* 0x0003e80000100800 */
[----:B-1----:R-:W3:Y:S07]  /*214c0*/  LDL.LU R92, [R1+0x148] ;  /* 0x00014800015c7983 */ /* 0x002eee0000300800 */
[----:B------:R-:W-:Y:S01]  /*214d0*/  @!P2 FMUL R5, R5, 0.5 ;  /* 0x3f0000000505a820 */ /* 0x000fe20000400000 */
[----:B------:R1:W-:Y:S03]  /*214e0*/  STL [R1+0x31c], R93 ;  /* 0x00031c5d01007387 */ /* 0x0003e60000100800 */
[----:B------:R4:W2:Y:S01]  /*214f0*/  MUFU.EX2 R202, R5 ;  /* 0x0000000500ca7308 */ /* 0x0008a20000000800 */
[----:B-1----:R-:W3:Y:S01]  /*21500*/  LDL.LU R93, [R1+0x14c] ;  /* 0x00014c00015d7983 */ /* 0x002ee20000300800 */
[----:B----4-:R-:W-:-:S03]  /*21510*/  FFMA R5, R167, UR6, -R3 ;  /* 0x00000006a7057c23 */ /* 0x010fc60008000803 */
[----:B------:R1:W-:Y:S01]  /*21520*/  STL [R1+0x318], R96 ;  /* 0x0003186001007387 */ /* 0x0003e20000100800 */
[----:B--2---:R-:W-:Y:S01]  /*21530*/  @!P2 FMUL R202, R202, R202 ;  /* 0x000000cacacaa220 */ /* 0x004fe20000400000 */
[C---:B------:R-:W-:Y:S02]  /*21540*/  FSETP.GEU.AND P2, PT, R5.reuse, -126, PT ;  /* 0xc2fc00000500780b */ /* 0x040fe40003f4e000 */
[----:B-1----:R-:W2:Y:S04]  /*21550*/  LDL.LU R96, [R1+0x158] ;  /* 0x0001580001607983 */ /* 0x002ea80000300800 */
[----:B------:R1:W-:Y:S07]  /*21560*/  STL [R1+0x314], R97 ;  /* 0x0003146101007387 */ /* 0x0003ee0000100800 */
[----:B------:R-:W-:-:S04]  /*21570*/  @!P2 FMUL R5, R5, 0.5 ;  /* 0x3f0000000505a820 */ /* 0x000fc80000400000 */
[----:B------:R4:W4:Y:S01]  /*21580*/  MUFU.EX2 R179, R5 ;  /* 0x0000000500b37308 */ /* 0x0009220000000800 */
[----:B-1----:R-:W2:Y:S04]  /*21590*/  LDL.LU R97, [R1+0x15c] ;  /* 0x00015c0001617983 */ /* 0x002ea80000300800 */
[----:B------:R1:W-:Y:S01]  /*215a0*/  STL [R1+0x310], R100 ;  /* 0x0003106401007387 */ /* 0x0003e20000100800 */
[----:B----4-:R-:W-:-:S03]  /*215b0*/  FFMA R5, R170, UR6, -R3 ;  /* 0x00000006aa057c23 */ /* 0x010fc60008000803 */
[----:B-1----:R-:W4:Y:S01]  /*215c0*/  LDL.LU R100, [R1+0x168] ;  /* 0x0001680001647983 */ /* 0x002f220000300800 */
[----:B------:R-:W-:Y:S01]  /*215d0*/  @!P2 FMUL R179, R179, R179 ;  /* 0x000000b3b3b3a220 */ /* 0x000fe20000400000 */
[C---:B------:R-:W-:Y:S02]  /*215e0*/  FSETP.GEU.AND P2, PT, R5.reuse, -126, PT ;  /* 0xc2fc00000500780b */ /* 0x040fe40003f4e000 */
[----:B------:R1:W-:Y:S04]  /*215f0*/  STL [R1+0x30c], R101 ;  /* 0x00030c6501007387 */ /* 0x0003e80000100800 */
[----:B-1----:R-:W4:Y:S07]  /*21600*/  LDL.LU R101, [R1+0x1fc] ;  /* 0x0001fc0001657983 */ /* 0x002f2e0000300800 */
[----:B------:R-:W-:Y:S01]  /*21610*/  @!P2 FMUL R5, R5, 0.5 ;  /* 0x3f0000000505a820 */ /* 0x000fe20000400000 */
[----:B------:R1:W-:Y:S03]  /*21620*/  STL [R1+0x308], R104 ;  /* 0x0003086801007387 */ /* 0x0003e60000100800 */
[----:B------:R1:W1:Y:S02]  /*21630*/  MUFU.EX2 R201, R5 ;  /* 0x0000000500c97308 */ /* 0x0002640000000800 */
[----:B-1----:R-:W4:Y:S01]  /*21640*/  LDL.LU R104, [R1+0x4] ;  /* 0x0000040001687983 */ /* 0x002f220000300800 */
[----:B------:R-:W-:-:S03]  /*21650*/  FFMA R5, R171, UR6, -R3 ;  /* 0x00000006ab057c23 */ /* 0x000fc60008000803 */
[----:B------:R1:W-:Y:S01]  /*21660*/  STL [R1+0x304], R105 ;  /* 0x0003046901007387 */ /* 0x0003e20000100800 */
[----:B------:R-:W-:Y:S01]  /*21670*/  @!P2 FMUL R201, R201, R201 ;  /* 0x000000c9c9c9a220 */ /* 0x000fe20000400000 */
[C---:B------:R-:W-:Y:S02]  /*21680*/  FSETP.GEU.AND P2, PT, R5.reuse, -126, PT ;  /* 0xc2fc00000500780b */ /* 0x040fe40003f4e000 */
[----:B-1----:R-:W4:Y:S04]  /*21690*/  LDL.LU R105, [R1+0x10] ;  /* 0x0000100001697983 */ /* 0x002f280000300800 */
[----:B------:R1:W-:Y:S07]  /*216a0*/  STL [R1+0x300], R108 ;  /* 0x0003006c01007387 */ /* 0x0003ee0000100800 */
[----:B------:R-:W-:-:S04]  /*216b0*/  @!P2 FMUL R5, R5, 0.5 ;  /* 0x3f0000000505a820 */ /* 0x000fc80000400000 */
[----:B------:R1:W1:Y:S02]  /*216c0*/  MUFU.EX2 R173, R5 ;  /* 0x0000000500ad7308 */ /* 0x0002640000000800 */
[----:B-1----:R-:W4:Y:S04]  /*216d0*/  LDL.LU R108, [R1+0x14] ;  /* 0x00001400016c7983 */ /* 0x002f280000300800 */
[----:B------:R1:W-:Y:S01]  /*216e0*/  STL [R1+0x2fc], R109 ;  /* 0x0002fc6d01007387 */ /* 0x0003e20000100800 */
[----:B------:R-:W-:-:S03]  /*216f0*/  FFMA R5, R174, UR6, -R3 ;  /* 0x00000006ae057c23 */ /* 0x000fc60008000803 */
[----:B-1----:R-:W4:Y:S01]  /*21700*/  LDL.LU R109, [R1+0x20] ;  /* 0x00002000016d7983 */ /* 0x002f220000300800 */
[----:B------:R-:W-:Y:S01]  /*21710*/  @!P2 FMUL R173, R173, R173 ;  /* 0x000000adadada220 */ /* 0x000fe20000400000 */
[----:B------:R-:W-:Y:S02]  /*21720*/  FSETP.GEU.AND P2, PT, R5, -126, PT ;  /* 0xc2fc00000500780b */ /* 0x000fe40003f4e000 */
[----:B------:R1:W-:Y:S01]  /*21730*/  STL [R1+0x2f8], R112 ;  /* 0x0002f87001007387 */ /* 0x0003e20000100800 */
[----:B------:R-:W-:-:S03]  /*21740*/  FSEL R205, R205, -INF , !P1 ;  /* 0xff800000cdcd7808 */ /* 0x000fc60004800000 */
        /* <DEDUP_REMOVED lines=15> */
[----:B------:R-:W-:Y:S01]  /*21840*/  FFMA R5, R178, UR6, -R3 ;  /* 0x00000006b2057c23 */ /* 0x000fe20008000803 */
[----:B------:R-:W-:Y:S02]  /*21850*/  FSEL R209, R209, -INF , !P4 ;  /* 0xff800000d1d17808 */ /* 0x000fe40006000000 */
[----:B-1----:R-:W4:Y:S01]  /*21860*/  LDL.LU R120, [R1+0x44] ;  /* 0x0000440001787983 */ /* 0x002f220000300800 */
[----:B------:R-:W-:Y:S01]  /*21870*/  @!P2 FMUL R175, R175, R175 ;  /* 0x000000afafafa220 */ /* 0x000fe20000400000 */
[----:B------:R-:W-:-:S02]  /*21880*/  FSETP.GEU.AND P2, PT, R5, -126, PT ;  /* 0xc2fc00000500780b */ /* 0x000fc40003f4e000 */
        /* <DEDUP_REMOVED lines=15> */
[----:B-1----:R-:W4:Y:S01]  /*21980*/  LDL.LU R128, [R1+0x64] ;  /* 0x0000640001807983 */ /* 0x002f220000300800 */
[----:B------:R-:W-:-:S03]  /*21990*/  FSEL R213, R213, -INF , !P6 ;  /* 0xff800000d5d57808 */ /* 0x000fc60007000000 */
[----:B------:R1:W-:Y:S01]  /*219a0*/  STL [R1+0x2d4], R129 ;  /* 0x0002d48101007387 */ /* 0x0003e20000100800 */
[----:B------:R-:W-:-:S03]  /*219b0*/  FFMA R5, R182, UR6, -R3 ;  /* 0x00000006b6057c23 */ /* 0x000fc60008000803 */
        /* <DEDUP_REMOVED lines=16> */
[----:B------:R3:W2:Y:S01]  /*21ac0*/  MUFU.EX2 R171, R5 ;  /* 0x0000000500ab7308 */ /* 0x0006a20000000800 */
[----:B-1----:R-:W4:Y:S04]  /*21ad0*/  LDL.LU R137, [R1+0x90] ;  /* 0x0000900001897983 */ /* 0x002f280000300800 */
[----:B------:R1:W-:Y:S01]  /*21ae0*/  STL [R1+0x2c0], R140 ;  /* 0x0002c08c01007387 */ /* 0x0003e20000100800 */
[----:B---3--:R-:W-:-:S03]  /*21af0*/  FFMA R5, R186, UR6, -R3 ;  /* 0x00000006ba057c23 */ /* 0x008fc60008000803 */
[----:B-1----:R-:W3:Y:S01]  /*21b00*/  LDL.LU R140, [R1+0x94] ;  /* 0x00009400018c7983 */ /* 0x002ee20000300800 */
[----:B--2---:R-:W-:Y:S01]  /*21b10*/  @!P2 FMUL R171, R171, R171 ;  /* 0x000000abababa220 */ /* 0x004fe20000400000 */
[C---:B------:R-:W-:Y:S02]  /*21b20*/  FSETP.GEU.AND P2, PT, R5.reuse, -126, PT ;  /* 0xc2fc00000500780b */ /* 0x040fe40003f4e000 */
[----:B------:R1:W-:Y:S04]  /*21b30*/  STL [R1+0x2bc], R141 ;  /* 0x0002bc8d01007387 */ /* 0x0003e80000100800 */
[----:B-1----:R-:W2:Y:S07]  /*21b40*/  LDL.LU R141, [R1+0xa0] ;  /* 0x0000a000018d7983 */ /* 0x002eae0000300800 */
[----:B------:R-:W-:Y:S01]  /*21b50*/  @!P2 FMUL R5, R5, 0.5 ;  /* 0x3f0000000505a820 */ /* 0x000fe20000400000 */
[----:B------:R1:W-:Y:S03]  /*21b60*/  STL [R1+0x2b8], R144 ;  /* 0x0002b89001007387 */ /* 0x0003e60000100800 */
[----:B------:R1:W1:Y:S02]  /*21b70*/  MUFU.EX2 R197, R5 ;  /* 0x0000000500c57308 */ /* 0x0002640000000800 */
[----:B-1----:R-:W2:Y:S01]  /*21b80*/  LDL.LU R144, [R1+0xa4] ;  /* 0x0000a40001907983 */ /* 0x002ea20000300800 */
[----:B------:R-:W-:-:S03]  /*21b90*/  FFMA R5, R187, UR6, -R3 ;  /* 0x00000006bb057c23 */ /* 0x000fc60008000803 */
[----:B------:R1:W-:Y:S01]  /*21ba0*/  STL [R1+0x2b4], R145 ;  /* 0x0002b49101007387 */ /* 0x0003e20000100800 */
[----:B------:R-:W-:Y:S01]  /*21bb0*/  @!P2 FMUL R197, R197, R197 ;  /* 0x000000c5c5c5a220 */ /* 0x000fe20000400000 */
[C---:B------:R-:W-:Y:S02]  /*21bc0*/  FSETP.GEU.AND P2, PT, R5.reuse, -126, PT ;  /* 0xc2fc00000500780b */ /* 0x040fe40003f4e000 */
[----:B-1----:R-:W2:Y:S04]  /*21bd0*/  LDL.LU R145, [R1+0xb0] ;  /* 0x0000b00001917983 */ /* 0x002ea80000300800 */
[----:B------:R1:W-:Y:S07]  /*21be0*/  STL [R1+0x2b0], R148 ;  /* 0x0002b09401007387 */ /* 0x0003ee0000100800 */
[----:B------:R-:W-:-:S04]  /*21bf0*/  @!P2 FMUL R5, R5, 0.5 ;  /* 0x3f0000000505a820 */ /* 0x000fc80000400000 */
[----:B------:R1:W1:Y:S02]  /*21c00*/  MUFU.EX2 R165, R5 ;  /* 0x0000000500a57308 */ /* 0x0002640000000800 */
[----:B-1----:R-:W2:Y:S04]  /*21c10*/  LDL.LU R148, [R1+0xb4] ;  /* 0x0000b40001947983 */ /* 0x002ea80000300800 */
[----:B------:R1:W-:Y:S01]  /*21c20*/  STL [R1+0x2ac], R149 ;  /* 0x0002ac9501007387 */ /* 0x0003e20000100800 */
[----:B------:R-:W-:-:S03]  /*21c30*/  FFMA R5, R190, UR6, -R3 ;  /* 0x00000006be057c23 */ /* 0x000fc60008000803 */
[----:B-1----:R-:W2:Y:S01]  /*21c40*/  LDL.LU R149, [R1+0xc0] ;  /* 0x0000c00001957983 */ /* 0x002ea20000300800 */
[----:B------:R-:W-:Y:S01]  /*21c50*/  @!P2 FMUL R165, R165, R165 ;  /* 0x000000a5a5a5a220 */ /* 0x000fe20000400000 */
[C---:B------:R-:W-:Y:S02]  /*21c60*/  FSETP.GEU.AND P2, PT, R5.reuse, -126, PT ;  /* 0xc2fc00000500780b */ /* 0x040fe40003f4e000 */
[----:B------:R1:W-:Y:S01]  /*21c70*/  STL [R1+0x2a8], R235 ;  /* 0x0002a8eb01007387 */ /* 0x0003e20000100800 */
[C---:B------:R-:W-:Y:S02]  /*21c80*/  LOP3.LUT P0, RZ, R0.reuse, 0x20, RZ, 0xc0, !PT ;  /* 0x0000002000ff7812 */ /* 0x040fe4000780c0ff */
[----:B------:R-:W-:Y:S01]  /*21c90*/  LOP3.LUT P1, RZ, R0, 0x10, RZ, 0xc0, !PT ;  /* 0x0000001000ff7812 */ /* 0x000fe2000782c0ff */
        /* <DEDUP_REMOVED lines=35> */
[----:B------:R-:W-:Y:S01]  /*21ed0*/  FFMA R5, R11, UR6, -R3 ;  /* 0x000000060b057c23 */ /* 0x000fe20008000803 */
[----:B------:R-:W-:-:S04]  /*21ee0*/  @!P2 FMUL R188, R188, R188 ;  /* 0x000000bcbcbca220 */ /* 0x000fc80000400000 */
[----:B------:R-:W-:Y:S01]  /*21ef0*/  FSETP.GEU.AND P2, PT, R5, -126, PT ;  /* 0xc2fc00000500780b */ /* 0x000fe20003f4e000 */
[----:B-1----:R-:W2:Y:S01]  /*21f00*/  LDL.LU R226, [R1+0x110] ;  /* 0x0001100001e27983 */ /* 0x002ea20000300800 */
[----:B------:R-:W-:-:S03]  /*21f10*/  FSEL R11, R208, -INF , !P3 ;  /* 0xff800000d00b7808 */ /* 0x000fc60005800000 */
[----:B------:R-:W3:Y:S04]  /*21f20*/  LDL.LU R176, [R1+0x1f8] ;  /* 0x0001f80001b07983 */ /* 0x000ee80000300800 */
[----:B------:R-:W2:Y:S04]  /*21f30*/  LDL.LU R180, [R1+0x1ec] ;  /* 0x0001ec0001b47983 */ /* 0x000ea80000300800 */
[----:B------:R-:W-:Y:S01]  /*21f40*/  @!P2 FMUL R5, R5, 0.5 ;  /* 0x3f0000000505a820 */ /* 0x000fe20000400000 */
[----:B------:R-:W3:Y:S03]  /*21f50*/  LDL.LU R155, [R1+0x1e8] ;  /* 0x0001e800019b7983 */ /* 0x000ee60000300800 */
[----:B------:R1:W1:Y:S01]  /*21f60*/  MUFU.EX2 R194, R5 ;  /* 0x0000000500c27308 */ /* 0x0002620000000800 */
[----:B------:R-:W2:Y:S04]  /*21f70*/  LDL.LU R158, [R1+0x1dc] ;  /* 0x0001dc00019e7983 */ /* 0x000ea80000300800 */
[----:B------:R-:W3:Y:S01]  /*21f80*/  LDL.LU R162, [R1+0x1d8] ;  /* 0x0001d80001a27983 */ /* 0x000ee20000300800 */
[----:B-1----:R-:W-:Y:S01]  /*21f90*/  FFMA R5, R10, UR6, -R3 ;  /* 0x000000060a057c23 */ /* 0x002fe20008000803 */
[----:B------:R-:W-:-:S04]  /*21fa0*/  @!P2 FMUL R194, R194, R194 ;  /* 0x000000c2c2c2a220 */ /* 0x000fc80000400000 */
[----:B------:R-:W-:Y:S01]  /*21fb0*/  FSETP.GEU.AND P2, PT, R5, -126, PT ;  /* 0xc2fc00000500780b */ /* 0x000fe20003f4e000 */
[----:B------:R-:W2:Y:S01]  /*21fc0*/  LDL.LU R166, [R1+0x1cc] ;  /* 0x0001cc0001a67983 */ /* 0x000ea20000300800 */
[----:B------:R-:W-:-:S03]  /*21fd0*/  FADD R10, -R6, R13 ;  /* 0x0000000d060a7221 */ /* 0x000fc60000000100 */
[----:B------:R-:W3:Y:S08]  /*21fe0*/  LDL.LU R170, [R1+0x1c8] ;  /* 0x0001c80001aa7983 */ /* 0x000ef00000300800 */
[----:B------:R-:W-:Y:S01]  /*21ff0*/  @!P2 FMUL R5, R5, 0.5 ;  /* 0x3f0000000505a820 */ /* 0x000fe20000400000 */
[----:B------:R-:W-:Y:S01]  /*22000*/  FMUL R0, R10, UR6 ;  /* 0x000000060a007c20 */ /* 0x000fe20008400000 */
[----:B------:R-:W2:Y:S02]  /*22010*/  LDL.LU R174, [R1+0x1bc] ;  /* 0x0001bc0001ae7983 */ /* 0x000ea40000300800 */
[----:B------:R1:W4:Y:S02]  /*22020*/  MUFU.EX2 R163, R5 ;  /* 0x0000000500a37308 */ /* 0x0003240000000800 */
[----:B------:R-:W3:Y:S04]  /*22030*/  LDL.LU R178, [R1+0x1b8] ;  /* 0x0001b80001b27983 */ /* 0x000ee80000300800 */
[----:B------:R-:W2:Y:S01]  /*22040*/  LDL.LU R182, [R1+0x1ac] ;  /* 0x0001ac0001b67983 */ /* 0x000ea20000300800 */
[----:B-1----:R-:W-:-:S03]  /*22050*/  FFMA R5, R12, UR6, -R3 ;  /* 0x000000060c057c23 */ /* 0x002fc60008000803 */
[----:B------:R-:W3:Y:S01]  /*22060*/  LDL.LU R12, [R1+0x1a8] ;  /* 0x0001a800010c7983 */ /* 0x000ee20000300800 */
[----:B----4-:R-:W-:Y:S01]  /*22070*/  @!P2 FMUL R163, R163, R163 ;  /* 0x000000a3a3a3a220 */ /* 0x010fe20000400000 */
[----:B------:R-:W-:-:S13]  /*22080*/  FSETP.GEU.AND P2, PT, R5, -126, PT ;  /* 0xc2fc00000500780b */ /* 0x000fda0003f4e000 */
[----:B------:R-:W-:-:S04]  /*22090*/  @!P2 FMUL R5, R5, 0.5 ;  /* 0x3f0000000505a820 */ /* 0x000fc80000400000 */
[----:B------:R1:W4:Y:S02]  /*220a0*/  MUFU.EX2 R193, R5 ;  /* 0x0000000500c17308 */ /* 0x0003240000000800 */
[----:B-1----:R-:W-:Y:S02]  /*220b0*/  FFMA R5, R203, UR6, -R3 ;  /* 0x00000006cb057c23 */ /* 0x002fe40008000803 */
[----:B------:R-:W2:Y:S01]  /*220c0*/  LDL.LU R203, [R1+0x19c] ;  /* 0x00019c0001cb7983 */ /* 0x000ea20000300800 */
[----:B----4-:R-:W-:Y:S02]  /*220d0*/  @!P2 FMUL R193, R193, R193 ;  /* 0x000000c1c1c1a220 */ /* 0x010fe40000400000 */
[----:B------:R-:W-:-:S13]  /*220e0*/  FSETP.GEU.AND P2, PT, R5, -126, PT ;  /* 0xc2fc00000500780b */ /* 0x000fda0003f4e000 */
[----:B------:R-:W-:-:S04]  /*220f0*/  @!P2 FMUL R5, R5, 0.5 ;  /* 0x3f0000000505a820 */ /* 0x000fc80000400000 */
[----:B------:R1:W4:Y:S02]  /*22100*/  MUFU.EX2 R187, R5 ;  /* 0x0000000500bb7308 */ /* 0x0003240000000800 */
[----:B-1----:R-:W-:Y:S02]  /*22110*/  FFMA R5, R206, UR6, -R3 ;  /* 0x00000006ce057c23 */ /* 0x002fe40008000803 */
[----:B------:R-:W3:Y:S01]  /*22120*/  LDL.LU R206, [R1+0x1f4] ;  /* 0x0001f40001ce7983 */ /* 0x000ee20000300800 */
        /* <DEDUP_REMOVED lines=22> */
[----:B-1----:R-:W-:Y:S01]  /*22290*/  FFMA R5, R214, UR6, -R3 ;  /* 0x00000006d6057c23 */ /* 0x002fe20008000803 */
[----:B----4-:R-:W-:-:S04]  /*222a0*/  @!P2 FMUL R185, R185, R185 ;  /* 0x000000b9b9b9a220 */ /* 0x010fc80000400000 */
[----:B------:R-:W-:Y:S01]  /*222b0*/  FSETP.GEU.AND P2, PT, R5, -126, PT ;  /* 0xc2fc00000500780b */ /* 0x000fe20003f4e000 */
[----:B------:R-:W4:-:S12]  /*222c0*/  LDL.LU R214, [R1+0x1d4] ;  /* 0x0001d40001d67983 */ /* 0x000f180000300800 */
[----:B------:R-:W-:-:S04]  /*222d0*/  @!P2 FMUL R5, R5, 0.5 ;  /* 0x3f0000000505a820 */ /* 0x000fc80000400000 */
[----:B------:R-:W1:Y:S01]  /*222e0*/  MUFU.EX2 R190, R5 ;  /* 0x0000000500be7308 */ /* 0x000e620000000800 */
[----:B------:R-:W-:Y:S02]  /*222f0*/  FFMA R3, R215, UR6, -R3 ;  /* 0x00000006d7037c23 */ /* 0x000fe40008000803 */
[----:B------:R-:W4:Y:S04]  /*22300*/  LDL.LU R215, [R1+0x1d0] ;  /* 0x0001d00001d77983 */ /* 0x000f280000300800 */
[----:B------:R-:W2:Y:S01]  /*22310*/  LDL.LU R13, [R1+0x198] ;  /* 0x00019800010d7983 */ /* 0x000ea20000300800 */
[----:B-1----:R-:W-:Y:S01]  /*22320*/  @!P2 FMUL R190, R190, R190 ;  /* 0x000000bebebea220 */ /* 0x002fe20000400000 */
[----:B------:R-:W-:Y:S01]  /*22330*/  FSETP.GEU.AND P2, PT, R3, -126, PT ;  /* 0xc2fc00000300780b */ /* 0x000fe20003f4e000 */
[----:B------:R-:W-:-:S12]  /*22340*/  FADD R5, R189, R197 ;  /* 0x000000c5bd057221 */ /* 0x000fd80000000000 */
[----:B------:R-:W-:-:S04]  /*22350*/  @!P2 FMUL R3, R3, 0.5 ;  /* 0x3f0000000303a820 */ /* 0x000fc80000400000 */
[----:B------:R1:W1:Y:S02]  /*22360*/  MUFU.EX2 R184, R3 ;  /* 0x0000000300b87308 */ /* 0x0002640000000800 */
[----:B-1----:R-:W-:-:S04]  /*22370*/  FADD R3, R201, R193 ;  /* 0x000000c1c9037221 */ /* 0x002fc80000000000 */
[----:B------:R-:W-:Y:S01]  /*22380*/  FADD R7, R5, R3 ;  /* 0x0000000305077221 */ /* 0x000fe20000000000 */
[----:B------:R-:W-:Y:S01]  /*22390*/  FADD R5, R159, R195 ;  /* 0x000000c39f057221 */ /* 0x000fe20000000000 */
[----:B------:R-:W-:-:S04]  /*223a0*/  FADD R3, R199, R191 ;  /* 0x000000bfc7037221 */ /* 0x000fc80000000000 */
[----:B------:R-:W-:Y:S01]  /*223b0*/  FADD R3, R5, R3 ;  /* 0x0000000305037221 */ /* 0x000fe20000000000 */
[----:B------:R-:W-:-:S03]  /*223c0*/  FADD R5, R181, R165 ;  /* 0x000000a5b5057221 */ /* 0x000fc60000000000 */
[----:B------:R-:W-:Y:S01]  /*223d0*/  FADD R8, R7, R3 ;  /* 0x0000000307087221 */ /* 0x000fe20000000000 */
[----:B------:R-:W-:-:S04]  /*223e0*/  FADD R3, R173, R187 ;  /* 0x000000bbad037221 */ /* 0x000fc80000000000 */
        /* <DEDUP_REMOVED lines=11> */
[----:B------:R-:W-:Y:S01]  /*224a0*/  FADD R5, R183, R167 ;  /* 0x000000a7b7057221 */ /* 0x000fe20000000000 */
[----:B------:R-:W-:Y:S02]  /*224b0*/  @!P2 FMUL R184, R184, R184 ;  /* 0x000000b8b8b8a220 */ /* 0x000fe40000400000 */
[----:B------:R-:W-:Y:S01]  /*224c0*/  FADD R7, R6, R3 ;  /* 0x0000000306077221 */ /* 0x000fe20000000000 */
[----:B------:R-:W-:-:S04]  /*224d0*/  FADD R3, R175, R186 ;  /* 0x000000baaf037221 */ /* 0x000fc80000000000 */
[----:B------:R-:W-:Y:S01]  /*224e0*/  FADD R6, R5, R3 ;  /* 0x0000000305067221 */ /* 0x000fe20000000000 */
[----:B------:R-:W-:Y:S01]  /*224f0*/  FADD R5, R179, R163 ;  /* 0x000000a3b3057221 */ /* 0x000fe20000000000 */
[----:B------:R-:W-:-:S04]  /*22500*/  FADD R3, R171, R184 ;  /* 0x000000b8ab037221 */ /* 0x000fc80000000000 */
[----:B------:R-:W-:-:S04]  /*22510*/  FADD R3, R5, R3 ;  /* 0x0000000305037221 */ /* 0x000fc80000000000 */
[----:B------:R-:W-:Y:S01]  /*22520*/  FADD R6, R6, R3 ;  /* 0x0000000306067221 */ /* 0x000fe20000000000 */
        /* <DEDUP_REMOVED lines=32> */
[----:B------:R-:W1:Y:S01]  /*22730*/  SHFL.BFLY PT, R5, R3, 0x1, 0x1f ;  /* 0x0c201f0003057f89 */ /* 0x000e6200000e0000 */
[----:B------:R-:W-:Y:S02]  /*22740*/  FSETP.GEU.AND P2, PT, R0, -126, PT ;  /* 0xc2fc00000000780b */ /* 0x000fe40003f4e000 */
[----:B-1----:R-:W-:-:S05]  /*22750*/  FMNMX R3, R3, R5, !PT ;  /* 0x0000000503037209 */ /* 0x002fca0007800000 */
[----:B------:R-:W1:Y:S06]  /*22760*/  SHFL.BFLY PT, R5, R3, 0x2, 0x1f ;  /* 0x0c401f0003057f89 */ /* 0x000e6c00000e0000 */
[----:B------:R-:W-:-:S06]  /*22770*/  @!P2 FMUL R0, R0, 0.5 ;  /* 0x3f0000000000a820 */ /* 0x000fcc0000400000 */
[----:B------:R-:W3:Y:S01]  /*22780*/  MUFU.EX2 R0, R0 ;  /* 0x0000000000007308 */ /* 0x000ee20000000800 */
[----:B------:R-:W-:Y:S01]  /*22790*/  FADD R7, R8, R7 ;  /* 0x0000000708077221 */ /* 0x000fe20000000000 */
[----:B------:R-:W-:Y:S01]  /*227a0*/  FADD R6, R9, R6 ;  /* 0x0000000609067221 */ /* 0x000fe20000000000 */
[----:B------:R-:W4:Y:S04]  /*227b0*/  LDL.LU R8, [R1+0x18c] ;  /* 0x00018c0001087983 */ /* 0x000f280000300800 */
[----:B------:R-:W2:Y:S01]  /*227c0*/  LDL.LU R208, [R1+0x1c4] ;  /* 0x0001c40001d07983 */ /* 0x000ea20000300800 */
[----:B------:R-:W-:-:S03]  /*227d0*/  FADD R6, R7, R6 ;  /* 0x0000000607067221 */ /* 0x000fc60000000000 */
[----:B------:R-:W4:Y:S04]  /*227e0*/  LDL.LU R10, [R1+0x188] ;  /* 0x00018800010a7983 */ /* 0x000f280000300800 */
[----:B------:R-:W2:Y:S01]  /*227f0*/  LDL.LU R9, [R1+0x17c] ;  /* 0x00017c0001097983 */ /* 0x000ea20000300800 */
[----:B-1----:R-:W-:-:S03]  /*22800*/  FMNMX R5, R3, R5, !PT ;  /* 0x0000000503057209 */ /* 0x002fc60007800000 */
[----:B------:R-:W4:Y:S04]  /*22810*/  LDL.LU R7, [R1+0x178] ;  /* 0x0001780001077983 */ /* 0x000f280000300800 */
[----:B------:R-:W2:Y:S01]  /*22820*/  LDL.LU R3, [R1+0x16c] ;  /* 0x00016c0001037983 */ /* 0x000ea20000300800 */
[----:B---3--:R-:W-:-:S04]  /*22830*/  @!P2 FMUL R0, R0, R0 ;  /* 0x000000000000a220 */ /* 0x008fc80000400000 */
[-C--:B------:R-:W-:Y:S01]  /*22840*/  FMUL R146, R146, R0.reuse ;  /* 0x0000000092927220 */ /* 0x080fe20000400000 */
[-C--:B------:R-:W-:Y:S01]  /*22850*/  FMUL R147, R147, R0.reuse ;  /* 0x0000000093937220 */ /* 0x080fe20000400000 */
[-C--:B------:R-:W-:Y:S01]  /*22860*/  FMUL R150, R150, R0.reuse ;  /* 0x0000000096967220 */ /* 0x080fe20000400000 */
[-C--:B------:R-:W-:Y:S02]  /*22870*/  FMUL R151, R151, R0.reuse ;  /* 0x0000000097977220 */ /* 0x080fe40000400000 */
        /* <DEDUP_REMOVED lines=121> */
[-C--:B----4-:R-:W-:Y:S01]  /*23010*/  FMUL R7, R7, R0.reuse ;  /* 0x0000000007077220 */ /* 0x090fe20000400000 */
[-C--:B------:R-:W-:Y:S02]  /*23020*/  FMUL R9, R9, R0.reuse ;  /* 0x0000000009097220 */ /* 0x080fe40000400000 */
[----:B-1----:R-:W4:Y:S04]  /*23030*/  LDL.LU R89, [R1+0x324] ;  /* 0x0003240001597983 */ /* 0x002f280000300800 */
[----:B------:R1:W-:Y:S01]  /*23040*/  STL [R1+0x148], R92 ;  /* 0x0001485c01007387 */ /* 0x0003e20000100800 */
[-C--:B------:R-:W-:Y:S01]  /*23050*/  FMUL R10, R10, R0.reuse ;  /* 0x000000000a0a7220 */ /* 0x080fe20000400000 */
[----:B------:R-:W-:-:S02]  /*23060*/  FMUL R8, R8, R0 ;  /* 0x0000000008087220 */ /* 0x000fc40000400000 */
[----:B-1----:R-:W4:Y:S04]  /*23070*/  LDL.LU R92, [R1+0x320] ;  /* 0x00032000015c7983 */ /* 0x002f280000300800 */
[----:B------:R1:W-:Y:S01]  /*23080*/  STL [R1+0x14c], R93 ;  /* 0x00014c5d01007387 */ /* 0x0003e20000100800 */
[-C--:B------:R-:W-:Y:S01]  /*23090*/  FMUL R13, R13, R0.reuse ;  /* 0x000000000d0d7220 */ /* 0x080fe20000400000 */
        /* <DEDUP_REMOVED lines=14> */
[----:B------:R-:W-:Y:S04]  /*23180*/  STL [R1+0x16c], R3 ;  /* 0x00016c0301007387 */ /* 0x000fe80000100800 */
[----:B------:R1:W-:Y:S04]  /*23190*/  STL [R1+0x178], R7 ;  /* 0x0001780701007387 */ /* 0x0003e80000100800 */
[----:B------:R-:W-:Y:S04]  /*231a0*/  STL [R1+0x17c], R9 ;  /* 0x00017c0901007387 */ /* 0x000fe80000100800 */
[----:B------:R-:W-:Y:S04]  /*231b0*/  STL [R1+0x188], R10 ;  /* 0x0001880a01007387 */ /* 0x000fe80000100800 */
[----:B------:R-:W-:Y:S01]  /*231c0*/  STL [R1+0x18c], R8 ;  /* 0x00018c0801007387 */ /* 0x000fe20000100800 */
[----:B------:R-:W-:-:S03]  /*231d0*/  FMUL R162, R162, R0 ;  /* 0x00000000a2a27220 */ /* 0x000fc60000400000 */
[----:B------:R-:W-:Y:S01]  /*231e0*/  STL [R1+0x198], R13 ;  /* 0x0001980d01007387 */ /* 0x000fe20000100800 */
[----:B------:R-:W-:-:S03]  /*231f0*/  FMUL R158, R158, R0 ;  /* 0x000000009e9e7220 */ /* 0x000fc60000400000 */
[----:B------:R-:W-:Y:S01]  /*23200*/  STL [R1+0x19c], R203 ;  /* 0x00019ccb01007387 */ /* 0x000fe20000100800 */
[----:B------:R-:W-:-:S03]  /*23210*/  FSETP.NEU.AND P2, PT, R5, -INF , PT ;  /* 0xff8000000500780b */ /* 0x000fc60003f4d000 */
[----:B------:R-:W-:Y:S01]  /*23220*/  STL [R1+0x1a8], R12 ;  /* 0x0001a80c01007387 */ /* 0x000fe20000100800 */
[----:B------:R-:W-:-:S03]  /*23230*/  FMUL R155, R155, R0 ;  /* 0x000000009b9b7220 */ /* 0x000fc60000400000 */
[----:B------:R-:W-:Y:S01]  /*23240*/  STL [R1+0x1ac], R182 ;  /* 0x0001acb601007387 */ /* 0x000fe20000100800 */
[----:B------:R-:W-:-:S03]  /*23250*/  FMUL R101, R101, R0 ;  /* 0x0000000065657220 */ /* 0x000fc60000400000 */
[----:B------:R-:W-:Y:S01]  /*23260*/  STL [R1+0x1b8], R178 ;  /* 0x0001b8b201007387 */ /* 0x000fe20000100800 */
[----:B------:R-:W-:-:S03]  /*23270*/  FMUL R180, R180, R0 ;  /* 0x00000000b4b47220 */ /* 0x000fc60000400000 */
[----:B------:R-:W-:Y:S01]  /*23280*/  STL [R1+0x1bc], R174 ;  /* 0x0001bcae01007387 */ /* 0x000fe20000100800 */
[----:B-1----:R-:W-:-:S03]  /*23290*/  FSEL R7, R5, RZ, P2 ;  /* 0x000000ff05077208 */ /* 0x002fc60001000000 */
[----:B------:R-:W-:Y:S04]  /*232a0*/  STL [R1+0x1c8], R170 ;  /* 0x0001c8aa01007387 */ /* 0x000fe80000100800 */
[----:B------:R-:W-:Y:S04]  /*232b0*/  STL [R1+0x1cc], R166 ;  /* 0x0001cca601007387 */ /* 0x000fe80000100800 */
[----:B------:R-:W-:Y:S01]  /*232c0*/  STL [R1+0x1d8], R162 ;  /* 0x0001d8a201007387 */ /* 0x000fe20000100800 */
[----:B------:R-:W-:-:S03]  /*232d0*/  FMUL R176, R176, R0 ;  /* 0x00000000b0b07220 */ /* 0x000fc60000400000 */
[----:B------:R-:W-:Y:S01]  /*232e0*/  STL [R1+0x1dc], R158 ;  /* 0x0001dc9e01007387 */ /* 0x000fe20000100800 */
[-C--:B------:R-:W-:Y:S01]  /*232f0*/  FMUL R26, R26, R0.reuse ;  /* 0x000000001a1a7220 */ /* 0x080fe20000400000 */
[-C--:B------:R-:W-:Y:S02]  /*23300*/  FMUL R27, R27, R0.reuse ;  /* 0x000000001b1b7220 */ /* 0x080fe40000400000 */
[----:B------:R-:W-:Y:S01]  /*23310*/  STL [R1+0x1e8], R155 ;  /* 0x0001e89b01007387 */ /* 0x000fe20000100800 */
[-C--:B------:R-:W-:Y:S01]  /*23320*/  FMUL R30, R30, R0.reuse ;  /* 0x000000001e1e7220 */ /* 0x080fe20000400000 */
[-C--:B------:R-:W-:Y:S01]  /*23330*/  FMUL R31, R31, R0.reuse ;  /* 0x000000001f1f7220 */ /* 0x080fe20000400000 */
[-C--:B------:R-:W-:Y:S01]  /*23340*/  FMUL R34, R34, R0.reuse ;  /* 0x0000000022227220 */ /* 0x080fe20000400000 */
[----:B------:R1:W-:Y:S01]  /*23350*/  STL [R1+0x1fc], R101 ;  /* 0x0001fc6501007387 */ /* 0x0003e20000100800 */
        /* <DEDUP_REMOVED lines=56> */
[-C--:B---3--:R-:W-:Y:S01]  /*236e0*/  FMUL R146, R146, R0.reuse ;  /* 0x0000000092927220 */ /* 0x088fe20000400000 */
[-C--:B------:R-:W-:Y:S01]  /*236f0*/  FMUL R147, R147, R0.reuse ;  /* 0x0000000093937220 */ /* 0x080fe20000400000 */
[-C--:B------:R-:W-:Y:S01]  /*23700*/  FMUL R150, R150, R0.reuse ;  /* 0x0000000096967220 */ /* 0x080fe20000400000 */
[----:B------:R-:W-:Y:S01]  /*23710*/  FMUL R151, R151, R0 ;  /* 0x0000000097977220 */ /* 0x000fe20000400000 */
[----:B------:R-:W-:Y:S01]  /*23720*/  FFMA R224, R0, R224, R6 ;  /* 0x000000e000e07223 */ /* 0x000fe20000000006 */
[----:B-1----:R-:W3:Y:S01]  /*23730*/  LDL.LU R101, [R1] ;  /* 0x0000000001657983 */ /* 0x002ee20000300800 */
[----:B------:R-:W-:-:S04]  /*23740*/  FMUL R0, R7, UR6 ;  /* 0x0000000607007c20 */ /* 0x000fc80008400000 */
[----:B------:R-:W-:-:S05]  /*23750*/  FFMA R3, R222, UR6, -R0 ;  /* 0x00000006de037c23 */ /* 0x000fca0008000800 */
[----:B------:R-:W-:Y:S01]  /*23760*/  FSETP.GEU.AND P3, PT, R3, -126, PT ;  /* 0xc2fc00000300780b */ /* 0x000fe20003f6e000 */
[----:B------:R-:W-:Y:S01]  /*23770*/  FFMA R6, R221, UR6, -R0 ;  /* 0x00000006dd067c23 */ /* 0x000fe20008000800 */
[----:B------:R-:W-:-:S04]  /*23780*/  FADD R162, -R7, R20 ;  /* 0x0000001407a27221 */ /* 0x000fc80000000100 */
[----:B------:R-:W-:Y:S01]  /*23790*/  FSETP.GEU.AND P4, PT, R6, -126, PT ;  /* 0xc2fc00000600780b */ /* 0x000fe20003f8e000 */
[----:B------:R-:W-:-:S06]  /*237a0*/  FFMA R7, R220, UR6, -R0 ;  /* 0x00000006dc077c23 */ /* 0x000fcc0008000800 */
[----:B------:R-:W-:-:S04]  /*237b0*/  @!P3 FMUL R3, R3, 0.5 ;  /* 0x3f0000000303b820 */ /* 0x000fc80000400000 */
[----:B------:R1:W1:Y:S01]  /*237c0*/  MUFU.EX2 R155, R3 ;  /* 0x00000003009b7308 */ /* 0x0002620000000800 */
[----:B------:R-:W-:Y:S01]  /*237d0*/  FSETP.GEU.AND P5, PT, R7, -126, PT ;  /* 0xc2fc00000700780b */ /* 0x000fe20003fae000 */
[----:B------:R-:W-:Y:S01]  /*237e0*/  @!P4 FMUL R6, R6, 0.5 ;  /* 0x3f0000000606c820 */ /* 0x000fe20000400000 */
[----:B-1----:R-:W-:-:S05]  /*237f0*/  FFMA R3, R219, UR6, -R0 ;  /* 0x00000006db037c23 */ /* 0x002fca0008000800 */
[----:B------:R-:W-:Y:S01]  /*23800*/  FSETP.GEU.AND P6, PT, R3, -126, PT ;  /* 0xc2fc00000300780b */ /* 0x000fe20003fce000 */
[----:B------:R1:W1:Y:S05]  /*23810*/  MUFU.EX2 R180, R6 ;  /* 0x0000000600b47308 */ /* 0x00026a0000000800 */
[----:B------:R-:W-:Y:S01]  /*23820*/  @!P5 FMUL R7, R7, 0.5 ;  /* 0x3f0000000707d820 */ /* 0x000fe20000400000 */
[----:B-1----:R-:W-:-:S06]  /*23830*/  FFMA R6, R153, UR6, -R0 ;  /* 0x0000000699067c23 */ /* 0x002fcc0008000800 */
[----:B------:R-:W-:Y:S01]  /*23840*/  @!P6 FMUL R3, R3, 0.5 ;  /* 0x3f0000000303e820 */ /* 0x000fe20000400000 */
[----:B------:R-:W-:Y:S01]  /*23850*/  FSETP.GEU.AND P2, PT, R6, -126, PT ;  /* 0xc2fc00000600780b */ /* 0x000fe20003f4e000 */
[----:B------:R1:W2:Y:S01]  /*23860*/  MUFU.EX2 R153, R7 ;  /* 0x0000000700997308 */ /* 0x0002a20000000800 */
[----:B------:R-:W-:Y:S01]  /*23870*/  @!P3 FMUL R155, R155, R155 ;  /* 0x0000009b9b9bb220 */ /* 0x000fe20000400000 */
[----:B------:R-:W-:-:S06]  /*23880*/  @!P4 FMUL R180, R180, R180 ;  /* 0x000000b4b4b4c220 */ /* 0x000fcc0000400000 */
[----:B------:R2:W2:Y:S01]  /*23890*/  MUFU.EX2 R182, R3 ;  /* 0x0000000300b67308 */ /* 0x0004a20000000800 */
[----:B-1----:R-:W-:-:S05]  /*238a0*/  FFMA R7, R218, UR6, -R0 ;  /* 0x00000006da077c23 */ /* 0x002fca0008000800 */
[----:B------:R-:W-:Y:S01]  /*238b0*/  FSETP.GEU.AND P3, PT, R7, -126, PT ;  /* 0xc2fc00000700780b */ /* 0x000fe20003f6e000 */
[----:B--2---:R-:W-:Y:S01]  /*238c0*/  FFMA R3, R217, UR6, -R0 ;  /* 0x00000006d9037c23 */ /* 0x004fe20008000800 */
[----:B------:R-:W-:-:S04]  /*238d0*/  @!P2 FMUL R6, R6, 0.5 ;  /* 0x3f0000000606a820 */ /* 0x000fc80000400000 */
[----:B------:R-:W-:Y:S01]  /*238e0*/  FSETP.GEU.AND P4, PT, R3, -126, PT ;  /* 0xc2fc00000300780b */ /* 0x000fe20003f8e000 */
[----:B------:R1:W2:Y:S01]  /*238f0*/  MUFU.EX2 R20, R6 ;  /* 0x0000000600147308 */ /* 0x0002a20000000800 */
[----:B------:R-:W-:-:S05]  /*23900*/  @!P5 FMUL R153, R153, R153 ;  /* 0x000000999999d220 */ /* 0x000fca0000400000 */
[----:B------:R-:W-:Y:S01]  /*23910*/  @!P3 FMUL R7, R7, 0.5 ;  /* 0x3f0000000707b820 */ /* 0x000fe20000400000 */
[--C-:B-1----:R-:W-:Y:S01]  /*23920*/  FFMA R6, R19, UR6, -R0.reuse ;  /* 0x0000000613067c23 */ /* 0x102fe20008000800 */
[----:B------:R1:W-:Y:S04]  /*23930*/  STL [R1+0x1f8], R176 ;  /* 0x0001f8b001007387 */ /* 0x0003e80000100800 */
[----:B------:R-:W-:Y:S01]  /*23940*/  @!P4 FMUL R3, R3, 0.5 ;  /* 0x3f0000000303c820 */ /* 0x000fe20000400000 */
[----:B------:R-:W-:Y:S01]  /*23950*/  FSETP.GEU.AND P5, PT, R6, -126, PT ;  /* 0xc2fc00000600780b */ /* 0x000fe20003fae000 */
[----:B------:R-:W-:Y:S01]  /*23960*/  @!P6 FMUL R182, R182, R182 ;  /* 0x000000b6b6b6e220 */ /* 0x000fe20000400000 */
[--C-:B------:R-:W-:Y:S01]  /*23970*/  FFMA R8, R18, UR6, -R0.reuse ;  /* 0x0000000612087c23 */ /* 0x100fe20008000800 */
[----:B--2---:R-:W-:Y:S01]  /*23980*/  @!P2 FMUL R20, R20, R20 ;  /* 0x000000141414a220 */ /* 0x004fe20000400000 */
[--C-:B------:R-:W-:Y:S01]  /*23990*/  FFMA R11, R11, UR6, -R0.reuse ;  /* 0x000000060b0b7c23 */ /* 0x100fe20008000800 */
[--C-:B------:R-:W-:Y:S01]  /*239a0*/  FFMA R10, R152, UR6, -R0.reuse ;  /* 0x00000006980a7c23 */ /* 0x100fe20008000800 */
[----:B-1----:R1:W2:Y:S01]  /*239b0*/  MUFU.EX2 R176, R7 ;  /* 0x0000000700b07308 */ /* 0x0022a20000000800 */
[--C-:B------:R-:W-:Y:S01]  /*239c0*/  FFMA R9, R204, UR6, -R0.reuse ;  /* 0x00000006cc097c23 */ /* 0x100fe20008000800 */
[--C-:B------:R-:W-:Y:S01]  /*239d0*/  FFMA R12, R156, UR6, -R0.reuse ;  /* 0x000000069c0c7c23 */ /* 0x100fe20008000800 */
[--C-:B------:R-:W-:Y:S01]  /*239e0*/  FFMA R178, R223, UR6, -R0.reuse ;  /* 0x00000006dfb27c23 */ /* 0x100fe20008000800 */
[--C-:B------:R-:W-:Y:S01]  /*239f0*/  FFMA R13, R216, UR6, -R0.reuse ;  /* 0x00000006d80d7c23 */ /* 0x100fe20008000800 */
[----:B------:R-:W4:Y:S01]  /*23a00*/  LDL.LU R222, [R1+0x1c0] ;  /* 0x0001c00001de7983 */ /* 0x000f220000300800 */
[----:B-1----:R-:W-:Y:S01]  /*23a10*/  FFMA R7, R14, UR6, -R0 ;  /* 0x000000060e077c23 */ /* 0x002fe20008000800 */
[----:B------:R-:W-:Y:S01]  /*23a20*/  @!P5 FMUL R6, R6, 0.5 ;  /* 0x3f0000000606d820 */ /* 0x000fe20000400000 */
[----:B------:R1:W2:Y:S01]  /*23a30*/  MUFU.EX2 R14, R3 ;  /* 0x00000003000e7308 */ /* 0x0002a20000000800 */
[----:B------:R-:W4:Y:S02]  /*23a40*/  LDL.LU R221, [R1+0x1b4] ;  /* 0x0001b40001dd7983 */ /* 0x000f240000300800 */
[----:B------:R-:W-:-:S02]  /*23a50*/  FSETP.GEU.AND P6, PT, R7, -126, PT ;  /* 0xc2fc00000700780b */ /* 0x000fc40003fce000 */
[----:B------:R-:W4:Y:S01]  /*23a60*/  LDL.LU R220, [R1+0x1b0] ;  /* 0x0001b00001dc7983 */ /* 0x000f220000300800 */
[--C-:B-1----:R-:W-:Y:S02]  /*23a70*/  FFMA R3, R172, UR6, -R0.reuse ;  /* 0x00000006ac037c23 */ /* 0x102fe40008000800 */
[----:B------:R1:W1:Y:S01]  /*23a80*/  MUFU.EX2 R19, R6 ;  /* 0x0000000600137308 */ /* 0x0002620000000800 */
[----:B--2---:R-:W-:Y:S01]  /*23a90*/  @!P3 FMUL R176, R176, R176 ;  /* 0x000000b0b0b0b220 */ /* 0x004fe20000400000 */
[----:B------:R-:W2:Y:S01]  /*23aa0*/  LDL.LU R219, [R1+0x1a4] ;  /* 0x0001a40001db7983 */ /* 0x000ea20000300800 */
[----:B------:R-:W-:Y:S01]  /*23ab0*/  FSETP.GEU.AND P2, PT, R3, -126, PT ;  /* 0xc2fc00000300780b */ /* 0x000fe20003f4e000 */
[----:B------:R-:W-:Y:S01]  /*23ac0*/  @!P4 FMUL R14, R14, R14 ;  /* 0x0000000e0e0ec220 */ /* 0x000fe20000400000 */
[----:B------:R-:W-:Y:S01]  /*23ad0*/  FSETP.GEU.AND P4, PT, R8, -126, PT ;  /* 0xc2fc00000800780b */ /* 0x000fe20003f8e000 */
[--C-:B-1----:R-:W-:Y:S02]  /*23ae0*/  FFMA R6, R168, UR6, -R0.reuse ;  /* 0x00000006a8067c23 */ /* 0x102fe40008000800 */
[----:B------:R-:W-:Y:S01]  /*23af0*/  @!P6 FMUL R7, R7, 0.5 ;  /* 0x3f0000000707e820 */ /* 0x000fe20000400000 */
[----:B------:R-:W4:Y:S07]  /*23b00*/  LDL.LU R218, [R1+0x1a0] ;  /* 0x0001a00001da7983 */ /* 0x000f2e0000300800 */
[----:B------:R-:W-:Y:S01]  /*23b10*/  @!P2 FMUL R3, R3, 0.5 ;  /* 0x3f0000000303a820 */ /* 0x000fe20000400000 */
[----:B------:R-:W-:Y:S01]  /*23b20*/  FSETP.GEU.AND P3, PT, R6, -126, PT ;  /* 0xc2fc00000600780b */ /* 0x000fe20003f6e000 */
[----:B------:R1:W-:Y:S01]  /*23b30*/  MUFU.EX2 R172, R7 ;  /* 0x0000000700ac7308 */ /* 0x0003e20000000800 */
[----:B------:R-:W-:Y:S01]  /*23b40*/  @!P5 FMUL R19, R19, R19 ;  /* 0x000000131313d220 */ /* 0x000fe20000400000 */
[----:B------:R-:W-:Y:S01]  /*23b50*/  @!P4 FMUL R8, R8, 0.5 ;  /* 0x3f0000000808c820 */ /* 0x000fe20000400000 */
[----:B------:R-:W2:Y:S04]  /*23b60*/  LDL.LU R217, [R1+0x194] ;  /* 0x0001940001d97983 */ /* 0x000ea80000300800 */
[----:B------:R-:W4:Y:S01]  /*23b70*/  LDL.LU R223, [R1+0x190] ;  /* 0x0001900001df7983 */ /* 0x000f220000300800 */
[----:B------:R1:W1:Y:S02]  /*23b80*/  MUFU.EX2 R18, R3 ;  /* 0x0000000300127308 */ /* 0x0002640000000800 */
[--C-:B-1----:R-:W-:Y:S01]  /*23b90*/  FFMA R7, R17, UR6, -R0.reuse ;  /* 0x0000000611077c23 */ /* 0x102fe20008000800 */
[----:B------:R-:W2:Y:S01]  /*23ba0*/  LDL.LU R216, [R1+0x184] ;  /* 0x0001840001d87983 */ /* 0x000ea20000300800 */
[----:B------:R-:W-:-:S05]  /*23bb0*/  FFMA R3, R164, UR6, -R0 ;  /* 0x00000006a4037c23 */ /* 0x000fca0008000800 */
[----:B------:R-:W-:Y:S01]  /*23bc0*/  FSETP.GEU.AND P5, PT, R3, -126, PT ;  /* 0xc2fc00000300780b */ /* 0x000fe20003fae000 */
[----:B------:R1:W-:Y:S01]  /*23bd0*/  MUFU.EX2 R17, R8 ;  /* 0x0000000800117308 */ /* 0x0003e20000000800 */
[----:B------:R-:W-:Y:S01]  /*23be0*/  @!P3 FMUL R6, R6, 0.5 ;  /* 0x3f0000000606b820 */ /* 0x000fe20000400000 */
[----:B------:R-:W-:Y:S01]  /*23bf0*/  @!P2 FMUL R18, R18, R18 ;  /* 0x000000121212a220 */ /* 0x000fe20000400000 */
[----:B-1----:R-:W-:-:S05]  /*23c00*/  FFMA R8, R160, UR6, -R0 ;  /* 0x00000006a0087c23 */ /* 0x002fca0008000800 */
[----:B------:R1:W1:Y:S04]  /*23c10*/  MUFU.EX2 R174, R6 ;  /* 0x0000000600ae7308 */ /* 0x0002680000000800 */
[----:B------:R-:W-:Y:S01]  /*23c20*/  @!P5 FMUL R3, R3, 0.5 ;  /* 0x3f0000000303d820 */ /* 0x000fe20000400000 */
[----:B------:R-:W-:Y:S01]  /*23c30*/  FSETP.GEU.AND P2, PT, R8, -126, PT ;  /* 0xc2fc00000800780b */ /* 0x000fe20003f4e000 */
[----:B------:R-:W-:Y:S01]  /*23c40*/  @!P6 FMUL R172, R172, R172 ;  /* 0x000000acacace220 */ /* 0x000fe20000400000 */
[----:B------:R-:W-:Y:S01]  /*23c50*/  FSETP.GEU.AND P6, PT, R7, -126, PT ;  /* 0xc2fc00000700780b */ /* 0x000fe20003fce000 */
[----:B------:R1:W1:Y:S02]  /*23c60*/  MUFU.EX2 R168, R3 ;  /* 0x0000000300a87308 */ /* 0x0002640000000800 */
[----:B-1----:R-:W-:-:S08]  /*23c70*/  FFMA R6, R16, UR6, -R0 ;  /* 0x0000000610067c23 */ /* 0x002fd00008000800 */
[----:B------:R-:W-:Y:S01]  /*23c80*/  @!P2 FMUL R8, R8, 0.5 ;  /* 0x3f0000000808a820 */ /* 0x000fe20000400000 */
[----:B------:R-:W-:Y:S01]  /*23c90*/  @!P3 FMUL R174, R174, R174 ;  /* 0x000000aeaeaeb220 */ /* 0x000fe20000400000 */
[--C-:B------:R-:W-:Y:S01]  /*23ca0*/  FFMA R3, R23, UR6, -R0.reuse ;  /* 0x0000000617037c23 */ /* 0x100fe20008000800 */
[----:B------:R-:W-:Y:S01]  /*23cb0*/  FSETP.GEU.AND P3, PT, R6, -126, PT ;  /* 0xc2fc00000600780b */ /* 0x000fe20003f6e000 */
[----:B------:R1:W-:Y:S01]  /*23cc0*/  MUFU.EX2 R23, R8 ;  /* 0x0000000800177308 */ /* 0x0003e20000000800 */
[----:B------:R-:W-:Y:S01]  /*23cd0*/  @!P6 FMUL R7, R7, 0.5 ;  /* 0x3f0000000707e820 */ /* 0x000fe20000400000 */
[----:B------:R-:W-:Y:S01]  /*23ce0*/  @!P5 FMUL R168, R168, R168 ;  /* 0x000000a8a8a8d220 */ /* 0x000fe20000400000 */
[----:B-1----:R-:W-:-:S05]  /*23cf0*/  FFMA R8, R157, UR6, -R0 ;  /* 0x000000069d087c23 */ /* 0x002fca0008000800 */
[----:B------:R-:W1:Y:S01]  /*23d00*/  MUFU.EX2 R16, R7 ;  /* 0x0000000700107308 */ /* 0x000e620000000800 */
[----:B------:R-:W-:-:S03]  /*23d10*/  FSETP.GEU.AND P5, PT, R8, -126, PT ;  /* 0xc2fc00000800780b */ /* 0x000fc60003fae000 */
[----:B------:R-:W-:Y:S01]  /*23d20*/  @!P3 FMUL R6, R6, 0.5 ;  /* 0x3f0000000606b820 */ /* 0x000fe20000400000 */
[----:B------:R-:W-:-:S03]  /*23d30*/  @!P4 FMUL R17, R17, R17 ;  /* 0x000000111111c220 */ /* 0x000fc60000400000 */
[----:B------:R1:W-:Y:S01]  /*23d40*/  MUFU.EX2 R164, R6 ;  /* 0x0000000600a47308 */ /* 0x0003e20000000800 */
[----:B------:R-:W-:-:S05]  /*23d50*/  FSETP.GEU.AND P4, PT, R3, -126, PT ;  /* 0xc2fc00000300780b */ /* 0x000fca0003f8e000 */
[----:B------:R-:W-:Y:S01]  /*23d60*/  @!P5 FMUL R8, R8, 0.5 ;  /* 0x3f0000000808d820 */ /* 0x000fe20000400000 */
[--C-:B-1----:R-:W-:Y:S01]  /*23d70*/  FFMA R6, R22, UR6, -R0.reuse ;  /* 0x0000000616067c23 */ /* 0x102fe20008000800 */
[----:B------:R-:W-:Y:S02]  /*23d80*/  @!P6 FMUL R16, R16, R16 ;  /* 0x000000101010e220 */ /* 0x000fe40000400000 */
[----:B------:R-:W1:Y:S02]  /*23d90*/  MUFU.EX2 R166, R8 ;  /* 0x0000000800a67308 */ /* 0x000e640000000800 */
[----:B------:R-:W-:Y:S02]  /*23da0*/  FSETP.GEU.AND P6, PT, R6, -126, PT ;  /* 0xc2fc00000600780b */ /* 0x000fe40003fce000 */
[----:B------:R-:W-:Y:S01]  /*23db0*/  @!P4 FMUL R3, R3, 0.5 ;  /* 0x3f0000000303c820 */ /* 0x000fe20000400000 */
[----:B------:R-:W-:Y:S01]  /*23dc0*/  FFMA R7, R21, UR6, -R0 ;  /* 0x0000000615077c23 */ /* 0x000fe20008000800 */
[----:B------:R-:W-:-:S02]  /*23dd0*/  @!P2 FMUL R23, R23, R23 ;  /* 0x000000171717a220 */ /* 0x000fc40000400000 */
[----:B------:R1:W-:Y:S02]  /*23de0*/  MUFU.EX2 R22, R3 ;  /* 0x0000000300167308 */ /* 0x0003e40000000800 */
[----:B------:R-:W-:-:S05]  /*23df0*/  FSETP.GEU.AND P2, PT, R7, -126, PT ;  /* 0xc2fc00000700780b */ /* 0x000fca0003f4e000 */
[----:B------:R-:W-:Y:S01]  /*23e00*/  @!P6 FMUL R6, R6, 0.5 ;  /* 0x3f0000000606e820 */ /* 0x000fe20000400000 */
[----:B-1----:R-:W-:Y:S01]  /*23e10*/  FFMA R3, R15, UR6, -R0 ;  /* 0x000000060f037c23 */ /* 0x002fe20008000800 */
[----:B------:R-:W-:Y:S02]  /*23e20*/  @!P5 FMUL R166, R166, R166 ;  /* 0x000000a6a6a6d220 */ /* 0x000fe40000400000 */
[----:B------:R-:W1:Y:S01]  /*23e30*/  MUFU.EX2 R21, R6 ;  /* 0x0000000600157308 */ /* 0x000e620000000800 */
[----:B------:R-:W-:Y:S01]  /*23e40*/  FSETP.GEU.AND P5, PT, R11, -126, PT ;  /* 0xc2fc00000b00780b */ /* 0x000fe20003fae000 */
[----:B------:R-:W-:Y:S01]  /*23e50*/  @!P3 FMUL R164, R164, R164 ;  /* 0x000000a4a4a4b220 */ /* 0x000fe20000400000 */
[----:B------:R-:W-:Y:S01]  /*23e60*/  FSETP.GEU.AND P3, PT, R3, -126, PT ;  /* 0xc2fc00000300780b */ /* 0x000fe20003f6e000 */
[----:B------:R-:W-:-:S04]  /*23e70*/  @!P2 FMUL R7, R7, 0.5 ;  /* 0x3f0000000707a820 */ /* 0x000fc80000400000 */
[----:B------:R1:W1:Y:S06]  /*23e80*/  MUFU.EX2 R160, R7 ;  /* 0x0000000700a07308 */ /* 0x00026c0000000800 */
[----:B------:R-:W-:Y:S02]  /*23e90*/  @!P5 FMUL R11, R11, 0.5 ;  /* 0x3f0000000b0bd820 */ /* 0x000fe40000400000 */
[----:B------:R-:W-:Y:S01]  /*23ea0*/  @!P3 FMUL R3, R3, 0.5 ;  /* 0x3f0000000303b820 */ /* 0x000fe20000400000 */
[----:B-1----:R-:W-:Y:S01]  /*23eb0*/  @!P6 FMUL R21, R21, R21 ;  /* 0x000000151515e220 */ /* 0x002fe20000400000 */
[----:B------:R-:W-:-:S02]  /*23ec0*/  FSETP.GEU.AND P6, PT, R10, -126, PT ;  /* 0xc2fc00000a00780b */ /* 0x000fc40003fce000 */
[----:B------:R-:W1:Y:S01]  /*23ed0*/  MUFU.EX2 R157, R3 ;  /* 0x00000003009d7308 */ /* 0x000e620000000800 */
[----:B------:R-:W-:-:S07]  /*23ee0*/  FFMA R6, R154, UR6, -R0 ;  /* 0x000000069a067c23 */ /* 0x000fce0008000800 */
[----:B------:R-:W3:Y:S01]  /*23ef0*/  MUFU.EX2 R11, R11 ;  /* 0x0000000b000b7308 */ /* 0x000ee20000000800 */
[----:B------:R-:W-:Y:S01]  /*23f00*/  @!P4 FMUL R22, R22, R22 ;  /* 0x000000161616c220 */ /* 0x000fe20000400000 */
[----:B------:R-:W-:Y:S01]  /*23f10*/  FSETP.GEU.AND P4, PT, R6, -126, PT ;  /* 0xc2fc00000600780b */ /* 0x000fe20003f8e000 */
[----:B------:R-:W-:Y:S01]  /*23f20*/  @!P6 FMUL R10, R10, 0.5 ;  /* 0x3f0000000a0ae820 */ /* 0x000fe20000400000 */
[--C-:B------:R-:W-:Y:S01]  /*23f30*/  FFMA R8, R205, UR6, -R0.reuse ;  /* 0x00000006cd087c23 */ /* 0x100fe20008000800 */
[--C-:B------:R-:W-:Y:S01]  /*23f40*/  FFMA R7, R209, UR6, -R0.reuse ;  /* 0x00000006d1077c23 */ /* 0x100fe20008000800 */
[----:B------:R-:W-:Y:S01]  /*23f50*/  @!P2 FMUL R160, R160, R160 ;  /* 0x000000a0a0a0a220 */ /* 0x000fe20000400000 */
[----:B------:R-:W-:Y:S01]  /*23f60*/  FSETP.GEU.AND P2, PT, R9, -126, PT ;  /* 0xc2fc00000900780b */ /* 0x000fe20003f4e000 */
[----:B------:R3:W3:Y:S01]  /*23f70*/  MUFU.EX2 R156, R10 ;  /* 0x0000000a009c7308 */ /* 0x0006e20000000800 */
[----:B-1----:R-:W-:Y:S01]  /*23f80*/  @!P3 FMUL R157, R157, R157 ;  /* 0x0000009d9d9db220 */ /* 0x002fe20000400000 */
[----:B------:R-:W-:Y:S01]  /*23f90*/  FSETP.GEU.AND P3, PT, R7, -126, PT ;  /* 0xc2fc00000700780b */ /* 0x000fe20003f6e000 */
[----:B------:R-:W-:Y:S01]  /*23fa0*/  FFMA R3, R213, UR6, -R0 ;  /* 0x00000006d5037c23 */ /* 0x000fe20008000800 */
[----:B------:R-:W4:Y:S01]  /*23fb0*/  LDL.LU R205, [R1+0x180] ;  /* 0x0001800001cd7983 */ /* 0x000f220000300800 */
[----:B---3--:R-:W-:Y:S01]  /*23fc0*/  @!P5 FMUL R11, R11, R11 ;  /* 0x0000000b0b0bd220 */ /* 0x008fe20000400000 */
[----:B------:R-:W-:Y:S01]  /*23fd0*/  FSETP.GEU.AND P5, PT, R8, -126, PT ;  /* 0xc2fc00000800780b */ /* 0x000fe20003fae000 */
[----:B------:R-:W-:-:S05]  /*23fe0*/  @!P4 FMUL R6, R6, 0.5 ;  /* 0x3f0000000606c820 */ /* 0x000fca0000400000 */
[----:B------:R-:W-:Y:S01]  /*23ff0*/  @!P2 FMUL R9, R9, 0.5 ;  /* 0x3f0000000909a820 */ /* 0x000fe20000400000 */
[----:B------:R-:W-:Y:S01]  /*24000*/  FADD R10, R155, R23 ;  /* 0x000000179b0a7221 */ /* 0x000fe20000000000 */
[----:B------:R-:W3:Y:S01]  /*24010*/  LDL.LU R209, [R1+0x174] ;  /* 0x0001740001d17983 */ /* 0x000ee20000300800 */
[----:B------:R1:W1:Y:S01]  /*24020*/  MUFU.EX2 R15, R6 ;  /* 0x00000006000f7308 */ /* 0x0002620000000800 */
[----:B------:R-:W-:Y:S01]  /*24030*/  @!P3 FMUL R7, R7, 0.5 ;  /* 0x3f0000000707b820 */ /* 0x000fe20000400000 */
[----:B------:R-:W-:Y:S01]  /*24040*/  @!P6 FMUL R156, R156, R156 ;  /* 0x0000009c9c9ce220 */ /* 0x000fe20000400000 */
[----:B-1----:R-:W-:Y:S01]  /*24050*/  FFMA R6, R212, UR6, -R0 ;  /* 0x00000006d4067c23 */ /* 0x002fe20008000800 */
[----:B------:R-:W-:-:S04]  /*24060*/  @!P5 FMUL R8, R8, 0.5 ;  /* 0x3f0000000808d820 */ /* 0x000fc80000400000 */
[----:B------:R-:W1:Y:S01]  /*24070*/  MUFU.EX2 R9, R9 ;  /* 0x0000000900097308 */ /* 0x000e620000000800 */
[----:B------:R-:W2:Y:S01]  /*24080*/  LDL.LU R212, [R1+0x170] ;  /* 0x0001700001d47983 */ /* 0x000ea20000300800 */
[----:B------:R-:W-:Y:S01]  /*24090*/  FSETP.GEU.AND P6, PT, R6, -126, PT ;  /* 0xc2fc00000600780b */ /* 0x000fe20003fce000 */
[----:B------:R-:W-:Y:S02]  /*240a0*/  FADD R0, R19, R157 ;  /* 0x0000009d13007221 */ /* 0x000fe40000000000 */
[----:B------:R-:W4:Y:S03]  /*240b0*/  LDL.LU R213, [R1+0x164] ;  /* 0x0001640001d57983 */ /* 0x000f260000300800 */
[----:B------:R1:W1:Y:S01]  /*240c0*/  MUFU.EX2 R152, R7 ;  /* 0x0000000700987308 */ /* 0x0002620000000800 */
[----:B------:R-:W-:-:S07]  /*240d0*/  FADD R154, R10, R0 ;  /* 0x000000000a9a7221 */ /* 0x000fce0000000000 */
[----:B------:R-:W1:Y:S01]  /*240e0*/  MUFU.EX2 R158, R8 ;  /* 0x00000008009e7308 */ /* 0x000e620000000800 */
[----:B------:R-:W-:Y:S01]  /*240f0*/  FADD R10, R20, R21 ;  /* 0x00000015140a7221 */ /* 0x000fe20000000000 */
[----:B------:R-:W-:Y:S01]  /*24100*/  FADD R0, R17, R11 ;  /* 0x0000000b11007221 */ /* 0x000fe20000000000 */
[----:B------:R-:W-:-:S03]  /*24110*/  @!P6 FMUL R6, R6, 0.5 ;  /* 0x3f0000000606e820 */ /* 0x000fc60000400000 */
[----:B------:R-:W-:Y:S01]  /*24120*/  FADD R0, R10, R0 ;  /* 0x000000000a007221 */ /* 0x000fe20000000000 */
[----:B------:R-:W-:Y:S01]  /*24130*/  @!P4 FMUL R15, R15, R15 ;  /* 0x0000000f0f0fc220 */ /* 0x000fe20000400000 */
[----:B------:R-:W-:Y:S01]  /*24140*/  FSETP.GEU.AND P4, PT, R178, -126, PT ;  /* 0xc2fc0000b200780b */ /* 0x000fe20003f8e000 */
[----:B-1----:R-:W-:Y:S01]  /*24150*/  FADD R7, R180, R164 ;  /* 0x000000a4b4077221 */ /* 0x002fe20000000000 */
[----:B------:R-:W-:Y:S01]  /*24160*/  FADD R204, R154, R0 ;  /* 0x000000009acc7221 */ /* 0x000fe20000000000 */
[----:B------:R-:W-:Y:S01]  /*24170*/  FADD R0, R172, R156 ;  /* 0x0000009cac007221 */ /* 0x000fe20000000000 */
[----:B------:R-:W-:Y:S01]  /*24180*/  @!P2 FMUL R9, R9, R9 ;  /* 0x000000090909a220 */ /* 0x000fe20000400000 */
[----:B------:R-:W-:Y:S01]  /*24190*/  @!P3 FMUL R152, R152, R152 ;  /* 0x000000989898b220 */ /* 0x000fe20000400000 */
[----:B------:R-:W1:Y:S01]  /*241a0*/  MUFU.EX2 R6, R6 ;  /* 0x0000000600067308 */ /* 0x000e620000000800 */
[----:B------:R-:W-:Y:S01]  /*241b0*/  FSETP.GEU.AND P2, PT, R13, -126, PT ;  /* 0xc2fc00000d00780b */ /* 0x000fe20003f4e000 */
[----:B------:R-:W-:Y:S01]  /*241c0*/  @!P5 FMUL R158, R158, R158 ;  /* 0x0000009e9e9ed220 */ /* 0x000fe20000400000 */
[----:B------:R-:W-:-:S02]  /*241d0*/  FSETP.GEU.AND P3, PT, R12, -126, PT ;  /* 0xc2fc00000c00780b */ /* 0x000fc40003f6e000 */
[----:B------:R-:W-:Y:S01]  /*241e0*/  FSETP.GEU.AND P5, PT, R3, -126, PT ;  /* 0xc2fc00000300780b */ /* 0x000fe20003fae000 */
[----:B------:R-:W-:Y:S01]  /*241f0*/  FADD R8, R7, R0 ;  /* 0x0000000007087221 */ /* 0x000fe20000000000 */
[----:B------:R-:W-:Y:S01]  /*24200*/  FADD R7, R176, R160 ;  /* 0x000000a0b0077221 */ /* 0x000fe20000000000 */
[----:B------:R-:W-:-:S04]  /*24210*/  FADD R0, R168, R152 ;  /* 0x00000098a8007221 */ /* 0x000fc80000000000 */
[----:B------:R-:W-:Y:S01]  /*24220*/  FADD R0, R7, R0 ;  /* 0x0000000007007221 */ /* 0x000fe20000000000 */
[----:B------:R-:W-:Y:S01]  /*24230*/  @!P4 FMUL R178, R178, 0.5 ;  /* 0x3f000000b2b2c820 */ /* 0x000fe20000400000 */
[----:B------:R-:W-:Y:S02]  /*24240*/  @!P2 FMUL R13, R13, 0.5 ;  /* 0x3f0000000d0da820 */ /* 0x000fe40000400000 */
[----:B------:R-:W-:Y:S01]  /*24250*/  FADD R203, R8, R0 ;  /* 0x0000000008cb7221 */ /* 0x000fe20000000000 */
[----:B------:R-:W-:Y:S01]  /*24260*/  FMUL R0, R162, UR6 ;  /* 0x00000006a2007c20 */ /* 0x000fe20008400000 */
[----:B------:R-:W-:Y:S01]  /*24270*/  @!P3 FMUL R12, R12, 0.5 ;  /* 0x3f0000000c0cb820 */ /* 0x000fe20000400000 */
[----:B------:R-:W-:Y:S01]  /*24280*/  @!P5 FMUL R3, R3, 0.5 ;  /* 0x3f0000000303d820 */ /* 0x000fe20000400000 */
[----:B-1----:R-:W-:Y:S01]  /*24290*/  @!P6 FMUL R6, R6, R6 ;  /* 0x000000060606e220 */ /* 0x002fe20000400000 */
[----:B------:R-:W1:Y:S01]  /*242a0*/  MUFU.EX2 R178, R178 ;  /* 0x000000b200b27308 */ /* 0x000e620000000800 */
[----:B------:R-:W-:Y:S01]  /*242b0*/  FSETP.GEU.AND P6, PT, R0, -126, PT ;  /* 0xc2fc00000000780b */ /* 0x000fe20003fce000 */
[----:B------:R-:W-:Y:S01]  /*242c0*/  FADD R8, R153, R22 ;  /* 0x0000001699087221 */ /* 0x000fe20000000000 */
[----:B------:R-:W-:-:S05]  /*242d0*/  FADD R7, R18, R9 ;  /* 0x0000000912077221 */ /* 0x000fca0000000000 */
[----:B------:R1:W1:Y:S01]  /*242e0*/  MUFU.EX2 R170, R13 ;  /* 0x0000000d00aa7308 */ /* 0x0002620000000800 */
[----:B------:R-:W-:-:S07]  /*242f0*/  FADD R10, R8, R7 ;  /* 0x00000007080a7221 */ /* 0x000fce0000000000 */
[----:B------:R-:W1:Y:S01]  /*24300*/  MUFU.EX2 R162, R12 ;  /* 0x0000000c00a27308 */ /* 0x000e620000000800 */
[----:B------:R-:W-:-:S07]  /*24310*/  FADD R8, R14, R15 ;  /* 0x0000000f0e087221 */ /* 0x000fce0000000000 */
[----:B------:R1:W1:Y:S01]  /*24320*/  MUFU.EX2 R154, R3 ;  /* 0x00000003009a7308 */ /* 0x0002620000000800 */
[----:B------:R-:W-:Y:S01]  /*24330*/  FADD R7, R16, R6 ;  /* 0x0000000610077221 */ /* 0x000fe20000000000 */
[----:B------:R-:W-:Y:S01]  /*24340*/  @!P6 FMUL R0, R0, 0.5 ;  /* 0x3f0000000000e820 */ /* 0x000fe20000400000 */
[----:B-1----:R-:W-:Y:S01]  /*24350*/  @!P4 FMUL R178, R178, R178 ;  /* 0x000000b2b2b2c220 */ /* 0x002fe20000400000 */
[----:B------:R-:W3:Y:S01]  /*24360*/  LDL.LU R13, [R1+0x160] ;  /* 0x00016000010d7983 */ /* 0x000ee20000300800 */
[----:B------:R-:W-:Y:S01]  /*24370*/  FADD R3, R8, R7 ;  /* 0x0000000708037221 */ /* 0x000fe20000000000 */
[----:B------:R-:W-:Y:S01]  /*24380*/  FADD R7, R182, R166 ;  /* 0x000000a6b6077221 */ /* 0x000fe20000000000 */
[----:B------:R-:W-:Y:S01]  /*24390*/  @!P2 FMUL R170, R170, R170 ;  /* 0x000000aaaaaaa220 */ /* 0x000fe20000400000 */
[----:B------:R-:W-:Y:S01]  /*243a0*/  @!P3 FMUL R162, R162, R162 ;  /* 0x000000a2a2a2b220 */ /* 0x000fe20000400000 */
[----:B------:R-:W-:Y:S01]  /*243b0*/  FADD R10, R10, R3 ;  /* 0x000000030a0a7221 */ /* 0x000fe20000000000 */
[----:B------:R-:W-:Y:S01]  /*243c0*/  FADD R3, R174, R158 ;  /* 0x0000009eae037221 */ /* 0x000fe20000000000 */
[----:B------:R-:W1:Y:S01]  /*243d0*/  MUFU.EX2 R0, R0 ;  /* 0x0000000000007308 */ /* 0x000e620000000800 */
[----:B------:R-:W2:Y:S01]  /*243e0*/  LDL.LU R12, [R1+0x154] ;  /* 0x00015400010c7983 */ /* 0x000ea20000300800 */
[----:B------:R-:W-:Y:S01]  /*243f0*/  @!P5 FMUL R154, R154, R154 ;  /* 0x0000009a9a9ad220 */ /* 0x000fe20000400000 */
[----:B------:R-:W-:Y:S01]  /*24400*/  FADD R8, R7, R3 ;  /* 0x0000000307087221 */ /* 0x000fe20000000000 */
[----:B------:R-:W-:-:S02]  /*24410*/  FADD R7, R178, R162 ;  /* 0x000000a2b2077221 */ /* 0x000fc40000000000 */
[----:B------:R-:W-:-:S04]  /*24420*/  FADD R3, R170, R154 ;  /* 0x0000009aaa037221 */ /* 0x000fc80000000000 */
[----:B------:R-:W-:Y:S01]  /*24430*/  FADD R3, R7, R3 ;  /* 0x0000000307037221 */ /* 0x000fe20000000000 */
[----:B------:R-:W-:-:S03]  /*24440*/  FADD R7, R204, R10 ;  /* 0x0000000acc077221 */ /* 0x000fc60000000000 */
[----:B------:R-:W-:Y:S02]  /*24450*/  FADD R3, R8, R3 ;  /* 0x0000000308037221 */ /* 0x000fe40000000000 */
[----:B------:R-:W4:Y:S02]  /*24460*/  LDL.LU R8, [R1+0x150] ;  /* 0x0001500001087983 */ /* 0x000f240000300800 */
[----:B------:R-:W-:Y:S01]  /*24470*/  FADD R3, R203, R3 ;  /* 0x00000003cb037221 */ /* 0x000fe20000000000 */
[----:B-1----:R-:W-:Y:S01]  /*24480*/  @!P6 FMUL R0, R0, R0 ;  /* 0x000000000000e220 */ /* 0x002fe20000400000 */
[----:B------:R-:W3:Y:S01]  /*24490*/  LDL.LU R203, [R1+0x144] ;  /* 0x0001440001cb7983 */ /* 0x000ee20000300800 */
[----:B------:R-:W-:Y:S01]  /*244a0*/  F2FP.BF16.F32.PACK_AB R181, R181, R189 ;  /* 0x000000bdb5b5723e */ /* 0x000fe200000010ff */
[----:B------:R-:W-:Y:S02]  /*244b0*/  FADD R3, R7, R3 ;  /* 0x0000000307037221 */ /* 0x000fe40000000000 */
[----:B------:R-:W2:Y:S01]  /*244c0*/  LDL.LU R204, [R1+0x134] ;  /* 0x0001340001cc7983 */ /* 0x000ea20000300800 */
[----:B------:R-:W-:-:S03]  /*244d0*/  F2FP.BF16.F32.PACK_AB R183, R183, R161 ;  /* 0x000000a1b7b7723e */ /* 0x000fc600000010ff */
[----:B------:R-:W4:Y:S01]  /*244e0*/  LDL.LU R10, [R1+0x140] ;  /* 0x00014000010a7983 */ /* 0x000f220000300800 */
[----:B------:R-:W-:Y:S01]  /*244f0*/  F2FP.BF16.F32.PACK_AB R177, R177, R159 ;  /* 0x0000009fb1b1723e */ /* 0x000fe200000010ff */
[-C--:B------:R-:W-:Y:S02]  /*24500*/  FMUL R101, R101, R0.reuse ;  /* 0x0000000065657220 */ /* 0x080fe40000400000 */
[----:B------:R-:W3:Y:S01]  /*24510*/  LDL.LU R7, [R1+0x130] ;  /* 0x0001300001077983 */ /* 0x000ee20000300800 */
[----:B------:R-:W-:-:S03]  /*24520*/  FMUL R104, R104, R0 ;  /* 0x0000000068687220 */ /* 0x000fc60000400000 */
[----:B------:R-:W2:Y:S04]  /*24530*/  LDL.LU R189, [R1+0x124] ;  /* 0x0001240001bd7983 */ /* 0x000ea80000300800 */
[----:B------:R-:W4:Y:S01]  /*24540*/  LDL.LU R161, [R1+0x120] ;  /* 0x0001200001a17983 */ /* 0x000f220000300800 */
[----:B------:R-:W-:-:S03]  /*24550*/  FMUL R105, R105, R0 ;  /* 0x0000000069697220 */ /* 0x000fc60000400000 */
[----:B------:R-:W3:Y:S01]  /*24560*/  LDL.LU R159, [R1+0x114] ;  /* 0x00011400019f7983 */ /* 0x000ee20000300800 */
[----:B------:R-:W-:-:S03]  /*24570*/  FMUL R108, R108, R0 ;  /* 0x000000006c6c7220 */ /* 0x000fc60000400000 */
[----:B------:R1:W-:Y:S01]  /*24580*/  STL [R1], R101 ;  /* 0x0000006501007387 */ /* 0x0003e20000100800 */
[-C--:B------:R-:W-:Y:S01]  /*24590*/  FMUL R109, R109, R0.reuse ;  /* 0x000000006d6d7220 */ /* 0x080fe20000400000 */
[-C--:B------:R-:W-:Y:S01]  /*245a0*/  FMUL R112, R112, R0.reuse ;  /* 0x0000000070707220 */ /* 0x080fe20000400000 */
[-C--:B------:R-:W-:Y:S01]  /*245b0*/  FMUL R113, R113, R0.reuse ;  /* 0x0000000071717220 */ /* 0x080fe20000400000 */
[----:B-1----:R-:W2:Y:S04]  /*245c0*/  LDL.LU R101, [R1+0x30c] ;  /* 0x00030c0001657983 */ /* 0x002ea80000300800 */
[----:B------:R1:W-:Y:S01]  /*245d0*/  STL [R1+0x4], R104 ;  /* 0x0000046801007387 */ /* 0x0003e20000100800 */
[-C--:B------:R-:W-:Y:S01]  /*245e0*/  FMUL R116, R116, R0.reuse ;  /* 0x0000000074747220 */ /* 0x080fe20000400000 */
[----:B------:R-:W-:-:S02]  /*245f0*/  FMUL R117, R117, R0 ;  /* 0x0000000075757220 */ /* 0x000fc40000400000 */
        /* <DEDUP_REMOVED lines=62> */
[----:B-1----:R-:W2:Y:S01]  /*249e0*/  LDL.LU R149, [R1+0x2ac] ;  /* 0x0002ac0001957983 */ /* 0x002ea20000300800 */
        /* <DEDUP_REMOVED lines=8> */
[----:B-1----:R1:W5:Y:S04]  /*24a70*/  LDL.LU R235, [R1+0x2a8] ;  /* 0x0002a80001eb7983 */ /* 0x0023680000300800 */
[----:B------:R4:W-:Y:S01]  /*24a80*/  STL [R1+0xd0], R234 ;  /* 0x0000d0ea01007387 */ /* 0x0009e20000100800 */
[-C--:B------:R-:W-:Y:S01]  /*24a90*/  FMUL R228, R228, R0.reuse ;  /* 0x00000000e4e47220 */ /* 0x080fe20000400000 */
[----:B------:R-:W-:-:S02]  /*24aa0*/  FMUL R227, R227, R0 ;  /* 0x00000000e3e37220 */ /* 0x000fc40000400000 */
[----:B----4-:R1:W5:Y:S04]  /*24ab0*/  LDL.LU R234, [R1+0x2a4] ;  /* 0x0002a40001ea7983 */ /* 0x0103680000300800 */
[----:B------:R4:W-:Y:S01]  /*24ac0*/  STL [R1+0xd4], R233 ;  /* 0x0000d4e901007387 */ /* 0x0009e20000100800 */
[----:B------:R-:W-:-:S03]  /*24ad0*/  FMUL R226, R226, R0 ;  /* 0x00000000e2e27220 */ /* 0x000fc60000400000 */
[----:B----4-:R1:W5:Y:S04]  /*24ae0*/  LDL.LU R233, [R1+0x2a0] ;  /* 0x0002a00001e97983 */ /* 0x0103680000300800 */
[----:B------:R4:W-:Y:S01]  /*24af0*/  STL [R1+0xe0], R232 ;  /* 0x0000e0e801007387 */ /* 0x0009e20000100800 */
[----:B---3--:R-:W-:-:S03]  /*24b00*/  FMUL R159, R159, R0 ;  /* 0x000000009f9f7220 */ /* 0x008fc60000400000 */
[----:B----4-:R1:W5:Y:S04]  /*24b10*/  LDL.LU R232, [R1+0x29c] ;  /* 0x00029c0001e87983 */ /* 0x0103680000300800 */
[----:B------:R3:W-:Y:S01]  /*24b20*/  STL [R1+0xe4], R231 ;  /* 0x0000e4e701007387 */ /* 0x0007e20000100800 */
[-C--:B------:R-:W-:Y:S01]  /*24b30*/  FMUL R161, R161, R0.reuse ;  /* 0x00000000a1a17220 */ /* 0x080fe20000400000 */
[-C--:B--2---:R-:W-:Y:S02]  /*24b40*/  FMUL R189, R189, R0.reuse ;  /* 0x00000000bdbd7220 */ /* 0x084fe40000400000 */
[----:B---3--:R1:W5:Y:S04]  /*24b50*/  LDL.LU R231, [R1+0x298] ;  /* 0x0002980001e77983 */ /* 0x0083680000300800 */
        /* <DEDUP_REMOVED lines=21> */
[----:B------:R2:W-:Y:S04]  /*24cb0*/  STL [R1+0x120], R161 ;  /* 0x000120a101007387 */ /* 0x0005e80000100800 */
[----:B------:R1:W-:Y:S04]  /*24cc0*/  STL [R1+0x124], R189 ;  /* 0x000124bd01007387 */ /* 0x0003e80000100800 */
[----:B------:R1:W-:Y:S04]  /*24cd0*/  STL [R1+0x130], R7 ;  /* 0x0001300701007387 */ /* 0x0003e80000100800 */
[----:B------:R1:W-:Y:S01]  /*24ce0*/  STL [R1+0x134], R204 ;  /* 0x000134cc01007387 */ /* 0x0003e20000100800 */
[----:B------:R-:W-:-:S03]  /*24cf0*/  FMUL R205, R205, R0 ;  /* 0x00000000cdcd7220 */ /* 0x000fc60000400000 */
        /* <DEDUP_REMOVED lines=39> */
[----:B------:R-:W-:Y:S01]  /*24f70*/  FFMA R225, R0, R225, R3 ;  /* 0x000000e100e17223 */ /* 0x000fe20000000003 */
[----:B------:R-:W-:Y:S01]  /*24f80*/  IMAD.U32 R3, RZ, RZ, UR5 ;  /* 0x00000005ff037e24 */ /* 0x000fe2000f8e00ff */
[----:B------:R-:W-:-:S04]  /*24f90*/  ULEA UR10, UR4, UR61, 0x3 ;  /* 0x0000003d040a7291 */ /* 0x000fc8000f8e183f */
[----:B------:R-:W-:Y:S01]  /*24fa0*/  SHF.L.U32 R3, R3, 0x1f, RZ ;  /* 0x0000001f03037819 */ /* 0x000fe200000006ff */
[----:B------:R-:W-:Y:S01]  /*24fb0*/  FMUL R24, R24, R0 ;  /* 0x0000000018187220 */ /* 0x000fe20000400000 */
[----:B------:R-:W-:-:S03]  /*24fc0*/  F2FP.BF16.F32.PACK_AB R182, R182, R153 ;  /* 0x00000099b6b6723e */ /* 0x000fc600000010ff */
[----:B------:R1:W3:Y:S01]  /*24fd0*/  SYNCS.PHASECHK.TRANS64.TRYWAIT P2, [UR10+0xc0000], R3 ;  /* 0x0c000003ff0075a7 */ /* 0x0002e2000804014a */
        /* <DEDUP_REMOVED lines=81> */
[----:B--2---:R-:W-:Y:S02]  /*254f0*/  F2FP.BF16.F32.PACK_AB R161, R188, R195 ;  /* 0x000000c3bca1723e */ /* 0x004fe400000010ff */
[----:B------:R-:W-:-:S02]  /*25500*/  F2FP.BF16.F32.PACK_AB R162, R162, R15 ;  /* 0x0000000fa2a2723e */ /* 0x000fc400000010ff */
[----:B------:R-:W-:Y:S02]  /*25510*/  F2FP.BF16.F32.PACK_AB R163, R163, R194 ;  /* 0x000000c2a3a3723e */ /* 0x000fe400000010ff */
[----:B------:R-:W-:Y:S02]  /*25520*/  F2FP.BF16.F32.PACK_AB R157, R187, R193 ;  /* 0x000000c1bb9d723e */ /* 0x000fe400000010ff */
[----:B------:R-:W-:Y:S02]  /*25530*/  F2FP.BF16.F32.PACK_AB R158, R158, R9 ;  /* 0x000000099e9e723e */ /* 0x000fe400000010ff */
[----:B------:R-:W-:Y:S02]  /*25540*/  F2FP.BF16.F32.PACK_AB R159, R186, R192 ;  /* 0x000000c0ba9f723e */ /* 0x000fe400000010ff */
[----:B------:R-:W-:Y:S02]  /*25550*/  F2FP.BF16.F32.PACK_AB R152, R152, R11 ;  /* 0x0000000b9898723e */ /* 0x000fe400000010ff */
[----:B------:R-:W-:-:S02]  /*25560*/  F2FP.BF16.F32.PACK_AB R153, R185, R191 ;  /* 0x000000bfb999723e */ /* 0x000fc400000010ff */
[----:B------:R-:W-:Y:S01]  /*25570*/  F2FP.BF16.F32.PACK_AB R154, R154, R6 ;  /* 0x000000069a9a723e */ /* 0x000fe200000010ff */
[----:B-1-3--:R-:W-:Y:S06]  /*25580*/  @!P0 BRA `(.L_x_39) ;  /* 0x0000000000048947 */ /* 0x00afec0003800000 */
[----:B------:R-:W-:Y:S01]  /*25590*/  BPT.TRAP 0x1 ;  /* 0x000000040000795c */ /* 0x000fe20000300000 */
.L_x_39:
[----:B------:R-:W-:Y:S05]  /*255a0*/  @P2 BRA `(.L_x_40) ;  /* 0x0000000000082947 */ /* 0x000fea0003800000 */
[----:B------:R-:W1:Y:S02]  /*255b0*/  SYNCS.PHASECHK.TRANS64.TRYWAIT P2, [UR10+0xc0000], R3 ;  /* 0x0c000003ff0075a7 */ /* 0x000e64000804014a */
[----:B-1----:R-:W-:Y:S05]  /*255c0*/  @!P2 BRA `(.L_x_41) ;  /* 0x0000012800b0a947 */ /* 0x002fea0003800000 */
.L_x_40:
        /* <DEDUP_REMOVED lines=2638> */
.L_x_42:
[----:B------:R-:W-:-:S04]  /*2fab0*/  ULEA UR10, UR7, UR61, 0x3 ;  /* 0x0000003d070a7291 */ /* 0x000fc8000f8e183f */
[----:B------:R-:W-:-:S04]  /*2fac0*/  UIADD3 UR10, UR10, 0xc0028, URZ ;  /* 0x000c00280a0a7890 */ /* 0x000fc8000fffe03f */
[----:B------:R-:W-:-:S09]  /*2fad0*/  UPRMT UR10, URZ, 0x654, UR10 ;  /* 0x000006543f0a7896 */ /* 0x000fd2000800000a */
[----:B------:R-:W-:Y:S01]  /*2fae0*/  SYNCS.ARRIVE.TRANS64.RED.A1T0 RZ, [UR10], RZ ;  /* 0x000000ffffff79a7 */ /* 0x000fe2000810040a */
[----:B------:R-:W-:Y:S05]  /*2faf0*/  @P1 BRA `(.L_x_43) ;  /* 0x0000000000041947 */ /* 0x000fea0003800000 */
[----:B------:R-:W-:Y:S01]  /*2fb00*/  BPT.TRAP 0x1 ;  /* 0x000000040000795c */ /* 0x000fe20000300000 */
.L_x_43:
[----:B------:R-:W-:-:S04]  /*2fb10*/  UIADD3 UR7, UR7, 0x1, URZ ;  /* 0x0000000107077890 */ /* 0x000fc8000fffe03f */
[----:B------:R-:W-:-:S04]  /*2fb20*/  UISETP.NE.AND UP0, UPT, UR7, 0x5, UPT ;  /* 0x000000050700788c */ /* 0x000fc8000bf05270 */
[----:B------:R-:W-:Y:S01]  /*2fb30*/  USEL UR7, UR7, URZ, UP0 ;  /* 0x0000003f07077287 */ /* 0x000fe20008000000 */
[----:B------:R-:W-:Y:S11]  /*2fb40*/  @!P0 BRA `(.L_x_44) ;  /* 0x0000000000048947 */ /* 0x000ff60003800000 */
[----:B------:R-:W-:Y:S01]  /*2fb50*/  BPT.TRAP 0x1 ;  /* 0x000000040000795c */ /* 0x000fe20000300000 */
.L_x_44:
[----:B------:R-:W-:-:S04]  /*2fb60*/  ULEA UR10, UR7, UR61, 0x3 ;  /* 0x0000003d070a7291 */ /* 0x000fc8000f8e183f */
[----:B------:R-:W-:-:S04]  /*2fb70*/  UIADD3 UR10, UR10, 0xc0028, URZ ;  /* 0x000c00280a0a7890 */ /* 0x000fc8000fffe03f */
[----:B------:R-:W-:-:S09]  /*2fb80*/  UPRMT UR10, URZ, 0x654, UR10 ;  /* 0x000006543f0a7896 */ /* 0x000fd2000800000a */
[----:B------:R-:W-:Y:S01]  /*2fb90*/  SYNCS.ARRIVE.TRANS64.RED.A1T0 RZ, [UR10], RZ ;  /* 0x000000ffffff79a7 */ /* 0x000fe2000810040a */
[----:B------:R-:W-:Y:S05]  /*2fba0*/  @P1 BRA `(.L_x_45) ;  /* 0x0000000000041947 */ /* 0x000fea0003800000 */
[----:B------:R-:W-:Y:S01]  /*2fbb0*/  BPT.TRAP 0x1 ;  /* 0x000000040000795c */ /* 0x000fe20000300000 */
.L_x_45:
        /* <DEDUP_REMOVED lines=16> */
.L_x_35:
[----:B------:R-:W1:Y:S01]  /*2fcc0*/  SHFL.BFLY PT, R0, R225, 0x1, 0x1f ;  /* 0x0c201f00e1007f89 */ /* 0x000e6200000e0000 */
[----:B------:R-:W-:Y:S01]  /*2fcd0*/  BSSY B0, `(.L_x_47) ;  /* 0x0000025000007945 */ /* 0x000fe20003800000 */
[----:B------:R-:W-:Y:S01]  /*2fce0*/  MOV R12, 0x7f800000 ;  /* 0x7f800000000c7802 */ /* 0x000fe20000000f00 */
[----:B------:R-:W-:Y:S01]  /*2fcf0*/  IMAD.MOV.U32 R11, RZ, RZ, 0x3f800000 ;  /* 0x3f800000ff0b7424 */ /* 0x000fe200078e00ff */
[----:B------:R-:W2:Y:S01]  /*2fd00*/  SHFL.BFLY PT, R2, R224, 0x1, 0x1f ;  /* 0x0c201f00e0027f89 */ /* 0x000ea200000e0000 */
[----:B------:R-:W-:Y:S01]  /*2fd10*/  MOV R10, 0x7f800000 ;  /* 0x7f800000000a7802 */ /* 0x000fe20000000f00 */
[----:B-1----:R-:W-:Y:S01]  /*2fd20*/  FADD R225, R0, R225 ;  /* 0x000000e100e17221 */ /* 0x002fe20000000000 */
[----:B--2---:R-:W-:-:S04]  /*2fd30*/  FADD R224, R2, R224 ;  /* 0x000000e002e07221 */ /* 0x004fc80000000000 */
[----:B------:R-:W1:Y:S04]  /*2fd40*/  SHFL.BFLY PT, R0, R225, 0x2, 0x1f ;  /* 0x0c401f00e1007f89 */ /* 0x000e6800000e0000 */
[----:B------:R-:W2:Y:S01]  /*2fd50*/  SHFL.BFLY PT, R13, R224, 0x2, 0x1f ;  /* 0x0c401f00e00d7f89 */ /* 0x000ea200000e0000 */
[C---:B-1----:R-:W-:Y:S01]  /*2fd60*/  FSETP.NE.AND P0, PT, R225.reuse, -R0, PT ;  /* 0x80000000e100720b */ /* 0x042fe20003f05000 */
[----:B------:R-:W-:Y:S01]  /*2fd70*/  FADD R225, R225, R0 ;  /* 0x00000000e1e17221 */ /* 0x000fe20000000000 */
[----:B------:R-:W-:Y:S01]  /*2fd80*/  MOV R0, 0x3f800000 ;  /* 0x3f80000000007802 */ /* 0x000fe20000000f00 */
[----:B--2---:R-:W-:-:S10]  /*2fd90*/  FADD R6, R224, R13 ;  /* 0x0000000de0067221 */ /* 0x004fd40000000000 */
[----:B------:R-:W-:Y:S05]  /*2fda0*/  @!P0 BRA `(.L_x_48) ;  /* 0x00000000005c8947 */ /* 0x000fea0003800000 */
[----:B------:R-:W-:Y:S01]  /*2fdb0*/  IMAD.MOV.U32 R0, RZ, RZ, R225 ;  /* 0x000000ffff007224 */ /* 0x000fe200078e00e1 */
[----:B------:R-:W-:Y:S04]  /*2fdc0*/  BSSY B1, `(.L_x_49) ;  /* 0x000000d000017945 */ /* 0x000fe80003800000 */
[----:B------:R-:W-:-:S04]  /*2fdd0*/  IADD3 R2, R0, 0x1800000, RZ ;  /* 0x0180000000027810 */ /* 0x000fc80007ffe0ff */
[----:B------:R-:W-:-:S04]  /*2fde0*/  LOP3.LUT R2, R2, 0x7f800000, RZ, 0xc0, !PT ;  /* 0x7f80000002027812 */ /* 0x000fc800078ec0ff */
[----:B------:R-:W-:-:S13]  /*2fdf0*/  ISETP.GT.U32.AND P0, PT, R2, 0x1ffffff, PT ;  /* 0x01ffffff0200780c */ /* 0x000fda0003f04070 */
[----:B------:R-:W-:Y:S05]  /*2fe00*/  @P0 BRA `(.L_x_50) ;  /* 0x0000000000100947 */ /* 0x000fea0003800000 */
[----:B------:R-:W-:-:S07]  /*2fe10*/  MOV R9, 0x2fe30 ;  /* 0x0002fe3000097802 */ /* 0x000fce0000000f00 */
[----:B------:R-:W-:Y:S05]  /*2fe20*/  CALL.REL.NOINC `($__internal_0_$__cuda_sm20_rcp_rn_f32_slowpath) ;  /* 0x0000008400487944 */ /* 0x000fea0003c00000 */
[----:B------:R-:W-:Y:S01]  /*2fe30*/  MOV R2, R7 ;  /* 0x0000000700027202 */ /* 0x000fe20000000f00 */
[----:B------:R-:W-:Y:S06]  /*2fe40*/  BRA `(.L_x_51) ;  /* 0x0000000000107947 */ /* 0x000fec0003800000 */
.L_x_50:
[----:B------:R-:W1:Y:S02]  /*2fe50*/  MUFU.RCP R2, R0 ;  /* 0x0000000000027308 */ /* 0x000e640000001000 */
[----:B-1----:R-:W-:-:S04]  /*2fe60*/  FFMA R3, R0, R2, -1 ;  /* 0xbf80000000037423 */ /* 0x002fc80000000002 */
[----:B------:R-:W-:-:S04]  /*2fe70*/  FADD.FTZ R3, -R3, -RZ ;  /* 0x800000ff03037221 */ /* 0x000fc80000010100 */
[----:B------:R-:W-:-:S07]  /*2fe80*/  FFMA R2, R2, R3, R2 ;  /* 0x0000000302027223 */ /* 0x000fce0000000002 */
.L_x_51:
[----:B------:R-:W-:Y:S05]  /*2fe90*/  BSYNC B1 ;  /* 0x0000000000017941 */ /* 0x000fea0003800000 */
.L_x_49:
[----:B------:R-:W-:Y:S01]  /*2fea0*/  FSETP.GEU.AND P0, PT, |R0|, 1.175494350822287508e-38, PT ;  /* 0x008000000000780b */ /* 0x000fe20003f0e200 */
[----:B------:R-:W-:-:S12]  /*2feb0*/  ULDC UR4, c[0x0][0x600] ;  /* 0x0001800000047ab9 */ /* 0x000fd80000000800 */
[----:B------:R-:W-:-:S06]  /*2fec0*/  @!P0 FMUL R0, R0, 16777216 ;  /* 0x4b80000000008820 */ /* 0x000fcc0000400000 */
[----:B------:R-:W1:Y:S02]  /*2fed0*/  MUFU.LG2 R0, R0 ;  /* 0x0000000000007308 */ /* 0x000e640000000c00 */
[----:B-1----:R-:W-:-:S04]  /*2fee0*/  @!P0 FADD R0, R0, -24 ;  /* 0xc1c0000000008421 */ /* 0x002fc80000000000 */
[----:B------:R-:W-:-:S04]  /*2fef0*/  FMUL R0, R0, 0.69314718246459960938 ;  /* 0x3f31721800007820 */ /* 0x000fc80000400000 */
[----:B------:R-:W-:Y:S01]  /*2ff00*/  FFMA R10, R5, UR4, R0 ;  /* 0x00000004050a7c23 */ /* 0x000fe20008000000 */
[----:B------:R-:W-:-:S07]  /*2ff10*/  IMAD.MOV.U32 R0, RZ, RZ, R2 ;  /* 0x000000ffff007224 */ /* 0x000fce00078e0002 */
.L_x_48:
[----:B------:R-:W-:Y:S05]  /*2ff20*/  BSYNC B0 ;  /* 0x0000000000007941 */ /* 0x000fea0003800000 */
.L_x_47:
[----:B------:R-:W2:Y:S01]  /*2ff30*/  LDL.LU R166, [R1] ;  /* 0x0000000001a67983 */ /* 0x000ea20000300800 */
[----:B------:R-:W-:-:S03]  /*2ff40*/  ULDC UR4, c[0x0][0x608] ;  /* 0x0001820000047ab9 */ /* 0x000fc60000000800 */
[----:B------:R-:W3:Y:S04]  /*2ff50*/  LDL.LU R162, [R1+0x4] ;  /* 0x0000040001a27983 */ /* 0x000ee80000300800 */
[----:B------:R-:W4:Y:S04]  /*2ff60*/  LDL.LU R158, [R1+0x10] ;  /* 0x00001000019e7983 */ /* 0x000f280000300800 */
[----:B------:R-:W5:Y:S04]  /*2ff70*/  LDL.LU R154, [R1+0x14] ;  /* 0x00001400019a7983 */ /* 0x000f680000300800 */
        /* <DEDUP_REMOVED lines=59> */
[----:B------:R-:W5:Y:S01]  /*30330*/  LDL.LU R2, [R1+0x1f4] ;  /* 0x0001f40001027983 */ /* 0x000f620000300800 */
[----:B------:R-:W-:Y:S01]  /*30340*/  FMUL R0, R0, UR4 ;  /* 0x0000000400007c20 */ /* 0x000fe20008400000 */
[----:B------:R-:W-:Y:S01]  /*30350*/  FSETP.NE.AND P0, PT, R224, -R13, PT ;  /* 0x8000000de000720b */ /* 0x000fe20003f05000 */
[----:B------:R-:W-:Y:S02]  /*30360*/  BSSY B0, `(.L_x_52) ;  /* 0x00000ec000007945 */ /* 0x000fe40003800000 */
[-C--:B--2---:R-:W-:Y:S01]  /*30370*/  FMUL R166, R166, R0.reuse ;  /* 0x00000000a6a67220 */ /* 0x084fe20000400000 */
[-C--:B---3--:R-:W-:Y:S01]  /*30380*/  FMUL R162, R162, R0.reuse ;  /* 0x00000000a2a27220 */ /* 0x088fe20000400000 */
[-C--:B----4-:R-:W-:Y:S01]  /*30390*/  FMUL R158, R158, R0.reuse ;  /* 0x000000009e9e7220 */ /* 0x090fe20000400000 */
[-C--:B-----5:R-:W-:Y:S01]  /*303a0*/  FMUL R154, R154, R0.reuse ;  /* 0x000000009a9a7220 */ /* 0x0a0fe20000400000 */
        /* <DEDUP_REMOVED lines=39> */
[----:B------:R-:W-:-:S04]  /*30620*/  FMUL R234, R161, R0 ;  /* 0x00000000a1ea7220 */ /* 0x000fc80000400000 */
[----:B------:R-:W-:Y:S01]  /*30630*/  STL [R1], R164 ;  /* 0x000000a401007387 */ /* 0x000fe20000100800 */
[-C--:B------:R-:W-:Y:S01]  /*30640*/  FMUL R160, R160, R0.reuse ;  /* 0x00000000a0a07220 */ /* 0x080fe20000400000 */
[----:B------:R-:W-:-:S04]  /*30650*/  FMUL R237, R157, R0 ;  /* 0x000000009ded7220 */ /* 0x000fc80000400000 */
[----:B------:R-:W-:Y:S01]  /*30660*/  STL [R1+0x10], R160 ;  /* 0x000010a001007387 */ /* 0x000fe20000100800 */
[-C--:B------:R-:W-:Y:S01]  /*30670*/  FMUL R156, R156, R0.reuse ;  /* 0x000000009c9c7220 */ /* 0x080fe20000400000 */
[----:B------:R-:W-:-:S04]  /*30680*/  FMUL R153, R153, R0 ;  /* 0x0000000099997220 */ /* 0x000fc80000400000 */
[----:B------:R-:W-:Y:S01]  /*30690*/  STL [R1+0x34], R156 ;  /* 0x0000349c01007387 */ /* 0x000fe20000100800 */
[----:B------:R-:W-:-:S03]  /*306a0*/  FMUL R152, R152, R0 ;  /* 0x0000000098987220 */ /* 0x000fc60000400000 */
        /* <DEDUP_REMOVED lines=28> */
[----:B------:R1:W-:Y:S01]  /*30870*/  STL [R1+0x90], R5 ;  /* 0x0000900501007387 */ /* 0x0003e20000100800 */
[----:B------:R-:W-:-:S03]  /*30880*/  FMUL R2, R2, R0 ;  /* 0x0000000002027220 */ /* 0x000fc60000400000 */
[----:B------:R2:W-:Y:S04]  /*30890*/  STL [R1+0xb4], R3 ;  /* 0x0000b40301007387 */ /* 0x0005e80000100800 */
[----:B------:R3:W-:Y:S01]  /*308a0*/  STL [R1+0xa0], R2 ;  /* 0x0000a00201007387 */ /* 0x0007e20000100800 */
[-C--:B-1----:R-:W-:Y:S01]  /*308b0*/  FMUL R5, R24, R0.reuse ;  /* 0x0000000018057220 */ /* 0x082fe20000400000 */
[----:B--2---:R-:W-:-:S04]  /*308c0*/  FMUL R3, R25, R0 ;  /* 0x0000000019037220 */ /* 0x004fc80000400000 */
[----:B------:R1:W-:Y:S01]  /*308d0*/  STL [R1+0xc4], R5 ;  /* 0x0000c40501007387 */ /* 0x0003e20000100800 */
[----:B---3--:R-:W-:-:S03]  /*308e0*/  FMUL R2, R28, R0 ;  /* 0x000000001c027220 */ /* 0x008fc60000400000 */
        /* <DEDUP_REMOVED lines=119> */
[-C--:B---3--:R-:W-:Y:S01]  /*31060*/  FMUL R2, R148, R0.reuse ;  /* 0x0000000094027220 */ /* 0x088fe20000400000 */
[----:B------:R-:W-:Y:S02]  /*31070*/  FMUL R0, R149, R0 ;  /* 0x0000000095007220 */ /* 0x000fe40000400000 */
[----:B------:R1:W-:Y:S04]  /*31080*/  STL [R1+0x248], R3 ;  /* 0x0002480301007387 */ /* 0x0003e80000100800 */
[----:B------:R1:W-:Y:S04]  /*31090*/  STL [R1+0x258], R2 ;  /* 0x0002580201007387 */ /* 0x0003e80000100800 */
[----:B------:R1:W-:Y:S01]  /*310a0*/  STL [R1+0x250], R0 ;  /* 0x0002500001007387 */ /* 0x0003e20000100800 */
[----:B------:R-:W-:Y:S05]  /*310b0*/  @!P0 BRA `(.L_x_53) ;  /* 0x0000000000588947 */ /* 0x000fea0003800000 */
[----:B-1----:R-:W-:Y:S01]  /*310c0*/  IADD3 R0, R6, 0x1800000, RZ ;  /* 0x0180000006007810 */ /* 0x002fe20007ffe0ff */
[----:B------:R-:W-:Y:S03]  /*310d0*/  BSSY B1, `(.L_x_54) ;  /* 0x000000c000017945 */ /* 0x000fe60003800000 */
[----:B------:R-:W-:-:S04]  /*310e0*/  LOP3.LUT R0, R0, 0x7f800000, RZ, 0xc0, !PT ;  /* 0x7f80000000007812 */ /* 0x000fc800078ec0ff */
[----:B------:R-:W-:-:S13]  /*310f0*/  ISETP.GT.U32.AND P0, PT, R0, 0x1ffffff, PT ;  /* 0x01ffffff0000780c */ /* 0x000fda0003f04070 */
[----:B------:R-:W-:Y:S05]  /*31100*/  @P0 BRA `(.L_x_55) ;  /* 0x0000000000100947 */ /* 0x000fea0003800000 */
[----:B------:R-:W-:Y:S02]  /*31110*/  MOV R0, R6 ;  /* 0x0000000600007202 */ /* 0x000fe40000000f00 */
[----:B------:R-:W-:-:S07]  /*31120*/  MOV R9, 0x31140 ;  /* 0x0003114000097802 */ /* 0x000fce0000000f00 */
[----:B------:R-:W-:Y:S05]  /*31130*/  CALL.REL.NOINC `($__internal_0_$__cuda_sm20_rcp_rn_f32_slowpath) ;  /* 0x0000007000847944 */ /* 0x000fea0003c00000 */
[----:B------:R-:W-:Y:S05]  /*31140*/  BRA `(.L_x_56) ;  /* 0x0000000000107947 */ /* 0x000fea0003800000 */
.L_x_55:
[----:B------:R-:W1:Y:S02]  /*31150*/  MUFU.RCP R7, R6 ;  /* 0x0000000600077308 */ /* 0x000e640000001000 */
[----:B-1----:R-:W-:-:S04]  /*31160*/  FFMA R0, R6, R7, -1 ;  /* 0xbf80000006007423 */ /* 0x002fc80000000007 */
[----:B------:R-:W-:-:S04]  /*31170*/  FADD.FTZ R0, -R0, -RZ ;  /* 0x800000ff00007221 */ /* 0x000fc80000010100 */
[----:B------:R-:W-:-:S07]  /*31180*/  FFMA R7, R7, R0, R7 ;  /* 0x0000000007077223 */ /* 0x000fce0000000007 */
.L_x_56:
[----:B------:R-:W-:Y:S05]  /*31190*/  BSYNC B1 ;  /* 0x0000000000017941 */ /* 0x000fea0003800000 */
.L_x_54:
[----:B------:R-:W-:Y:S01]  /*311a0*/  FSETP.GEU.AND P0, PT, |R6|, 1.175494350822287508e-38, PT ;  /* 0x008000000600780b */ /* 0x000fe20003f0e200 */
[----:B------:R-:W-:Y:S01]  /*311b0*/  ULDC UR4, c[0x0][0x600] ;  /* 0x0001800000047ab9 */ /* 0x000fe20000000800 */
[----:B------:R-:W-:-:S11]  /*311c0*/  IMAD.MOV.U32 R11, RZ, RZ, R7 ;  /* 0x000000ffff0b7224 */ /* 0x000fd600078e0007 */
[----:B------:R-:W-:-:S06]  /*311d0*/  @!P0 FMUL R6, R6, 16777216 ;  /* 0x4b80000006068820 */ /* 0x000fcc0000400000 */
[----:B------:R-:W1:Y:S02]  /*311e0*/  MUFU.LG2 R6, R6 ;  /* 0x0000000600067308 */ /* 0x000e640000000c00 */
[----:B-1----:R-:W-:-:S04]  /*311f0*/  @!P0 FADD R6, R6, -24 ;  /* 0xc1c0000006068421 */ /* 0x002fc80000000000 */
[----:B------:R-:W-:-:S04]  /*31200*/  FMUL R6, R6, 0.69314718246459960938 ;  /* 0x3f31721806067820 */ /* 0x000fc80000400000 */
[----:B------:R-:W-:-:S07]  /*31210*/  FFMA R12, R4, UR4, R6 ;  /* 0x00000004040c7c23 */ /* 0x000fce0008000006 */
.L_x_53:
[----:B------:R-:W-:Y:S05]  /*31220*/  BSYNC B0 ;  /* 0x0000000000007941 */ /* 0x000fea0003800000 */
.L_x_52:
[----:B-1----:R-:W2:Y:S01]  /*31230*/  LDL R0, [R1+0x278] ;  /* 0x0002780001007983 */ /* 0x002ea20000100800 */
        /* <DEDUP_REMOVED lines=65> */
[----:B--2---:R-:W-:-:S03]  /*31650*/  R2UR UR5, R0 ;  /* 0x00000000000572ca */ /* 0x004fc600000e0000 */
[----:B------:R-:W2:Y:S01]  /*31660*/  LDL R0, [R1+0x280] ;  /* 0x0002800001007983 */ /* 0x000ea20000100800 */
[----:B------:R-:W-:-:S09]  /*31670*/  FMUL R11, R11, UR4 ;  /* 0x000000040b0b7c20 */ /* 0x000fd20008400000 */
[----:B------:R-:W-:-:S04]  /*31680*/  UISETP.NE.AND UP0, UPT, UR5, 0x1, UPT ;  /* 0x000000010500788c */ /* 0x000fc8000bf05270 */
[----:B------:R-:W-:Y:S01]  /*31690*/  USEL UR4, URZ, 0x1, UP0 ;  /* 0x000000013f047887 */ /* 0x000fe20008000000 */
        /* <DEDUP_REMOVED lines=105> */
[----:B------:R-:W-:-:S03]  /*31d30*/  FMUL R3, R147, R11 ;  /* 0x0000000b93037220 */ /* 0x000fc60000400000 */
[----:B------:R1:W-:Y:S02]  /*31d40*/  STL [R1+0x1c], R2 ;  /* 0x00001c0201007387 */ /* 0x0003e40000100800 */
[-C--:B-1----:R-:W-:Y:S01]  /*31d50*/  FMUL R2, R146, R11.reuse ;  /* 0x0000000b92027220 */ /* 0x082fe20000400000 */
[----:B--2---:R-:W-:Y:S01]  /*31d60*/  R2UR UR5, R0 ;  /* 0x00000000000572ca */ /* 0x004fe200000e0000 */
[----:B------:R-:W-:-:S05]  /*31d70*/  FMUL R0, R142, R11 ;  /* 0x0000000b8e007220 */ /* 0x000fca0000400000 */
[----:B------:R1:W-:Y:S04]  /*31d80*/  STL [R1+0x24], R0 ;  /* 0x0000240001007387 */ /* 0x0003e80000100800 */
[----:B------:R-:W-:Y:S01]  /*31d90*/  STL [R1+0x2c], R2 ;  /* 0x00002c0201007387 */ /* 0x000fe20000100800 */
[----:B-1----:R-:W-:-:S03]  /*31da0*/  FMUL R0, R150, R11 ;  /* 0x0000000b96007220 */ /* 0x002fc60000400000 */
[----:B------:R-:W-:Y:S04]  /*31db0*/  STL [R1+0x20], R3 ;  /* 0x0000200301007387 */ /* 0x000fe80000100800 */
[----:B------:R1:W-:Y:S02]  /*31dc0*/  STL [R1+0x30], R0 ;  /* 0x0000300001007387 */ /* 0x0003e40000100800 */
[----:B-1----:R-:W-:-:S04]  /*31dd0*/  MOV R0, UR4 ;  /* 0x0000000400007c02 */ /* 0x002fc80008000f00 */
[----:B------:R-:W-:-:S04]  /*31de0*/  SHF.L.U32 R0, R0, 0x1f, RZ ;  /* 0x0000001f00007819 */ /* 0x000fc800000006ff */
[----:B------:R-:W1:Y:S01]  /*31df0*/  SYNCS.PHASECHK.TRANS64.TRYWAIT P0, [UR5+0x8], R0 ;  /* 0x00000800ff0075a7 */ /* 0x000e620008000145 */
[----:B------:R-:W-:-:S05]  /*31e00*/  FMUL R2, R151, R11 ;  /* 0x0000000b97027220 */ /* 0x000fca0000400000 */
[----:B------:R2:W-:Y:S02]  /*31e10*/  STL [R1+0x28], R2 ;  /* 0x0000280201007387 */ /* 0x0005e40000100800 */
[----:B--2---:R-:W2:Y:S01]  /*31e20*/  S2R R2, SR_TID.X ;  /* 0x0000000000027919 */ /* 0x004ea20000002100 */
        /* <DEDUP_REMOVED lines=18> */
[----:B-1----:R-:W-:Y:S06]  /*31f50*/  @!P0 BRA `(.L_x_57) ;  /* 0x0000006000648947 */ /* 0x002fec0003800000 */
.L_x_135:
[----:B-1----:R-:W3:Y:S01]  /*31f60*/  LDL.LU R3, [R1+0x27c] ;  /* 0x00027c0001037983 */ /* 0x002ee20000300800 */
[C---:B--2---:R-:W-:Y:S01]  /*31f70*/  LOP3.LUT P0, RZ, R2.reuse, 0x3, RZ, 0xc0, !PT ;  /* 0x0000000302ff7812 */ /* 0x044fe2000780c0ff */
[----:B------:R-:W-:Y:S01]  /*31f80*/  ULDC.64 UR8, c[0x0][0x208] ;  /* 0x0000820000087ab9 */ /* 0x000fe20000000a00 */
[----:B------:R-:W-:Y:S01]  /*31f90*/  LOP3.LUT R58, R2, 0x7f, RZ, 0xc0, !PT ;  /* 0x0000007f023a7812 */ /* 0x000fe200078ec0ff */
[----:B------:R-:W-:Y:S03]  /*31fa0*/  BSSY B0, `(.L_x_58) ;  /* 0x000001a000007945 */ /* 0x000fe60003800000 */
[----:B------:R-:W-:Y:S02]  /*31fb0*/  SHF.R.U32.HI R56, RZ, 0x5, R58 ;  /* 0x00000005ff387819 */ /* 0x000fe4000001163a */
[----:B---3--:R-:W-:-:S13]  /*31fc0*/  R2UR UR4, R3 ;  /* 0x00000000030472ca */ /* 0x008fda00000e0000 */
[----:B------:R-:W-:Y:S01]  /*31fd0*/  USHF.L.U32 UR42, UR4, 0x6, URZ ;  /* 0x00000006042a7899 */ /* 0x000fe2000800063f */
[----:B------:R-:W-:Y:S11]  /*31fe0*/  @P0 BRA `(.L_x_59) ;  /* 0x0000000000540947 */ /* 0x000ff60003800000 */
[----:B------:R-:W1:Y:S01]  /*31ff0*/  S2UR UR4, SR_CTAID.Y ;  /* 0x00000000000479c3 */ /* 0x000e620000002600 */
[----:B------:R-:W-:Y:S01]  /*32000*/  SHF.R.U32.HI R2, RZ, 0x2, R2 ;  /* 0x00000002ff027819 */ /* 0x000fe20000011602 */
[----:B------:R-:W-:Y:S01]  /*32010*/  ULDC.64 UR6, c[0x0][0x688] ;  /* 0x0001a20000067ab9 */ /* 0x000fe20000000a00 */
[----:B------:R-:W-:Y:S01]  /*32020*/  SHF.L.U32 R0, R56, 0x4, RZ ;  /* 0x0000000438007819 */ /* 0x000fe200000006ff */
[----:B------:R-:W-:Y:S01]  /*32030*/  ULDC UR10, c[0x0][0x288] ;  /* 0x0000a200000a7ab9 */ /* 0x000fe20000000800 */
[----:B------:R-:W-:-:S03]  /*32040*/  LOP3.LUT R2, R2, 0x7, RZ, 0xc0, !PT ;  /* 0x0000000702027812 */ /* 0x000fc600078ec0ff */
[----:B------:R-:W2:Y:S01]  /*32050*/  S2UR UR5, SR_CTAID.Z ;  /* 0x00000000000579c3 */ /* 0x000ea20000002700 */
[----:B------:R-:W-:-:S05]  /*32060*/  LOP3.LUT R0, R0, 0xfffffff0, R2, 0xe2, !PT ;  /* 0xfffffff000007812 */ /* 0x000fca00078ee202 */
[----:B------:R-:W-:-:S05]  /*32070*/  VIADD R2, R0, UR42 ;  /* 0x0000002a00027c36 */ /* 0x000fca0008000000 */
[C---:B------:R-:W-:Y:S02]  /*32080*/  ISETP.GE.U32.AND P0, PT, R2.reuse, UR10, PT ;  /* 0x0000000a02007c0c */ /* 0x040fe4000bf06070 */
[----:B------:R-:W-:Y:S01]  /*32090*/  IADD3 R2, R2, 0x8, RZ ;  /* 0x0000000802027810 */ /* 0x000fe20007ffe0ff */
[----:B-1----:R-:W-:-:S03]  /*320a0*/  UIMAD UR4, UR4, UR6, UR42 ;  /* 0x00000006040472a4 */ /* 0x002fc6000f8e022a */
[----:B------:R-:W-:Y:S01]  /*320b0*/  ISETP.GE.U32.AND P1, PT, R2, UR10, PT ;  /* 0x0000000a02007c0c */ /* 0x000fe2000bf26070 */
[----:B--2---:R-:W-:-:S06]  /*320c0*/  UIMAD UR4, UR5, UR7, UR4 ;  /* 0x00000007050472a4 */ /* 0x004fcc000f8e0204 */
[----:B------:R-:W-:Y:S01]  /*320d0*/  IADD3 R0, P2, R0, UR4, RZ ;  /* 0x0000000400007c10 */ /* 0x000fe2000ff5e0ff */
[----:B------:R-:W-:-:S03]  /*320e0*/  ULDC.64 UR4, c[0x0][0x680] ;  /* 0x0001a00000047ab9 */ /* 0x000fc60000000a00 */
[----:B------:R-:W-:Y:S02]  /*320f0*/  IADD3.X R3, RZ, RZ, RZ, P2, !PT ;  /* 0x000000ffff037210 */ /* 0x000fe400017fe4ff */
[----:B------:R-:W-:-:S04]  /*32100*/  LEA R2, P2, R0, UR4, 0x2 ;  /* 0x0000000400027c11 */ /* 0x000fc8000f8410ff */
[----:B------:R-:W-:-:S05]  /*32110*/  LEA.HI.X R3, R0, UR5, R3, 0x2, P2 ;  /* 0x0000000500037c11 */ /* 0x000fca00090f1403 */
[----:B------:R1:W-:Y:S04]  /*32120*/  @!P0 STG.E desc[UR8][R2.64], R10 ;  /* 0x0000000a02008986 */ /* 0x0003e8000c101908 */
[----:B------:R1:W-:Y:S02]  /*32130*/  @!P1 STG.E desc[UR8][R2.64+0x20], R12 ;  /* 0x0000200c02009986 */ /* 0x0003e4000c101908 */
.L_x_59:
[----:B------:R-:W-:Y:S05]  /*32140*/  BSYNC B0 ;  /* 0x0000000000007941 */ /* 0x000fea0003800000 */
.L_x_58:
[----:B------:R-:W-:Y:S02]  /*32150*/  ULDC.64 UR4, c[0x0][0x730] ;  /* 0x0001cc0000047ab9 */ /* 0x000fe40000000a00 */
[----:B------:R-:W-:-:S04]  /*32160*/  ISETP.NE.U32.AND P0, PT, RZ, UR4, PT ;  /* 0x00000004ff007c0c */ /* 0x000fc8000bf05070 */
[----:B------:R-:W-:-:S13]  /*32170*/  ISETP.NE.AND.EX P0, PT, RZ, UR5, PT, P0 ;  /* 0x00000005ff007c0c */ /* 0x000fda000bf05300 */
[----:B------:R-:W-:Y:S05]  /*32180*/  @P0 BRA `(.L_x_60) ;  /* 0x0000000000200947 */ /* 0x000fea0003800000 */
[----:B------:R-:W-:Y:S02]  /*32190*/  ULDC.64 UR4, c[0x0][0x728] ;  /* 0x0001ca0000047ab9 */ /* 0x000fe40000000a00 */
[----:B------:R-:W-:-:S04]  /*321a0*/  ISETP.NE.U32.AND P0, PT, RZ, UR4, PT ;  /* 0x00000004ff007c0c */ /* 0x000fc8000bf05070 */
[----:B------:R-:W-:-:S13]  /*321b0*/  ISETP.NE.AND.EX P0, PT, RZ, UR5, PT, P0 ;  /* 0x00000005ff007c0c */ /* 0x000fda000bf05300 */
[----:B------:R-:W-:Y:S05]  /*321c0*/  @!P0 BRA `(.L_x_61) ;  /* 0x00000000000c8947 */ /* 0x000fea0003800000 */
[----:B------:R-:W2:Y:S02]  /*321d0*/  LDC.64 R54, c[0x0][0x728] ;  /* 0x0001ca00ff367b82 */ /* 0x000ea40000000a00 */
[----:B--2---:R2:W5:Y:S01]  /*321e0*/  LDG.E R54, desc[UR8][R54.64] ;  /* 0x0000000836367981 */ /* 0x004562000c1e1900 */
[----:B------:R-:W-:Y:S05]  /*321f0*/  BRA `(.L_x_60) ;  /* 0x0000000000047947 */ /* 0x000fea0003800000 */
.L_x_61:
[----:B------:R-:W3:Y:S02]  /*32200*/  LDC R54, c[0x0][0x720] ;  /* 0x0001c800ff367b82 */ /* 0x000ee40000000800 */
.L_x_60:
[----:B------:R-:W-:-:S04]  /*32210*/  MOV R0, RZ ;  /* 0x000000ff00007202 */ /* 0x000fc80000000f00 */
[----:B------:R-:W-:-:S13]  /*32220*/  LOP3.LUT P0, RZ, R0, 0x1bf, RZ, 0xc0, !PT ;  /* 0x000001bf00ff7812 */ /* 0x000fda000780c0ff */
[----:B------:R-:W-:Y:S05]  /*32230*/  @!P0 BRA `(.L_x_62) ;  /* 0x0000000000408947 */ /* 0x000fea0003800000 */
[----:B-1----:R-:W-:Y:S01]  /*32240*/  MOV R2, 0x0 ;  /* 0x0000000000027802 */ /* 0x002fe20000000f00 */
[----:B------:R-:W-:Y:S01]  /*32250*/  ULDC.64 UR4, c[0x4][0x70] ;  /* 0x01001c0000047ab9 */ /* 0x000fe20000000a00 */
[----:B------:R-:W-:Y:S01]  /*32260*/  ULDC.64 UR6, c[0x4][0x78] ;  /* 0x01001e0000067ab9 */ /* 0x000fe20000000a00 */
[----:B------:R-:W-:Y:S01]  /*32270*/  ULDC.64 UR8, c[0x4][0x8] ;  /* 0x0100020000087ab9 */ /* 0x000fe20000000a00 */
[----:B------:R-:W-:Y:S01]  /*32280*/  IMAD.U32 R4, RZ, RZ, UR4 ;  /* 0x00000004ff047e24 */ /* 0x000fe2000f8e00ff */
[----:B------:R-:W-:Y:S01]  /*32290*/  MOV R5, UR5 ;  /* 0x0000000500057c02 */ /* 0x000fe20008000f00 */
[----:B------:R-:W1:Y:S01]  /*322a0*/  LDC.64 R2, c[0x4][R2] ;  /* 0x0100000002027b82 */ /* 0x000e620000000a00 */
[----:B------:R-:W-:Y:S01]  /*322b0*/  MOV R6, UR6 ;  /* 0x0000000600067c02 */ /* 0x000fe20008000f00 */
[----:B------:R-:W-:Y:S01]  /*322c0*/  IMAD.U32 R7, RZ, RZ, UR7 ;  /* 0x00000007ff077e24 */ /* 0x000fe2000f8e00ff */
[----:B------:R-:W-:Y:S01]  /*322d0*/  MOV R10, UR8 ;  /* 0x00000008000a7c02 */ /* 0x000fe20008000f00 */
[----:B------:R-:W-:Y:S01]  /*322e0*/  IMAD.MOV.U32 R8, RZ, RZ, 0x70 ;  /* 0x00000070ff087424 */ /* 0x000fe200078e00ff */
[----:B------:R-:W-:-:S02]  /*322f0*/  MOV R11, UR9 ;  /* 0x00000009000b7c02 */ /* 0x000fc40008000f00 */
[----:B------:R-:W-:Y:S02]  /*32300*/  MOV R12, 0x1 ;  /* 0x00000001000c7802 */ /* 0x000fe40000000f00 */
[----:B------:R-:W-:-:S07]  /*32310*/  MOV R13, RZ ;  /* 0x000000ff000d7202 */ /* 0x000fce0000000f00 */
[----:B------:R-:W-:-:S07]  /*32320*/  LEPC R20, `(.L_x_62) ;  /* 0x000000001014794e */ /* 0x000fce0000000000 */
[----:B-123-5:R-:W-:Y:S05]  /*32330*/  CALL.ABS.NOINC R2 ;  /* 0x0000000002007343 */ /* 0x02efea0003c00000 */
.L_x_62:
[----:B-1----:R-:W4:Y:S02]  /*32340*/  LDL R2, [R1+0x278] ;  /* 0x0002780001027983 */ /* 0x002f240000100800 */
[----:B----4-:R-:W-:Y:S01]  /*32350*/  R2UR UR4, R2 ;  /* 0x00000000020472ca */ /* 0x010fe200000e0000 */
[----:B------:R-:W-:-:S12]  /*32360*/  IMAD.U32 R2, RZ, RZ, UR61 ;  /* 0x0000003dff027e24 */ /* 0x000fd8000f8e00ff */
[----:B------:R-:W-:-:S05]  /*32370*/  MOV R0, UR4 ;  /* 0x0000000400007c02 */ /* 0x000fca0008000f00 */
[----:B------:R-:W-:-:S05]  /*32380*/  IMAD R2, R0, 0x2200, R2 ;  /* 0x0000220000027824 */ /* 0x000fca00078e0202 */
[----:B--2---:R-:W-:-:S04]  /*32390*/  IADD3 R55, R2, -0x2200, RZ ;  /* 0xffffde0002377810 */ /* 0x004fc80007ffe0ff */
[----:B------:R-:W-:-:S13]  /*323a0*/  LOP3.LUT P0, RZ, R55, 0x1b0, RZ, 0xc0, !PT ;  /* 0x000001b037ff7812 */ /* 0x000fda000780c0ff */
[----:B------:R-:W-:Y:S05]  /*323b0*/  @!P0 BRA `(.L_x_63) ;  /* 0x0000000000408947 */ /* 0x000fea0003800000 */
[----:B------:R-:W-:Y:S01]  /*323c0*/  MOV R14, 0x0 ;  /* 0x00000000000e7802 */ /* 0x000fe20000000f00 */
        /* <DEDUP_REMOVED lines=14> */
[----:B-1-3-5:R-:W-:Y:S05]  /*324b0*/  CALL.ABS.NOINC R14 ;  /* 0x000000000e007343 */ /* 0x02afea0003c00000 */
.L_x_63:
[----:B------:R-:W1:Y:S01]  /*324c0*/  S2R R8, SR_TID.X ;  /* 0x0000000000087919 */ /* 0x000e620000002100 */
[----:B------:R-:W-:Y:S01]  /*324d0*/  ULDC.64 UR4, c[0x0][0x730] ;  /* 0x0001cc0000047ab9 */ /* 0x000fe20000000a00 */
[----:B------:R-:W-:Y:S01]  /*324e0*/  VIADD R58, R58, 0x1f ;  /* 0x0000001f3a3a7836 */ /* 0x000fe20000000000 */
[----:B------:R-:W-:-:S04]  /*324f0*/  ISETP.NE.U32.AND P0, PT, RZ, UR4, PT ;  /* 0x00000004ff007c0c */ /* 0x000fc8000bf05070 */
[----:B------:R-:W-:Y:S02]  /*32500*/  ISETP.NE.AND.EX P0, PT, RZ, UR5, PT, P0 ;  /* 0x00000005ff007c0c */ /* 0x000fe4000bf05300 */
[----:B------:R-:W-:-:S11]  /*32510*/  ISETP.GT.U32.AND P1, PT, R58, 0x3e, PT ;  /* 0x0000003e3a00780c */ /* 0x000fd60003f24070 */
[----:B---3-5:R-:W2:Y:S01]  /*32520*/  @P0 LDC R54, c[0x0][0x720] ;  /* 0x0001c800ff360b82 */ /* 0x028ea20000000800 */
[----:B-1----:R-:W-:Y:S02]  /*32530*/  SHF.L.U32 R7, R8, 0x5, RZ ;  /* 0x0000000508077819 */ /* 0x002fe400000006ff */
[----:B------:R-:W-:Y:S02]  /*32540*/  SHF.R.U32.HI R0, RZ, 0x1, R8 ;  /* 0x00000001ff007819 */ /* 0x000fe40000011608 */
[----:B------:R-:W-:-:S04]  /*32550*/  LOP3.LUT R3, R7, 0xc0, RZ, 0xc0, !PT ;  /* 0x000000c007037812 */ /* 0x000fc800078ec0ff */
[----:B------:R-:W-:Y:S02]  /*32560*/  LOP3.LUT R3, R3, 0x8, R0, 0xf8, !PT ;  /* 0x0000000803037812 */ /* 0x000fe400078ef800 */
[----:B------:R-:W-:Y:S01]  /*32570*/  SHF.L.U32 R0, R8, 0x2, RZ ;  /* 0x0000000208007819 */ /* 0x000fe200000006ff */
[-C--:B--2---:R-:W-:Y:S01]  /*32580*/  FMUL R4, R166, R54.reuse ;  /* 0x00000036a6047220 */ /* 0x084fe20000400000 */
[-C--:B------:R-:W-:Y:S02]  /*32590*/  FMUL R162, R162, R54.reuse ;  /* 0x00000036a2a27220 */ /* 0x080fe40000400000 */
[----:B------:R-:W-:Y:S01]  /*325a0*/  LOP3.LUT R3, R3, 0x18, R0, 0x78, !PT ;  /* 0x0000001803037812 */ /* 0x000fe200078e7800 */
[-C--:B------:R-:W-:Y:S01]  /*325b0*/  FMUL R5, R28, R54.reuse ;  /* 0x000000361c057220 */ /* 0x080fe20000400000 */
[----:B------:R-:W-:Y:S01]  /*325c0*/  LOP3.LUT R0, R7, 0x20, RZ, 0xc0, !PT ;  /* 0x0000002007007812 */ /* 0x000fe200078ec0ff */
[-C--:B------:R-:W-:Y:S01]  /*325d0*/  FMUL R33, R33, R54.reuse ;  /* 0x0000003621217220 */ /* 0x080fe20000400000 */
[----:B------:R-:W-:Y:S01]  /*325e0*/  LOP3.LUT R7, R7, 0x100, RZ, 0xc0, !PT ;  /* 0x0000010007077812 */ /* 0x000fe200078ec0ff */
[-C--:B------:R-:W-:Y:S01]  /*325f0*/  FMUL R6, R158, R54.reuse ;  /* 0x000000369e067220 */ /* 0x080fe20000400000 */
[----:B------:R-:W-:Y:S01]  /*32600*/  FMUL R154, R154, R54 ;  /* 0x000000369a9a7220 */ /* 0x000fe20000400000 */
[----:B------:R-:W-:-:S02]  /*32610*/  IMAD R0, R56, 0x200, R0 ;  /* 0x0000020038007824 */ /* 0x000fc400078e0200 */
[----:B------:R-:W-:Y:S01]  /*32620*/  FMUL R29, R29, R54 ;  /* 0x000000361d1d7220 */ /* 0x000fe20000400000 */
[----:B------:R-:W-:Y:S02]  /*32630*/  F2FP.BF16.F32.PACK_AB R4, R162, R4 ;  /* 0x00000004a204723e */ /* 0x000fe400000010ff */
[----:B------:R-:W-:Y:S02]  /*32640*/  F2FP.BF16.F32.PACK_AB R5, R33, R5 ;  /* 0x000000052105723e */ /* 0x000fe400000010ff */
[----:B------:R-:W-:Y:S01]  /*32650*/  IADD3 R3, R3, R0, R7 ;  /* 0x0000000003037210 */ /* 0x000fe20007ffe007 */
[----:B------:R-:W-:Y:S01]  /*32660*/  FMUL R7, R24, R54 ;  /* 0x0000003618077220 */ /* 0x000fe20000400000 */
[----:B------:R-:W-:-:S04]  /*32670*/  F2FP.BF16.F32.PACK_AB R6, R154, R6 ;  /* 0x000000069a06723e */ /* 0x000fc800000010ff */
[----:B------:R-:W-:Y:S01]  /*32680*/  F2FP.BF16.F32.PACK_AB R7, R29, R7 ;  /* 0x000000071d07723e */ /* 0x000fe200000010ff */
[----:B------:R-:W-:Y:S06]  /*32690*/  @P1 BRA `(.L_x_64) ;  /* 0x0000000000041947 */ /* 0x000fec0003800000 */
[----:B------:R-:W-:-:S04]  /*326a0*/  DEPBAR.LE SB0, 0x1 ;  /* 0x000080400000791a */ /* 0x000fc80000000000 */
.L_x_64:
[----:B------:R-:W2:Y:S04]  /*326b0*/  LDL.LU R12, [R1] ;  /* 0x00000000010c7983 */ /* 0x000ea80000300800 */
[----:B------:R-:W3:Y:S04]  /*326c0*/  LDL.LU R10, [R1+0x10] ;  /* 0x00001000010a7983 */ /* 0x000ee80000300800 */
[----:B------:R-:W4:Y:S01]  /*326d0*/  LDL.LU R9, [R1+0x4] ;  /* 0x0000040001097983 */ /* 0x000f220000300800 */
[----:B------:R-:W-:Y:S05]  /*326e0*/  WARPSYNC.ALL ;  /* 0x0000000000007948 */ /* 0x000fea0003800000 */
[C---:B------:R-:W-:Y:S01]  /*326f0*/  LEA R0, R3.reuse, R2, 0x1 ;  /* 0x0000000203007211 */ /* 0x040fe200078e08ff */
[----:B------:R-:W-:Y:S01]  /*32700*/  BAR.SYNC.DEFER_BLOCKING 0x1, 0x80 ;  /* 0x0042000000007b1d */ /* 0x000fe20000010000 */
[----:B------:R-:W-:Y:S01]  /*32710*/  LEA R3, R3, R55, 0x1 ;  /* 0x0000003703037211 */ /* 0x000fe200078e08ff */
[----:B------:R-:W-:Y:S01]  /*32720*/  IMAD.MOV.U32 R55, RZ, RZ, 0x10 ;  /* 0x00000010ff377424 */ /* 0x000fe200078e00ff */
[----:B------:R-:W-:Y:S01]  /*32730*/  LOP3.LUT P0, RZ, R8, 0x4, RZ, 0xc0, !PT ;  /* 0x0000000408ff7812 */ /* 0x000fe2000780c0ff */
[-C--:B------:R-:W-:Y:S01]  /*32740*/  FMUL R163, R163, R54.reuse ;  /* 0x00000036a3a37220 */ /* 0x080fe20000400000 */
[-C--:B------:R-:W-:Y:S01]  /*32750*/  FMUL R32, R32, R54.reuse ;  /* 0x0000003620207220 */ /* 0x080fe20000400000 */
[-C--:B------:R-:W-:Y:S01]  /*32760*/  FMUL R155, R155, R54.reuse ;  /* 0x000000369b9b7220 */ /* 0x080fe20000400000 */
[-C--:B------:R-:W-:Y:S01]  /*32770*/  FMUL R25, R25, R54.reuse ;  /* 0x0000003619197220 */ /* 0x080fe20000400000 */
[----:B------:R-:W-:Y:S01]  /*32780*/  SEL R55, R55, 0xfffffff0, !P0 ;  /* 0xfffffff037377807 */ /* 0x000fe20004000000 */
[----:B------:R-:W4:Y:S04]  /*32790*/  LDL.LU R24, [R1+0x34] ;  /* 0x0000340001187983 */ /* 0x000f280000300800 */
[----:B------:R-:W4:Y:S04]  /*327a0*/  LDL.LU R21, [R1+0x14] ;  /* 0x0000140001157983 */ /* 0x000f280000300800 */
[----:B------:R-:W4:Y:S04]  /*327b0*/  LDL.LU R20, [R1+0x44] ;  /* 0x0000440001147983 */ /* 0x000f280000300800 */
[----:B------:R-:W4:Y:S04]  /*327c0*/  LDL.LU R13, [R1+0x40] ;  /* 0x00004000010d7983 */ /* 0x000f280000300800 */
[----:B------:R1:W-:Y:S04]  /*327d0*/  STSM.16.M88.4 [R0+-0x2200], R4 ;  /* 0xffde000400007844 */ /* 0x0003e80000000200 */
[----:B------:R-:W4:Y:S04]  /*327e0*/  LDL.LU R15, [R1+0x54] ;  /* 0x00005400010f7983 */ /* 0x000f280000300800 */
[----:B------:R-:W4:Y:S04]  /*327f0*/  LDL.LU R14, [R1+0x50] ;  /* 0x00005000010e7983 */ /* 0x000f280000300800 */
[----:B------:R-:W4:Y:S01]  /*32800*/  LDL.LU R11, [R1+0x64] ;  /* 0x00006400010b7983 */ /* 0x000f220000300800 */
[-C--:B------:R-:W-:Y:S01]  /*32810*/  FMUL R66, R179, R54.reuse ;  /* 0x00000036b3427220 */ /* 0x080fe20000400000 */
[-C--:B------:R-:W-:Y:S01]  /*32820*/  FMUL R62, R175, R54.reuse ;  /* 0x00000036af3e7220 */ /* 0x080fe20000400000 */
[-C--:B------:R-:W-:Y:S01]  /*32830*/  FMUL R56, R170, R54.reuse ;  /* 0x00000036aa387220 */ /* 0x080fe20000400000 */
[-C--:B-1----:R-:W-:Y:S01]  /*32840*/  FMUL R4, R167, R54.reuse ;  /* 0x00000036a7047220 */ /* 0x082fe20000400000 */
[-C--:B------:R-:W-:Y:S01]  /*32850*/  FMUL R5, R23, R54.reuse ;  /* 0x0000003617057220 */ /* 0x080fe20000400000 */
[-C--:B------:R-:W-:Y:S01]  /*32860*/  FMUL R6, R159, R54.reuse ;  /* 0x000000369f067220 */ /* 0x080fe20000400000 */
[----:B------:R-:W-:Y:S01]  /*32870*/  FMUL R7, R22, R54 ;  /* 0x0000003616077220 */ /* 0x000fe20000400000 */
[----:B------:R-:W-:Y:S01]  /*32880*/  LEA R0, R55, R3, 0x1 ;  /* 0x0000000337007211 */ /* 0x000fe200078e08ff */
[----:B------:R-:W-:Y:S01]  /*32890*/  STL [R1+0x284], R2 ;  /* 0x0002840201007387 */ /* 0x000fe20000100800 */
[----:B------:R-:W-:Y:S01]  /*328a0*/  F2FP.BF16.F32.PACK_AB R4, R163, R4 ;  /* 0x00000004a304723e */ /* 0x000fe200000010ff */
[-C--:B------:R-:W-:Y:S01]  /*328b0*/  FMUL R71, R16, R54.reuse ;  /* 0x0000003610477220 */ /* 0x080fe20000400000 */
[----:B------:R-:W-:Y:S01]  /*328c0*/  F2FP.BF16.F32.PACK_AB R5, R32, R5 ;  /* 0x000000052005723e */ /* 0x000fe200000010ff */
[----:B------:R-:W-:Y:S01]  /*328d0*/  FMUL R67, R17, R54 ;  /* 0x0000003611437220 */ /* 0x000fe20000400000 */
[----:B------:R-:W-:Y:S01]  /*328e0*/  F2FP.BF16.F32.PACK_AB R6, R155, R6 ;  /* 0x000000069b06723e */ /* 0x000fe200000010ff */
[-C--:B------:R-:W-:Y:S01]  /*328f0*/  FMUL R59, R19, R54.reuse ;  /* 0x00000036133b7220 */ /* 0x080fe20000400000 */
[----:B------:R-:W-:Y:S01]  /*32900*/  F2FP.BF16.F32.PACK_AB R7, R25, R7 ;  /* 0x000000071907723e */ /* 0x000fe200000010ff */
[-C--:B------:R-:W-:Y:S01]  /*32910*/  FMUL R60, R174, R54.reuse ;  /* 0x00000036ae3c7220 */ /* 0x080fe20000400000 */
[-C--:B------:R-:W-:Y:S01]  /*32920*/  FMUL R68, R182, R54.reuse ;  /* 0x00000036b6447220 */ /* 0x080fe20000400000 */
[-C--:B------:R-:W-:Y:S01]  /*32930*/  FMUL R58, R171, R54.reuse ;  /* 0x00000036ab3a7220 */ /* 0x080fe20000400000 */
[-C--:B------:R-:W-:Y:S01]  /*32940*/  FMUL R63, R18, R54.reuse ;  /* 0x00000036123f7220 */ /* 0x080fe20000400000 */
[----:B------:R1:W-:Y:S01]  /*32950*/  STSM.16.M88.4 [R0], R4 ;  /* 0x0000000400007844 */ /* 0x0003e20000000200 */
        /* <DEDUP_REMOVED lines=57> */
[-C--:B--2---:R-:W-:Y:S01]  /*32cf0*/  FMUL R179, R12, R54.reuse ;  /* 0x000000360cb37220 */ /* 0x084fe20000400000 */
[-C--:B---3--:R-:W-:Y:S01]  /*32d00*/  FMUL R175, R10, R54.reuse ;  /* 0x000000360aaf7220 */ /* 0x088fe20000400000 */
[----:B------:R-:W2:Y:S01]  /*32d10*/  LDL.LU R12, [R1+0x74] ;  /* 0x00007400010c7983 */ /* 0x000ea20000300800 */
[----:B----4-:R-:W-:-:S03]  /*32d20*/  FMUL R170, R9, R54 ;  /* 0x0000003609aa7220 */ /* 0x010fc60000400000 */
[----:B------:R-:W3:Y:S01]  /*32d30*/  LDL.LU R10, [R1+0x70] ;  /* 0x00007000010a7983 */ /* 0x000ee20000300800 */
[----:B------:R-:W-:-:S03]  /*32d40*/  FMUL R162, R13, R54 ;  /* 0x000000360da27220 */ /* 0x000fc60000400000 */
[----:B------:R-:W4:Y:S01]  /*32d50*/  LDL.LU R9, [R1+0x84] ;  /* 0x0000840001097983 */ /* 0x000f220000300800 */
[----:B------:R-:W-:-:S03]  /*32d60*/  FMUL R159, R11, R54 ;  /* 0x000000360b9f7220 */ /* 0x000fc60000400000 */
[----:B------:R-:W4:Y:S01]  /*32d70*/  LDL.LU R8, [R1+0x80] ;  /* 0x0000800001087983 */ /* 0x000f220000300800 */
[-C--:B------:R-:W-:Y:S01]  /*32d80*/  FMUL R158, R14, R54.reuse ;  /* 0x000000360e9e7220 */ /* 0x080fe20000400000 */
[-C--:B------:R-:W-:Y:S01]  /*32d90*/  FMUL R163, R15, R54.reuse ;  /* 0x000000360fa37220 */ /* 0x080fe20000400000 */
[-C--:B------:R-:W-:Y:S01]  /*32da0*/  FMUL R17, R30, R54.reuse ;  /* 0x000000361e117220 */ /* 0x080fe20000400000 */
        /* <DEDUP_REMOVED lines=12> */
[----:B------:R-:W4:Y:S04]  /*32e70*/  LDL.LU R6, [R1+0xa0] ;  /* 0x0000a00001067983 */ /* 0x000f280000300800 */
[----:B------:R-:W4:Y:S04]  /*32e80*/  LDL.LU R4, [R1+0xb4] ;  /* 0x0000b40001047983 */ /* 0x000f280000300800 */
[----:B------:R-:W4:Y:S01]  /*32e90*/  LDL.LU R11, [R1+0xb0] ;  /* 0x0000b000010b7983 */ /* 0x000f220000300800 */
        /* <DEDUP_REMOVED lines=61> */
[----:B------:R-:W-:Y:S01]  /*33270*/  @!PT LDS RZ, [RZ] ;  /* 0x00000000fffff984 */ /* 0x000fe20000000800 */
[----:B------:R-:W-:Y:S01]  /*33280*/  @!PT LDS RZ, [RZ] ;  /* 0x00000000fffff984 */ /* 0x000fe20000000800 */
[----:B------:R-:W-:Y:S01]  /*33290*/  @!PT LDS RZ, [RZ] ;  /* 0x00000000fffff984 */ /* 0x000fe20000000800 */
[----:B------:R-:W-:Y:S01]  /*332a0*/  @!PT LDS RZ, [RZ] ;  /* 0x00000000fffff984 */ /* 0x000fe20000000800 */
[----:B------:R1:W-:Y:S06]  /*332b0*/  MEMBAR.ALL.CTA ;  /* 0x0000000000007992 */ /* 0x0003ec0000008000 */
[----:B-1----:R-:W1:Y:S01]  /*332c0*/  FENCE.VIEW.ASYNC.S ;  /* 0x00000000000073c6 */ /* 0x002e620000000000 */
[----:B--2---:R-:W-:-:S03]  /*332d0*/  FMUL R155, R12, R54 ;  /* 0x000000360c9b7220 */ /* 0x004fc60000400000 */
[----:B------:R-:W2:Y:S01]  /*332e0*/  LDL.LU R12, [R1+0xc0] ;  /* 0x0000c000010c7983 */ /* 0x000ea20000300800 */
[----:B---3--:R-:W-:-:S03]  /*332f0*/  FMUL R150, R10, R54 ;  /* 0x000000360a967220 */ /* 0x008fc60000400000 */
[----:B------:R-:W3:Y:S01]  /*33300*/  LDL.LU R10, [R1+0xd4] ;  /* 0x0000d400010a7983 */ /* 0x000ee20000300800 */
[----:B----4-:R-:W-:-:S03]  /*33310*/  FMUL R151, R9, R54 ;  /* 0x0000003609977220 */ /* 0x010fc60000400000 */
[----:B------:R-:W4:Y:S01]  /*33320*/  LDL.LU R9, [R1+0xd0] ;  /* 0x0000d00001097983 */ /* 0x000f220000300800 */
[----:B------:R-:W-:-:S03]  /*33330*/  FMUL R146, R8, R54 ;  /* 0x0000003608927220 */ /* 0x000fc60000400000 */
        /* <DEDUP_REMOVED lines=10> */
[----:B------:R-:W4:Y:S04]  /*333e0*/  LDL.LU R4, [R1+0x100] ;  /* 0x0001000001047983 */ /* 0x000f280000300800 */
[----:B------:R-:W4:Y:S01]  /*333f0*/  LDL.LU R13, [R1+0x114] ;  /* 0x00011400010d7983 */ /* 0x000f220000300800 */
[-C--:B------:R-:W-:Y:S01]  /*33400*/  FMUL R134, R11, R54.reuse ;  /* 0x000000360b867220 */ /* 0x080fe20000400000 */
[-C--:B------:R-:W-:Y:S02]  /*33410*/  FMUL R135, R5, R54.reuse ;  /* 0x0000003605877220 */ /* 0x080fe40000400000 */
[----:B------:R-:W4:Y:S04]  /*33420*/  LDL.LU R5, [R1+0x110] ;  /* 0x0001100001057983 */ /* 0x000f280000300800 */
[----:B------:R-:W4:Y:S01]  /*33430*/  LDL.LU R11, [R1+0x124] ;  /* 0x00012400010b7983 */ /* 0x000f220000300800 */
[-C--:B------:R-:W-:Y:S01]  /*33440*/  FMUL R30, R48, R54.reuse ;  /* 0x00000036301e7220 */ /* 0x080fe20000400000 */
[-C--:B------:R-:W-:Y:S01]  /*33450*/  FMUL R21, R41, R54.reuse ;  /* 0x0000003629157220 */ /* 0x080fe20000400000 */
[----:B------:R-:W-:Y:S01]  /*33460*/  FMUL R45, R53, R54 ;  /* 0x00000036352d7220 */ /* 0x000fe20000400000 */
[----:B------:R-:W-:Y:S01]  /*33470*/  F2FP.BF16.F32.PACK_AB R58, R58, R229 ;  /* 0x000000e53a3a723e */ /* 0x000fe200000010ff */
[----:B------:R-:W-:Y:S01]  /*33480*/  BSSY B0, `(.L_x_65) ;  /* 0x00000aa000007945 */ /* 0x000fe20003800000 */
[----:B------:R-:W-:-:S02]  /*33490*/  F2FP.BF16.F32.PACK_AB R56, R56, R231 ;  /* 0x000000e73838723e */ /* 0x000fc400000010ff */
[----:B------:R-:W-:Y:S02]  /*334a0*/  F2FP.BF16.F32.PACK_AB R57, R57, R230 ;  /* 0x000000e63939723e */ /* 0x000fe400000010ff */
[----:B------:R-:W-:Y:S01]  /*334b0*/  F2FP.BF16.F32.PACK_AB R59, R59, R228 ;  /* 0x000000e43b3b723e */ /* 0x000fe200000010ff */
[-C--:B--2---:R-:W-:Y:S02]  /*334c0*/  FMUL R130, R12, R54.reuse ;  /* 0x000000360c827220 */ /* 0x084fe40000400000 */
[----:B------:R-:W2:Y:S01]  /*334d0*/  LDL.LU R12, [R1+0x120] ;  /* 0x00012000010c7983 */ /* 0x000ea20000300800 */
[----:B---3--:R-:W-:-:S03]  /*334e0*/  FMUL R131, R10, R54 ;  /* 0x000000360a837220 */ /* 0x008fc60000400000 */
[----:B------:R-:W3:Y:S01]  /*334f0*/  LDL.LU R10, [R1+0x134] ;  /* 0x00013400010a7983 */ /* 0x000ee20000300800 */
[----:B----4-:R-:W-:-:S03]  /*33500*/  FMUL R126, R9, R54 ;  /* 0x00000036097e7220 */ /* 0x010fc60000400000 */
[----:B------:R-:W4:Y:S01]  /*33510*/  LDL.LU R9, [R1+0x130] ;  /* 0x0001300001097983 */ /* 0x000f220000300800 */
[----:B------:R-:W-:-:S03]  /*33520*/  FMUL R127, R8, R54 ;  /* 0x00000036087f7220 */ /* 0x000fc60000400000 */
[----:B------:R-:W2:Y:S01]  /*33530*/  LDL.LU R8, [R1+0x144] ;  /* 0x0001440001087983 */ /* 0x000ea20000300800 */
        /* <DEDUP_REMOVED lines=8> */
[-C--:B------:R-:W-:Y:S01]  /*335c0*/  FMUL R115, R13, R54.reuse ;  /* 0x000000360d737220 */ /* 0x080fe20000400000 */
[-C--:B------:R-:W-:Y:S02]  /*335d0*/  FMUL R110, R5, R54.reuse ;  /* 0x00000036056e7220 */ /* 0x080fe40000400000 */
[----:B------:R-:W2:Y:S01]  /*335e0*/  LDL.LU R5, [R1+0x160] ;  /* 0x0001600001057983 */ /* 0x000ea20000300800 */
[----:B------:R-:W-:-:S03]  /*335f0*/  FMUL R111, R11, R54 ;  /* 0x000000360b6f7220 */ /* 0x000fc60000400000 */
[----:B------:R-:W2:Y:S04]  /*33600*/  LDL.LU R11, [R1+0x174] ;  /* 0x00017400010b7983 */ /* 0x000ea80000300800 */
[----:B------:R-:W2:Y:S04]  /*33610*/  LDL.LU R16, [R1+0x170] ;  /* 0x0001700001107983 */ /* 0x000ea80000300800 */
[----:B------:R-:W2:Y:S04]  /*33620*/  LDL.LU R15, [R1+0x184] ;  /* 0x00018400010f7983 */ /* 0x000ea80000300800 */
[----:B------:R-:W2:Y:S01]  /*33630*/  LDL.LU R13, [R1+0x180] ;  /* 0x00018000010d7983 */ /* 0x000ea20000300800 */
[-C--:B---3--:R-:W-:Y:S01]  /*33640*/  FMUL R107, R10, R54.reuse ;  /* 0x000000360a6b7220 */ /* 0x088fe20000400000 */
[----:B----4-:R-:W-:-:S02]  /*33650*/  FMUL R102, R9, R54 ;  /* 0x0000003609667220 */ /* 0x010fc40000400000 */
[----:B------:R-:W3:Y:S04]  /*33660*/  LDL.LU R9, [R1+0x194] ;  /* 0x0001940001097983 */ /* 0x000ee80000300800 */
[----:B------:R-:W4:Y:S01]  /*33670*/  LDL.LU R10, [R1+0x190] ;  /* 0x00019000010a7983 */ /* 0x000f220000300800 */
[----:B--2---:R-:W-:-:S03]  /*33680*/  FMUL R99, R2, R54 ;  /* 0x0000003602637220 */ /* 0x004fc60000400000 */
[----:B------:R-:W2:Y:S01]  /*33690*/  LDL.LU R2, [R1+0x1a4] ;  /* 0x0001a40001027983 */ /* 0x000ea20000300800 */
[-C--:B------:R-:W-:Y:S01]  /*336a0*/  FMUL R118, R14, R54.reuse ;  /* 0x000000360e767220 */ /* 0x080fe20000400000 */
[-C--:B------:R-:W-:Y:S01]  /*336b0*/  FMUL R103, R8, R54.reuse ;  /* 0x0000003608677220 */ /* 0x080fe20000400000 */
[-C--:B------:R-:W-:Y:S01]  /*336c0*/  FMUL R98, R7, R54.reuse ;  /* 0x0000003607627220 */ /* 0x080fe20000400000 */
[----:B------:R-:W2:Y:S04]  /*336d0*/  LDL.LU R14, [R1+0x1a0] ;  /* 0x0001a000010e7983 */ /* 0x000ea80000300800 */
[----:B------:R-:W2:Y:S01]  /*336e0*/  LDL.LU R8, [R1+0x1b4] ;  /* 0x0001b40001087983 */ /* 0x000ea20000300800 */
[----:B------:R-:W-:-:S03]  /*336f0*/  FMUL R95, R4, R54 ;  /* 0x00000036045f7220 */ /* 0x000fc60000400000 */
[----:B------:R-:W2:Y:S01]  /*33700*/  LDL.LU R7, [R1+0x1b0] ;  /* 0x0001b00001077983 */ /* 0x000ea20000300800 */
[-C--:B------:R-:W-:Y:S01]  /*33710*/  FMUL R94, R6, R54.reuse ;  /* 0x00000036065e7220 */ /* 0x080fe20000400000 */
[-C--:B------:R-:W-:Y:S02]  /*33720*/  FMUL R106, R12, R54.reuse ;  /* 0x000000360c6a7220 */ /* 0x080fe40000400000 */
[----:B------:R-:W2:Y:S01]  /*33730*/  LDL.LU R4, [R1+0x1c4] ;  /* 0x0001c40001047983 */ /* 0x000ea20000300800 */
[----:B------:R-:W-:-:S03]  /*33740*/  FMUL R90, R5, R54 ;  /* 0x00000036055a7220 */ /* 0x000fc60000400000 */
[----:B------:R-:W2:Y:S01]  /*33750*/  LDL.LU R5, [R1+0x1c0] ;  /* 0x0001c00001057983 */ /* 0x000ea20000300800 */
[----:B------:R-:W-:-:S03]  /*33760*/  FMUL R91, R11, R54 ;  /* 0x000000360b5b7220 */ /* 0x000fc60000400000 */
[----:B------:R-:W2:Y:S04]  /*33770*/  LDL.LU R6, [R1+0x1d4] ;  /* 0x0001d40001067983 */ /* 0x000ea80000300800 */
[----:B------:R-:W2:Y:S04]  /*33780*/  LDL.LU R12, [R1+0x1d0] ;  /* 0x0001d000010c7983 */ /* 0x000ea80000300800 */
[----:B------:R-:W2:Y:S01]  /*33790*/  LDL.LU R11, [R1+0x1e4] ;  /* 0x0001e400010b7983 */ /* 0x000ea20000300800 */
[----:B------:R-:W-:-:S03]  /*337a0*/  FMUL R82, R13, R54 ;  /* 0x000000360d527220 */ /* 0x000fc60000400000 */
[----:B------:R-:W2:Y:S01]  /*337b0*/  LDL.LU R13, [R1+0x1e0] ;  /* 0x0001e000010d7983 */ /* 0x000ea20000300800 */
[----:B------:R-:W-:Y:S02]  /*337c0*/  F2FP.BF16.F32.PACK_AB R60, R60, R227 ;  /* 0x000000e33c3c723e */ /* 0x000fe400000010ff */
[----:B------:R-:W-:Y:S02]  /*337d0*/  F2FP.BF16.F32.PACK_AB R61, R61, R226 ;  /* 0x000000e23d3d723e */ /* 0x000fe400000010ff */
[----:B------:R-:W-:Y:S02]  /*337e0*/  F2FP.BF16.F32.PACK_AB R62, R62, R225 ;  /* 0x000000e13e3e723e */ /* 0x000fe400000010ff */
[----:B------:R-:W-:Y:S01]  /*337f0*/  F2FP.BF16.F32.PACK_AB R63, R63, R224 ;  /* 0x000000e03f3f723e */ /* 0x000fe200000010ff */
[----:B-1----:R-:W-:Y:S01]  /*33800*/  BAR.SYNC.DEFER_BLOCKING 0x1, 0x80 ;  /* 0x0042000000007b1d */ /* 0x002fe20000010000 */
[----:B---3--:R-:W-:-:S05]  /*33810*/  FMUL R83, R9, R54 ;  /* 0x0000003609537220 */ /* 0x008fca0000400000 */
[----:B------:R-:W3:Y:S01]  /*33820*/  LDL.LU R9, [R1+0x1f4] ;  /* 0x0001f40001097983 */ /* 0x000ee20000300800 */
[----:B----4-:R-:W-:-:S03]  /*33830*/  FMUL R78, R10, R54 ;  /* 0x000000360a4e7220 */ /* 0x010fc60000400000 */
[----:B------:R-:W4:Y:S01]  /*33840*/  LDL.LU R10, [R1+0x1f0] ;  /* 0x0001f000010a7983 */ /* 0x000f220000300800 */
[----:B--2---:R-:W-:-:S03]  /*33850*/  FMUL R79, R2, R54 ;  /* 0x00000036024f7220 */ /* 0x004fc60000400000 */
[----:B------:R-:W2:Y:S01]  /*33860*/  LDL.LU R2, [R1+0x204] ;  /* 0x0002040001027983 */ /* 0x000ea20000300800 */
[-C--:B------:R-:W-:Y:S01]  /*33870*/  FMUL R74, R14, R54.reuse ;  /* 0x000000360e4a7220 */ /* 0x080fe20000400000 */
[-C--:B------:R-:W-:Y:S01]  /*33880*/  FMUL R87, R15, R54.reuse ;  /* 0x000000360f577220 */ /* 0x080fe20000400000 */
[-C--:B------:R-:W-:Y:S01]  /*33890*/  FMUL R86, R16, R54.reuse ;  /* 0x0000003610567220 */ /* 0x080fe20000400000 */
[-C--:B------:R-:W-:Y:S01]  /*338a0*/  FMUL R12, R12, R54.reuse ;  /* 0x000000360c0c7220 */ /* 0x080fe20000400000 */
[-C--:B------:R-:W-:Y:S02]  /*338b0*/  FMUL R14, R11, R54.reuse ;  /* 0x000000360b0e7220 */ /* 0x080fe40000400000 */
[----:B------:R-:W3:Y:S04]  /*338c0*/  LDL.LU R11, [R1+0x200] ;  /* 0x00020000010b7983 */ /* 0x000ee80000300800 */
[----:B------:R1:W-:Y:S04]  /*338d0*/  STL [R1+0xc], R12 ;  /* 0x00000c0c01007387 */ /* 0x0003e80000100800 */
[----:B-1----:R-:W3:Y:S04]  /*338e0*/  LDL.LU R12, [R1+0x20c] ;  /* 0x00020c00010c7983 */ /* 0x002ee80000300800 */
[----:B------:R1:W-:Y:S04]  /*338f0*/  STL [R1+0x8], R14 ;  /* 0x0000080e01007387 */ /* 0x0003e80000100800 */
[----:B------:R-:W3:Y:S04]  /*33900*/  LDL.LU R15, [R1+0x208] ;  /* 0x00020800010f7983 */ /* 0x000ee80000300800 */
[----:B------:R-:W3:Y:S01]  /*33910*/  LDL.LU R16, [R1+0x214] ;  /* 0x0002140001107983 */ /* 0x000ee20000300800 */
[----:B-1----:R-:W-:-:S03]  /*33920*/  FMUL R14, R34, R54 ;  /* 0x00000036220e7220 */ /* 0x002fc60000400000 */
[----:B------:R-:W-:Y:S04]  /*33930*/  STL [R1+0x4], R17 ;  /* 0x0000041101007387 */ /* 0x000fe80000100800 */
[----:B------:R-:W-:Y:S04]  /*33940*/  STL [R1], R14 ;  /* 0x0000000e01007387 */ /* 0x000fe80000100800 */
[----:B------:R-:W3:Y:S01]  /*33950*/  LDL.LU R19, [R1+0x210] ;  /* 0x0002100001137983 */ /* 0x000ee20000300800 */
[----:B----4-:R-:W-:-:S05]  /*33960*/  FMUL R10, R10, R54 ;  /* 0x000000360a0a7220 */ /* 0x010fca0000400000 */
[----:B------:R-:W-:Y:S04]  /*33970*/  STL [R1+0x18], R10 ;  /* 0x0000180a01007387 */ /* 0x000fe80000100800 */
[----:B------:R-:W4:Y:S01]  /*33980*/  LDL.LU R20, [R1+0x21c] ;  /* 0x00021c0001147983 */ /* 0x000f220000300800 */
[----:B--2---:R-:W-:-:S05]  /*33990*/  FMUL R2, R2, R54 ;  /* 0x0000003602027220 */ /* 0x004fca0000400000 */
[----:B------:R1:W-:Y:S04]  /*339a0*/  STL [R1+0x14], R2 ;  /* 0x0000140201007387 */ /* 0x0003e80000100800 */
[----:B------:R-:W2:Y:S04]  /*339b0*/  LDL.LU R23, [R1+0x218] ;  /* 0x0002180001177983 */ /* 0x000ea80000300800 */
[----:B-1----:R-:W3:Y:S01]  /*339c0*/  LDL.LU R2, [R1+0x224] ;  /* 0x0002240001027983 */ /* 0x002ee20000300800 */
[-C--:B------:R-:W-:Y:S01]  /*339d0*/  FMUL R237, R13, R54.reuse ;  /* 0x000000360ded7220 */ /* 0x080fe20000400000 */
[-C--:B------:R-:W-:Y:S01]  /*339e0*/  FMUL R13, R35, R54.reuse ;  /* 0x00000036230d7220 */ /* 0x080fe20000400000 */
[-C--:B------:R-:W-:Y:S01]  /*339f0*/  FMUL R233, R4, R54.reuse ;  /* 0x0000003604e97220 */ /* 0x080fe20000400000 */
[-C--:B------:R-:W-:Y:S01]  /*33a00*/  FMUL R4, R27, R54.reuse ;  /* 0x000000361b047220 */ /* 0x080fe20000400000 */
[----:B------:R-:W-:-:S02]  /*33a10*/  FMUL R75, R8, R54 ;  /* 0x00000036084b7220 */ /* 0x000fc40000400000 */
[----:B------:R1:W-:Y:S01]  /*33a20*/  STL [R1+0x10], R13 ;  /* 0x0000100d01007387 */ /* 0x0003e20000100800 */
[----:B------:R-:W-:-:S03]  /*33a30*/  FMUL R8, R31, R54 ;  /* 0x000000361f087220 */ /* 0x000fc60000400000 */
[----:B------:R-:W2:Y:S04]  /*33a40*/  LDL.LU R27, [R1+0x220] ;  /* 0x00022000011b7983 */ /* 0x000ea80000300800 */
[----:B------:R-:W2:Y:S04]  /*33a50*/  LDL.LU R28, [R1+0x22c] ;  /* 0x00022c00011c7983 */ /* 0x000ea80000300800 */
[----:B------:R-:W2:Y:S04]  /*33a60*/  LDL.LU R31, [R1+0x228] ;  /* 0x00022800011f7983 */ /* 0x000ea80000300800 */
[----:B------:R-:W2:Y:S04]  /*33a70*/  LDL.LU R32, [R1+0x234] ;  /* 0x0002340001207983 */ /* 0x000ea80000300800 */
[----:B------:R-:W2:Y:S01]  /*33a80*/  LDL.LU R35, [R1+0x230] ;  /* 0x0002300001237983 */ /* 0x000ea20000300800 */
[----:B---3--:R-:W-:-:S03]  /*33a90*/  FMUL R24, R2, R54 ;  /* 0x0000003602187220 */ /* 0x008fc60000400000 */
[----:B------:R-:W3:Y:S01]  /*33aa0*/  LDL.LU R2, [R1+0x23c] ;  /* 0x00023c0001027983 */ /* 0x000ee20000300800 */
[-C--:B------:R-:W-:Y:S01]  /*33ab0*/  FMUL R17, R39, R54.reuse ;  /* 0x0000003627117220 */ /* 0x080fe20000400000 */
[-C--:B------:R-:W-:Y:S02]  /*33ac0*/  FMUL R14, R40, R54.reuse ;  /* 0x00000036280e7220 */ /* 0x080fe40000400000 */
[----:B------:R-:W2:Y:S01]  /*33ad0*/  LDL.LU R39, [R1+0x238] ;  /* 0x0002380001277983 */ /* 0x000ea20000300800 */
[-C--:B------:R-:W-:Y:S01]  /*33ae0*/  FMUL R234, R7, R54.reuse ;  /* 0x0000003607ea7220 */ /* 0x080fe20000400000 */
[-C--:B------:R-:W-:Y:S02]  /*33af0*/  FMUL R7, R26, R54.reuse ;  /* 0x000000361a077220 */ /* 0x080fe40000400000 */
        /* <DEDUP_REMOVED lines=9> */
[----:B-1----:R-:W-:-:S03]  /*33b90*/  FMUL R13, R37, R54 ;  /* 0x00000036250d7220 */ /* 0x002fc60000400000 */
[----:B------:R-:W2:Y:S01]  /*33ba0*/  LDL.LU R47, [R1+0x248] ;  /* 0x00024800012f7983 */ /* 0x000ea20000300800 */
[-C--:B------:R-:W-:Y:S01]  /*33bb0*/  FMUL R10, R38, R54.reuse ;  /* 0x00000036260a7220 */ /* 0x080fe20000400000 */
[-C--:B------:R-:W-:Y:S02]  /*33bc0*/  FMUL R37, R49, R54.reuse ;  /* 0x0000003631257220 */ /* 0x080fe40000400000 */
[----:B------:R-:W2:Y:S01]  /*33bd0*/  LDL.LU R48, [R1+0x254] ;  /* 0x0002540001307983 */ /* 0x000ea20000300800 */
[----:B------:R-:W-:-:S03]  /*33be0*/  FMUL R38, R52, R54 ;  /* 0x0000003634267220 */ /* 0x000fc60000400000 */
[----:B------:R-:W2:Y:S01]  /*33bf0*/  LDL.LU R50, [R1+0x2c] ;  /* 0x00002c0001327983 */ /* 0x000ea20000300800 */
[-C--:B------:R-:W-:Y:S01]  /*33c00*/  FMUL R41, R51, R54.reuse ;  /* 0x0000003633297220 */ /* 0x080fe20000400000 */
[-C--:B---3--:R-:W-:Y:S02]  /*33c10*/  FMUL R36, R2, R54.reuse ;  /* 0x0000003602247220 */ /* 0x088fe40000400000 */
[----:B------:R-:W3:Y:S04]  /*33c20*/  LDL.LU R2, [R1+0x30] ;  /* 0x0000300001027983 */ /* 0x000ee80000300800 */
[----:B------:R-:W3:Y:S04]  /*33c30*/  LDL.LU R49, [R1+0x20] ;  /* 0x0000200001317983 */ /* 0x000ee80000300800 */
[----:B------:R-:W3:Y:S04]  /*33c40*/  LDL.LU R52, [R1+0x258] ;  /* 0x0002580001347983 */ /* 0x000ee80000300800 */
[----:B------:R-:W3:Y:S04]  /*33c50*/  LDL.LU R51, [R1+0x250] ;  /* 0x0002500001337983 */ /* 0x000ee80000300800 */
[----:B------:R-:W3:Y:S01]  /*33c60*/  LDL.LU R53, [R1+0x28] ;  /* 0x0000280001357983 */ /* 0x000ee20000300800 */
[-C--:B------:R-:W-:Y:S01]  /*33c70*/  FMUL R5, R5, R54.reuse ;  /* 0x0000003605057220 */ /* 0x080fe20000400000 */
[-C--:B------:R-:W-:Y:S01]  /*33c80*/  FMUL R6, R6, R54.reuse ;  /* 0x0000003606067220 */ /* 0x080fe20000400000 */
[-C--:B------:R-:W-:Y:S01]  /*33c90*/  FMUL R11, R11, R54.reuse ;  /* 0x000000360b0b7220 */ /* 0x080fe20000400000 */
[-C--:B------:R-:W-:Y:S01]  /*33ca0*/  FMUL R12, R12, R54.reuse ;  /* 0x000000360c0c7220 */ /* 0x080fe20000400000 */
[-C--:B------:R-:W-:Y:S01]  /*33cb0*/  FMUL R15, R15, R54.reuse ;  /* 0x000000360f0f7220 */ /* 0x080fe20000400000 */
[-C--:B------:R-:W-:Y:S01]  /*33cc0*/  FMUL R16, R16, R54.reuse ;  /* 0x0000003610107220 */ /* 0x080fe20000400000 */
[-C--:B------:R-:W-:Y:S01]  /*33cd0*/  FMUL R19, R19, R54.reuse ;  /* 0x0000003613137220 */ /* 0x080fe20000400000 */
[-C--:B----4-:R-:W-:Y:S01]  /*33ce0*/  FMUL R20, R20, R54.reuse ;  /* 0x0000003614147220 */ /* 0x090fe20000400000 */
[-C--:B--2---:R-:W-:Y:S01]  /*33cf0*/  FMUL R23, R23, R54.reuse ;  /* 0x0000003617177220 */ /* 0x084fe20000400000 */
        /* <DEDUP_REMOVED lines=17> */
[-C--:B------:R-:W-:Y:S01]  /*33e10*/  FMUL R53, R53, R54.reuse ;  /* 0x0000003635357220 */ /* 0x080fe20000400000 */
[----:B------:R-:W-:-:S02]  /*33e20*/  FMUL R54, R2, R54 ;  /* 0x0000003602367220 */ /* 0x000fc40000400000 */
[----:B------:R1:W5:Y:S01]  /*33e30*/  LDL.LU R2, [R1+0x284] ;  /* 0x0002840001027983 */ /* 0x0003620000300800 */
[----:B------:R-:W-:-:S05]  /*33e40*/  IADD3 R229, R3, 0x1000, RZ ;  /* 0x0000100003e57810 */ /* 0x000fca0007ffe0ff */
[----:B------:R-:W-:Y:S01]  /*33e50*/  IMAD R55, R55, 0x2, R229 ;  /* 0x0000000237377824 */ /* 0x000fe200078e02e5 */
[----:B------:R-:W-:Y:S06]  /*33e60*/  @P1 BRA `(.L_x_66) ;  /* 0x00000000002c1947 */ /* 0x000fec0003800000 */
[----:B------:R-:W-:Y:S01]  /*33e70*/  S2UR UR44, SR_CTAID.Z ;  /* 0x00000000002c79c3 */ /* 0x000fe20000002700 */
[----:B-----5:R-:W-:Y:S01]  /*33e80*/  R2UR UR40, R2 ;  /* 0x00000000022872ca */ /* 0x020fe200000e0000 */
[----:B------:R-:W-:Y:S01]  /*33e90*/  ULDC.64 UR4, c[0x0][0x198] ;  /* 0x0000660000047ab9 */ /* 0x000fe20000000a00 */
[----:B------:R-:W-:Y:S01]  /*33ea0*/  UMOV UR41, URZ ;  /* 0x0000003f00297c82 */ /* 0x000fe20008000000 */
[----:B------:R-:W-:-:S04]  /*33eb0*/  UIADD3 UR4, UP0, UR4, 0x670, URZ ;  /* 0x0000067004047890 */ /* 0x000fc8000ff1e03f */
[----:B------:R-:W2:Y:S01]  /*33ec0*/  S2UR UR43, SR_CTAID.Y ;  /* 0x00000000002b79c3 */ /* 0x000ea20000002600 */
[----:B------:R-:W-:-:S05]  /*33ed0*/  UIADD3.X UR5, URZ, UR5, URZ, UP0, !UPT ;  /* 0x000000053f057290 */ /* 0x000fca00087fe43f */
[----:B------:R-:W-:-:S09]  /*33ee0*/  UIADD3 UR40, UR40, -0x2200, URZ ;  /* 0xffffde0028287890 */ /* 0x000fd2000fffe03f */
[----:B--2---:R2:W-:Y:S01]  /*33ef0*/  UTMASTG.4D [UR40], [UR4] ;  /* 0x00000028040073b5 */ /* 0x0045e20008018000 */
[----:B------:R0:W-:Y:S01]  /*33f00*/  UTMACMDFLUSH ;  /* 0x00000000000079b7 */ /* 0x0001e20000000000 */
[----:B--2---:R-:W-:-:S04]  /*33f10*/  DEPBAR.LE SB0, 0x1 ;  /* 0x000080400000791a */ /* 0x004fc80000000000 */
.L_x_66:
[----:B------:R-:W-:Y:S05]  /*33f20*/  BSYNC B0 ;  /* 0x0000000000007941 */ /* 0x000fea0003800000 */
.L_x_65:
[----:B------:R-:W-:Y:S01]  /*33f30*/  BAR.SYNC.DEFER_BLOCKING 0x1, 0x80 ;  /* 0x0042000000007b1d */ /* 0x000fe20000010000 */
[----:B------:R-:W-:Y:S02]  /*33f40*/  F2FP.BF16.F32.PACK_AB R64, R223, R64 ;  /* 0x00000040df40723e */ /* 0x000fe400000010ff */
[----:B------:R-:W-:Y:S02]  /*33f50*/  F2FP.BF16.F32.PACK_AB R65, R222, R65 ;  /* 0x00000041de41723e */ /* 0x000fe400000010ff */
[----:B------:R-:W-:Y:S01]  /*33f60*/  F2FP.BF16.F32.PACK_AB R66, R221, R66 ;  /* 0x00000042dd42723e */ /* 0x000fe200000010ff */
[----:B------:R-:W-:Y:S01]  /*33f70*/  BSSY B0, `(.L_x_67) ;  /* 0x000001c000007945 */ /* 0x000fe20003800000 */
[----:B------:R-:W-:Y:S02]  /*33f80*/  F2FP.BF16.F32.PACK_AB R67, R220, R67 ;  /* 0x00000043dc43723e */ /* 0x000fe400000010ff */
[----:B------:R-:W-:Y:S02]  /*33f90*/  F2FP.BF16.F32.PACK_AB R68, R219, R68 ;  /* 0x00000044db44723e */ /* 0x000fe400000010ff */
[----:B------:R-:W-:-:S02]  /*33fa0*/  F2FP.BF16.F32.PACK_AB R69, R218, R69 ;  /* 0x00000045da45723e */ /* 0x000fc400000010ff */
[----:B------:R-:W-:Y:S02]  /*33fb0*/  F2FP.BF16.F32.PACK_AB R70, R217, R70 ;  /* 0x00000046d946723e */ /* 0x000fe400000010ff */
[----:B------:R-:W-:Y:S01]  /*33fc0*/  F2FP.BF16.F32.PACK_AB R71, R216, R71 ;  /* 0x00000047d847723e */ /* 0x000fe200000010ff */
[----:B------:R2:W-:Y:S04]  /*33fd0*/  STSM.16.M88.4 [R3+0x1000], R56 ;  /* 0x0010003803007844 */ /* 0x0005e80000000200 */
[----:B------:R2:W-:Y:S01]  /*33fe0*/  STSM.16.M88.4 [R0+0x1000], R60 ;  /* 0x0010003c00007844 */ /* 0x0005e20000000200 */
[----:B------:R-:W-:Y:S01]  /*33ff0*/  @!PT LDS RZ, [RZ] ;  /* 0x00000000fffff984 */ /* 0x000fe20000000800 */
[----:B------:R-:W-:Y:S01]  /*34000*/  @!PT LDS RZ, [RZ] ;  /* 0x00000000fffff984 */ /* 0x000fe20000000800 */
[----:B------:R-:W-:Y:S01]  /*34010*/  @!PT LDS RZ, [RZ] ;  /* 0x00000000fffff984 */ /* 0x000fe20000000800 */
[----:B------:R-:W-:Y:S01]  /*34020*/  @!PT LDS RZ, [RZ] ;  /* 0x00000000fffff984 */ /* 0x000fe20000000800 */
[----:B------:R3:W-:Y:S06]  /*34030*/  MEMBAR.ALL.CTA ;  /* 0x0000000000007992 */ /* 0x0007ec0000008000 */
[----:B---3--:R-:W3:Y:S02]  /*34040*/  FENCE.VIEW.ASYNC.S ;  /* 0x00000000000073c6 */ /* 0x008ee40000000000 */
[----:B---3--:R-:W-:Y:S06]  /*34050*/  BAR.SYNC.DEFER_BLOCKING 0x1, 0x80 ;  /* 0x0042000000007b1d */ /* 0x008fec0000010000 */
[----:B------:R-:W-:Y:S05]  /*34060*/  @P1 BRA `(.L_x_68) ;  /* 0x0000000000301947 */ /* 0x000fea0003800000 */
[----:B------:R-:W-:Y:S01]  /*34070*/  S2UR UR12, SR_CTAID.Z ;  /* 0x00000000000c79c3 */ /* 0x000fe20000002700 */
[----:B-----5:R-:W-:Y:S01]  /*34080*/  R2UR UR8, R2 ;  /* 0x00000000020872ca */ /* 0x020fe200000e0000 */
[----:B------:R-:W-:Y:S01]  /*34090*/  ULDC.64 UR4, c[0x0][0x198] ;  /* 0x0000660000047ab9 */ /* 0x000fe20000000a00 */
[----:B------:R-:W-:Y:S01]  /*340a0*/  UMOV UR9, 0x20 ;  /* 0x0000002000097882 */ /* 0x000fe20000000000 */
[----:B------:R-:W-:Y:S01]  /*340b0*/  UIADD3 UR4, UP0, UR4, 0x670, URZ ;  /* 0x0000067004047890 */ /* 0x000fe2000ff1e03f */
[----:B------:R-:W-:-:S03]  /*340c0*/  UMOV UR10, UR42 ;  /* 0x0000002a000a7c82 */ /* 0x000fc60008000000 */
[----:B------:R-:W3:Y:S01]  /*340d0*/  S2UR UR11, SR_CTAID.Y ;  /* 0x00000000000b79c3 */ /* 0x000ee20000002600 */
[----:B------:R-:W-:-:S05]  /*340e0*/  UIADD3.X UR5, URZ, UR5, URZ, UP0, !UPT ;  /* 0x000000053f057290 */ /* 0x000fca00087fe43f */
[----:B------:R-:W-:-:S09]  /*340f0*/  UIADD3 UR8, UR8, -0x1200, URZ ;  /* 0xffffee0008087890 */ /* 0x000fd2000fffe03f */
[----:B---3--:R3:W-:Y:S01]  /*34100*/  UTMASTG.4D [UR8], [UR4] ;  /* 0x00000008040073b5 */ /* 0x0087e20008018000 */
[----:B------:R0:W-:Y:S01]  /*34110*/  UTMACMDFLUSH ;  /* 0x00000000000079b7 */ /* 0x0001e20000000000 */
[----:B---3--:R-:W-:-:S04]  /*34120*/  DEPBAR.LE SB0, 0x1 ;  /* 0x000080400000791a */ /* 0x008fc80000000000 */
.L_x_68:
[----:B------:R-:W-:Y:S05]  /*34130*/  BSYNC B0 ;  /* 0x0000000000007941 */ /* 0x000fea0003800000 */
.L_x_67:
[----:B------:R-:W-:Y:S01]  /*34140*/  BAR.SYNC.DEFER_BLOCKING 0x1, 0x80 ;  /* 0x0042000000007b1d */ /* 0x000fe20000010000 */
[----:B--2---:R-:W-:Y:S02]  /*34150*/  F2FP.BF16.F32.PACK_AB R56, R215, R214 ;  /* 0x000000d6d738723e */ /* 0x004fe400000010ff */
        /* <DEDUP_REMOVED lines=8> */
[----:B------:R2:W-:Y:S04]  /*341e0*/  STSM.16.M88.4 [R3], R64 ;  /* 0x0000004003007844 */ /* 0x0005e80000000200 */
[----:B------:R2:W-:Y:S01]  /*341f0*/  STSM.16.M88.4 [R0], R68 ;  /* 0x0000004400007844 */ /* 0x0005e20000000200 */
        /* <DEDUP_REMOVED lines=20> */
.L_x_70:
[----:B------:R-:W-:Y:S05]  /*34340*/  BSYNC B0 ;  /* 0x0000000000007941 */ /* 0x000fea0003800000 */
.L_x_69:
        /* <DEDUP_REMOVED lines=32> */
.L_x_72:
[----:B------:R-:W-:Y:S05]  /*34550*/  BSYNC B0 ;  /* 0x0000000000007941 */ /* 0x000fea0003800000 */
.L_x_71:
        /* <DEDUP_REMOVED lines=32> */
.L_x_74:
[----:B------:R-:W-:Y:S05]  /*34760*/  BSYNC B0 ;  /* 0x0000000000007941 */ /* 0x000fea0003800000 */
.L_x_73:
        /* <DEDUP_REMOVED lines=32> */
.L_x_76:
[----:B------:R-:W-:Y:S05]  /*34970*/  BSYNC B0 ;  /* 0x0000000000007941 */ /* 0x000fea0003800000 */
.L_x_75:
        /* <DEDUP_REMOVED lines=32> */
.L_x_78:
[----:B------:R-:W-:Y:S05]  /*34b80*/  BSYNC B0 ;  /* 0x0000000000007941 */ /* 0x000fea0003800000 */
.L_x_77:
        /* <DEDUP_REMOVED lines=32> */
.L_x_80:
[----:B------:R-:W-:Y:S05]  /*34d90*/  BSYNC B0 ;  /* 0x0000000000007941 */ /* 0x000fea0003800000 */
.L_x_79:
        /* <DEDUP_REMOVED lines=32> */
.L_x_82:
[----:B------:R-:W-:Y:S05]  /*34fa0*/  BSYNC B0 ;  /* 0x0000000000007941 */ /* 0x000fea0003800000 */
.L_x_81:
        /* <DEDUP_REMOVED lines=32> */
.L_x_84:
[----:B------:R-:W-:Y:S05]  /*351b0*/  BSYNC B0 ;  /* 0x0000000000007941 */ /* 0x000fea0003800000 */
.L_x_83:
        /* <DEDUP_REMOVED lines=32> */
.L_x_86:
[----:B------:R-:W-:Y:S05]  /*353c0*/  BSYNC B0 ;  /* 0x0000000000007941 */ /* 0x000fea0003800000 */
.L_x_85:
[----:B--2---:R-:W2:Y:S04]  /*353d0*/  LDL.LU R71, [R1+0xc] ;  /* 0x00000c0001477983 */ /* 0x004ea80000300800 */
[----:B------:R-:W2:Y:S04]  /*353e0*/  LDL.LU R70, [R1+0x8] ;  /* 0x0000080001467983 */ /* 0x000ea80000300800 */
[----:B------:R-:W3:Y:S04]  /*353f0*/  LDL.LU R69, [R1+0x4] ;  /* 0x0000040001457983 */ /* 0x000ee80000300800 */
[----:B------:R-:W3:Y:S01]  /*35400*/  LDL.LU R68, [R1] ;  /* 0x0000000001447983 */ /* 0x000ee20000300800 */
[----:B------:R-:W-:Y:S01]  /*35410*/  BSSY B0, `(.L_x_87) ;  /* 0x0000020000007945 */ /* 0x000fe20003800000 */
[----:B------:R-:W-:Y:S01]  /*35420*/  F2FP.BF16.F32.PACK_AB R64, R234, R233 ;  /* 0x000000e9ea40723e */ /* 0x000fe200000010ff */
[----:B------:R-:W-:Y:S01]  /*35430*/  BAR.SYNC.DEFER_BLOCKING 0x1, 0x80 ;  /* 0x0042000000007b1d */ /* 0x000fe20000010000 */
[----:B------:R-:W-:-:S02]  /*35440*/  F2FP.BF16.F32.PACK_AB R65, R232, R4 ;  /* 0x00000004e841723e */ /* 0x000fc400000010ff */
[----:B------:R-:W-:Y:S02]  /*35450*/  F2FP.BF16.F32.PACK_AB R66, R5, R6 ;  /* 0x000000060542723e */ /* 0x000fe400000010ff */
[----:B------:R-:W-:Y:S02]  /*35460*/  F2FP.BF16.F32.PACK_AB R67, R7, R8 ;  /* 0x000000080743723e */ /* 0x000fe400000010ff */
        /* <DEDUP_REMOVED lines=9> */
[----:B-1----:R-:W1:Y:S02]  /*35500*/  FENCE.VIEW.ASYNC.S ;  /* 0x00000000000073c6 */ /* 0x002e640000000000 */
[----:B-1----:R-:W-:Y:S01]  /*35510*/  BAR.SYNC.DEFER_BLOCKING 0x1, 0x80 ;  /* 0x0042000000007b1d */ /* 0x002fe20000010000 */
[----:B--2---:R-:W-:-:S02]  /*35520*/  F2FP.BF16.F32.PACK_AB R232, R71, R70 ;  /* 0x0000004647e8723e */ /* 0x004fc400000010ff */
[----:B---3--:R-:W-:-:S03]  /*35530*/  F2FP.BF16.F32.PACK_AB R233, R69, R68 ;  /* 0x0000004445e9723e */ /* 0x008fc600000010ff */
[----:B----4-:R-:W-:Y:S05]  /*35540*/  @P1 BRA `(.L_x_88) ;  /* 0x0000000000301947 */ /* 0x010fea0003800000 */
[----:B------:R-:W-:Y:S01]  /*35550*/  S2UR UR12, SR_CTAID.Z ;  /* 0x00000000000c79c3 */ /* 0x000fe20000002700 */
[----:B-----5:R-:W-:Y:S01]  /*35560*/  R2UR UR8, R2 ;  /* 0x00000000020872ca */ /* 0x020fe200000e0000 */
[----:B------:R-:W-:Y:S01]  /*35570*/  ULDC.64 UR4, c[0x0][0x198] ;  /* 0x0000660000047ab9 */ /* 0x000fe20000000a00 */
[----:B------:R-:W-:Y:S01]  /*35580*/  UMOV UR9, 0x160 ;  /* 0x0000016000097882 */ /* 0x000fe20000000000 */
[----:B------:R-:W-:Y:S01]  /*35590*/  UIADD3 UR4, UP0, UR4, 0x670, URZ ;  /* 0x0000067004047890 */ /* 0x000fe2000ff1e03f */
[----:B------:R-:W-:-:S03]  /*355a0*/  UMOV UR10, UR42 ;  /* 0x0000002a000a7c82 */ /* 0x000fc60008000000 */
[----:B------:R-:W1:Y:S01]  /*355b0*/  S2UR UR11, SR_CTAID.Y ;  /* 0x00000000000b79c3 */ /* 0x000e620000002600 */
[----:B------:R-:W-:-:S05]  /*355c0*/  UIADD3.X UR5, URZ, UR5, URZ, UP0, !UPT ;  /* 0x000000053f057290 */ /* 0x000fca00087fe43f */
[----:B------:R-:W-:-:S09]  /*355d0*/  UIADD3 UR8, UR8, -0x1200, URZ ;  /* 0xffffee0008087890 */ /* 0x000fd2000fffe03f */
[----:B-1----:R1:W-:Y:S01]  /*355e0*/  UTMASTG.4D [UR8], [UR4] ;  /* 0x00000008040073b5 */ /* 0x0023e20008018000 */
[----:B------:R0:W-:Y:S01]  /*355f0*/  UTMACMDFLUSH ;  /* 0x00000000000079b7 */ /* 0x0001e20000000000 */
[----:B-1----:R-:W-:-:S04]  /*35600*/  DEPBAR.LE SB0, 0x1 ;  /* 0x000080400000791a */ /* 0x002fc80000000000 */
.L_x_88:
[----:B------:R-:W-:Y:S05]  /*35610*/  BSYNC B0 ;  /* 0x0000000000007941 */ /* 0x000fea0003800000 */
.L_x_87:
[----:B------:R-:W2:Y:S04]  /*35620*/  LDL.LU R6, [R1+0x18] ;  /* 0x0000180001067983 */ /* 0x000ea80000300800 */
[----:B------:R-:W2:Y:S04]  /*35630*/  LDL.LU R4, [R1+0x14] ;  /* 0x0000140001047983 */ /* 0x000ea80000300800 */
[----:B------:R-:W3:Y:S01]  /*35640*/  LDL.LU R5, [R1+0x10] ;  /* 0x0000100001057983 */ /* 0x000ee20000300800 */
[----:B------:R-:W-:Y:S01]  /*35650*/  BSSY B0, `(.L_x_89) ;  /* 0x0000020000007945 */ /* 0x000fe20003800000 */
[----:B------:R-:W-:Y:S01]  /*35660*/  F2FP.BF16.F32.PACK_AB R17, R17, R18 ;  /* 0x000000121111723e */ /* 0x000fe200000010ff */
[----:B------:R-:W-:Y:S01]  /*35670*/  BAR.SYNC.DEFER_BLOCKING 0x1, 0x80 ;  /* 0x0042000000007b1d */ /* 0x000fe20000010000 */
[----:B------:R-:W-:-:S02]  /*35680*/  F2FP.BF16.F32.PACK_AB R18, R19, R20 ;  /* 0x000000141312723e */ /* 0x000fc400000010ff */
[----:B------:R-:W-:Y:S02]  /*35690*/  F2FP.BF16.F32.PACK_AB R7, R13, R14 ;  /* 0x0000000e0d07723e */ /* 0x000fe400000010ff */
        /* <DEDUP_REMOVED lines=9> */
[----:B----4-:R-:W4:Y:S02]  /*35730*/  FENCE.VIEW.ASYNC.S ;  /* 0x00000000000073c6 */ /* 0x010f240000000000 */
[----:B----4-:R-:W-:Y:S01]  /*35740*/  BAR.SYNC.DEFER_BLOCKING 0x1, 0x80 ;  /* 0x0042000000007b1d */ /* 0x010fe20000010000 */
[----:B--2---:R-:W-:-:S02]  /*35750*/  F2FP.BF16.F32.PACK_AB R4, R6, R4 ;  /* 0x000000040604723e */ /* 0x004fc400000010ff */
[----:B------:R-:W-:Y:S02]  /*35760*/  F2FP.BF16.F32.PACK_AB R6, R11, R12 ;  /* 0x0000000c0b06723e */ /* 0x000fe400000010ff */
[----:B---3--:R-:W-:Y:S01]  /*35770*/  F2FP.BF16.F32.PACK_AB R5, R5, R10 ;  /* 0x0000000a0505723e */ /* 0x008fe200000010ff */
[----:B-1----:R-:W-:Y:S06]  /*35780*/  @P1 BRA `(.L_x_90) ;  /* 0x0000000000301947 */ /* 0x002fec0003800000 */
        /* <DEDUP_REMOVED lines=12> */
.L_x_90:
[----:B------:R-:W-:Y:S05]  /*35850*/  BSYNC B0 ;  /* 0x0000000000007941 */ /* 0x000fea0003800000 */
.L_x_89:
        /* <DEDUP_REMOVED lines=17> */
[----:B--2---:R-:W2:Y:S02]  /*35970*/  FENCE.VIEW.ASYNC.S ;  /* 0x00000000000073c6 */ /* 0x004ea40000000000 */
[----:B--2---:R-:W-:Y:S06]  /*35980*/  BAR.SYNC.DEFER_BLOCKING 0x1, 0x80 ;  /* 0x0042000000007b1d */ /* 0x004fec0000010000 */
[----:B------:R-:W-:Y:S05]  /*35990*/  @P1 BRA `(.L_x_92) ;  /* 0x0000000000301947 */ /* 0x000fea0003800000 */
[----:B------:R-:W-:Y:S01]  /*359a0*/  S2UR UR12, SR_CTAID.Z ;  /* 0x00000000000c79c3 */ /* 0x000fe20000002700 */
[----:B-----5:R-:W-:Y:S01]  /*359b0*/  R2UR UR8, R2 ;  /* 0x00000000020872ca */ /* 0x020fe200000e0000 */
[----:B------:R-:W-:Y:S01]  /*359c0*/  ULDC.64 UR4, c[0x0][0x198] ;  /* 0x0000660000047ab9 */ /* 0x000fe20000000a00 */
[----:B------:R-:W-:Y:S01]  /*359d0*/  UMOV UR9, 0x1a0 ;  /* 0x000001a000097882 */ /* 0x000fe20000000000 */
[----:B------:R-:W-:Y:S01]  /*359e0*/  UIADD3 UR4, UP0, UR4, 0x670, URZ ;  /* 0x0000067004047890 */ /* 0x000fe2000ff1e03f */
[----:B------:R-:W-:-:S03]  /*359f0*/  UMOV UR10, UR42 ;  /* 0x0000002a000a7c82 */ /* 0x000fc60008000000 */
[----:B------:R-:W2:Y:S01]  /*35a00*/  S2UR UR11, SR_CTAID.Y ;  /* 0x00000000000b79c3 */ /* 0x000ea20000002600 */
[----:B------:R-:W-:-:S05]  /*35a10*/  UIADD3.X UR5, URZ, UR5, URZ, UP0, !UPT ;  /* 0x000000053f057290 */ /* 0x000fca00087fe43f */
[----:B------:R-:W-:-:S09]  /*35a20*/  UIADD3 UR8, UR8, -0x1200, URZ ;  /* 0xffffee0008087890 */ /* 0x000fd2000fffe03f */
[----:B--2---:R2:W-:Y:S01]  /*35a30*/  UTMASTG.4D [UR8], [UR4] ;  /* 0x00000008040073b5 */ /* 0x0045e20008018000 */
[----:B------:R0:W-:Y:S01]  /*35a40*/  UTMACMDFLUSH ;  /* 0x00000000000079b7 */ /* 0x0001e20000000000 */
[----:B--2---:R-:W-:-:S04]  /*35a50*/  DEPBAR.LE SB0, 0x1 ;  /* 0x000080400000791a */ /* 0x004fc80000000000 */
.L_x_92:
[----:B------:R-:W-:Y:S05]  /*35a60*/  BSYNC B0 ;  /* 0x0000000000007941 */ /* 0x000fea0003800000 */
.L_x_91:
        /* <DEDUP_REMOVED lines=32> */
.L_x_94:
[----:B------:R-:W-:Y:S05]  /*35c70*/  BSYNC B0 ;  /* 0x0000000000007941 */ /* 0x000fea0003800000 */
.L_x_93:
[----:B------:R-:W-:Y:S06]  /*35c80*/  BAR.SYNC.DEFER_BLOCKING 0x1, 0x80 ;  /* 0x0042000000007b1d */ /* 0x000fec0000010000 */
[----:B------:R-:W-:Y:S01]  /*35c90*/  BSSY B0, `(.L_x_95) ;  /* 0x0000016000007945 */ /* 0x000fe20003800000 */
[----:B------:R3:W-:Y:S04]  /*35ca0*/  STSM.16.M88.4 [R3+0x1000], R40 ;  /* 0x0010002803007844 */ /* 0x0007e80000000200 */
[----:B------:R3:W-:Y:S01]  /*35cb0*/  STSM.16.M88.4 [R55], R48 ;  /* 0x0000003037007844 */ /* 0x0007e20000000200 */
[----:B------:R-:W-:Y:S01]  /*35cc0*/  @!PT LDS RZ, [RZ] ;  /* 0x00000000fffff984 */ /* 0x000fe20000000800 */
[----:B------:R-:W-:Y:S01]  /*35cd0*/  @!PT LDS RZ, [RZ] ;  /* 0x00000000fffff984 */ /* 0x000fe20000000800 */
[----:B------:R-:W-:Y:S01]  /*35ce0*/  @!PT LDS RZ, [RZ] ;  /* 0x00000000fffff984 */ /* 0x000fe20000000800 */
[----:B------:R-:W-:Y:S01]  /*35cf0*/  @!PT LDS RZ, [RZ] ;  /* 0x00000000fffff984 */ /* 0x000fe20000000800 */
[----:B------:R4:W-:Y:S06]  /*35d00*/  MEMBAR.ALL.CTA ;  /* 0x0000000000007992 */ /* 0x0009ec0000008000 */
[----:B----4-:R-:W4:Y:S02]  /*35d10*/  FENCE.VIEW.ASYNC.S ;  /* 0x00000000000073c6 */ /* 0x010f240000000000 */
[----:B----4-:R-:W-:Y:S06]  /*35d20*/  BAR.SYNC.DEFER_BLOCKING 0x1, 0x80 ;  /* 0x0042000000007b1d */ /* 0x010fec0000010000 */
[----:B------:R-:W-:Y:S05]  /*35d30*/  @P1 BRA `(.L_x_96) ;  /* 0x00000000002c1947 */ /* 0x000fea0003800000 */
[----:B------:R-:W-:Y:S01]  /*35d40*/  S2UR UR12, SR_CTAID.Z ;  /* 0x00000000000c79c3 */ /* 0x000fe20000002700 */
[----:B-----5:R-:W-:Y:S01]  /*35d50*/  R2UR UR8, R2 ;  /* 0x00000000020872ca */ /* 0x020fe200000e0000 */
[----:B------:R-:W-:Y:S01]  /*35d60*/  ULDC.64 UR4, c[0x0][0x198] ;  /* 0x0000660000047ab9 */ /* 0x000fe20000000a00 */
[----:B------:R-:W-:Y:S01]  /*35d70*/  UMOV UR9, 0x1e0 ;  /* 0x000001e000097882 */ /* 0x000fe20000000000 */
[----:B------:R-:W-:Y:S01]  /*35d80*/  UIADD3 UR4, UP0, UR4, 0x670, URZ ;  /* 0x0000067004047890 */ /* 0x000fe2000ff1e03f */
[----:B------:R-:W-:-:S03]  /*35d90*/  UMOV UR10, UR42 ;  /* 0x0000002a000a7c82 */ /* 0x000fc60008000000 */
[----:B------:R-:W4:Y:S01]  /*35da0*/  S2UR UR11, SR_CTAID.Y ;  /* 0x00000000000b79c3 */ /* 0x000f220000002600 */
[----:B------:R-:W-:-:S05]  /*35db0*/  UIADD3.X UR5, URZ, UR5, URZ, UP0, !UPT ;  /* 0x000000053f057290 */ /* 0x000fca00087fe43f */
[----:B------:R-:W-:-:S09]  /*35dc0*/  UIADD3 UR8, UR8, -0x1200, URZ ;  /* 0xffffee0008087890 */ /* 0x000fd2000fffe03f */
[----:B----4-:R4:W-:Y:S02]  /*35dd0*/  UTMASTG.4D [UR8], [UR4] ;  /* 0x00000008040073b5 */ /* 0x0109e40008018000 */
[----:B----4-:R0:W-:Y:S02]  /*35de0*/  UTMACMDFLUSH ;  /* 0x00000000000079b7 */ /* 0x0101e40000000000 */
.L_x_96:
[----:B------:R-:W-:Y:S05]  /*35df0*/  BSYNC B0 ;  /* 0x0000000000007941 */ /* 0x000fea0003800000 */
.L_x_95:
[----:B--2---:R-:W2:Y:S01]  /*35e00*/  LDL.LU R0, [R1+0x278] ;  /* 0x0002780001007983 */ /* 0x004ea20000300800 */
[----:B------:R-:W-:-:S04]  /*35e10*/  DEPBAR.LE SB0, 0x0 ;  /* 0x000080000000791a */ /* 0x000fc80000000000 */
[----:B--2---:R-:W-:-:S13]  /*35e20*/  R2UR UR4, R0 ;  /* 0x00000000000472ca */ /* 0x004fda00000e0000 */
[----:B------:R-:W-:-:S04]  /*35e30*/  UIADD3 UR4, UR4, -0x1, URZ ;  /* 0xffffffff04047890 */ /* 0x000fc8000fffe03f */
[----:B------:R-:W-:-:S04]  /*35e40*/  USHF.L.U32 UR4, UR4, 0x3, URZ ;  /* 0x0000000304047899 */ /* 0x000fc8000800063f */
[----:B------:R-:W-:-:S04]  /*35e50*/  ULOP3.LUT UR4, UR4, 0x8, URZ, 0xe2, !UPT ;  /* 0x0000000804047892 */ /* 0x000fc8000f8ee23f */
[----:B------:R-:W-:-:S06]  /*35e60*/  ULOP3.LUT UR4, UR4, 0x18, URZ, 0x3c, !UPT ;  /* 0x0000001804047892 */ /* 0x000fcc000f8e3c3f */
[----:B------:R-:W-:-:S04]  /*35e70*/  MOV R0, UR4 ;  /* 0x0000000400007c02 */ /* 0x000fc80008000f00 */
[----:B------:R-:W-:Y:S01]  /*35e80*/  SYNCS.ARRIVE.TRANS64.A1T0 RZ, [R0+UR61+0xc0090], RZ ;  /* 0x0c0090ff00ff79a7 */ /* 0x000fe2000810003d */
[----:B------:R-:W-:Y:S05]  /*35e90*/  EXIT ;  /* 0x000000000000794d */ /* 0x000fea0003800000 */
.L_x_6:
[----:B------:R-:W-:-:S08]  /*35ea0*/  UISETP.NE.AND UP0, UPT, UR8, 0x1, UPT ;  /* 0x000000010800788c */ /* 0x000fd0000bf05270 */
[----:B------:R-:W1:-:S00]  /*35eb0*/  USETMAXREG.DEALLOC.CTAPOOL 0x18 ;  /* 0x00000018000079c8 */ /* 0x000e4000080e0500 */
[----:B------:R-:W-:-:S13]  /*35ec0*/  PLOP3.LUT P0, PT, PT, PT, UP0, 0x80, 0x0 ;  /* 0x000000000000781c */ /* 0x000fda0003f0f008 */
[----:B------:R-:W-:Y:S05]  /*35ed0*/  @P0 EXIT ;  /* 0x000000000000094d */ /* 0x000fea0003800000 */
[----:B------:R-:W2:Y:S01]  /*35ee0*/  S2UR UR11, SR_CTAID.X ;  /* 0x00000000000b79c3 */ /* 0x000ea20000002500 */
[----:B------:R-:W-:Y:S01]  /*35ef0*/  ELECT P3, URZ, PT ;  /* 0x00000000003f782f */ /* 0x000fe20003860000 */
[----:B------:R-:W-:Y:S01]  /*35f00*/  BSSY B0, `(.L_x_97) ;  /* 0x000004c000007945 */ /* 0x000fe20003800000 */
[----:B-1----:R-:W-:Y:S01]  /*35f10*/  MOV R2, RZ ;  /* 0x000000ff00027202 */ /* 0x002fe20000000f00 */
[----:B------:R-:W-:Y:S01]  /*35f20*/  IMAD.MOV.U32 R8, RZ, RZ, RZ ;  /* 0x000000ffff087224 */ /* 0x000fe200078e00ff */
[----:B------:R-:W-:-:S03]  /*35f30*/  MOV R4, RZ ;  /* 0x000000ff00047202 */ /* 0x000fc60000000f00 */
[----:B------:R-:W1:Y:S08]  /*35f40*/  S2UR UR60, SR_CTAID.Y ;  /* 0x00000000003c79c3 */ /* 0x000e700000002600 */
[----:B------:R-:W3:Y:S01]  /*35f50*/  S2UR UR61, SR_CTAID.Z ;  /* 0x00000000003d79c3 */ /* 0x000ee20000002700 */
[----:B--2---:R-:W-:Y:S01]  /*35f60*/  USHF.L.U32 UR11, UR11, 0x7, URZ ;  /* 0x000000070b0b7899 */ /* 0x004fe2000800063f */
[----:B------:R-:W-:Y:S11]  /*35f70*/  @!P3 BRA `(.L_x_98) ;  /* 0x000000040010b947 */ /* 0x000ff60003800000 */
[----:B------:R-:W2:Y:S01]  /*35f80*/  S2R R4, SR_CgaCtaId ;  /* 0x0000000000047919 */ /* 0x000ea20000008800 */
[----:B------:R-:W-:Y:S02]  /*35f90*/  MOV R3, 0x400 ;  /* 0x0000040000037802 */ /* 0x000fe40000000f00 */
[----:B------:R-:W-:Y:S02]  /*35fa0*/  MOV R5, 0x1 ;  /* 0x0000000100057802 */ /* 0x000fe40000000f00 */
[----:B--2---:R-:W-:Y:S02]  /*35fb0*/  LEA R4, R4, R3, 0x18 ;  /* 0x0000000304047211 */ /* 0x004fe400078ec0ff */
[----:B------:R-:W-:-:S04]  /*35fc0*/  SHF.L.U32 R3, R5, 0x1f, RZ ;  /* 0x0000001f05037819 */ /* 0x000fc800000006ff */
[----:B------:R-:W2:Y:S02]  /*35fd0*/  SYNCS.PHASECHK.TRANS64.TRYWAIT P0, [R4+URZ+0xc0060], R3 ;  /* 0x0c006003040075a7 */ /* 0x000ea4000800017f */
[----:B--2---:R-:W-:Y:S05]  /*35fe0*/  @!P0 BRA `(.L_x_99) ;  /* 0x0000002000608947 */ /* 0x004fea0003800000 */
.L_x_136:
[----:B------:R-:W-:Y:S01]  /*35ff0*/  ULOP3.LUT UR4, UR54, 0x2, URZ, 0xfc, !UPT ;  /* 0x0000000236047892 */ /* 0x000fe2000f8efc3f */
[----:B--2---:R-:W-:-:S03]  /*36000*/  @P2 IMAD.MOV.U32 R3, RZ, RZ, 0x10000 ;  /* 0x00010000ff032424 */ /* 0x004fc600078e00ff */
[----:B------:R-:W-:Y:S01]  /*36010*/  UPRMT UR4, UR4, 0x9910, URZ ;  /* 0x0000991004047896 */ /* 0x000fe2000800003f */
[----:B------:R2:W-:Y:S03]  /*36020*/  @P2 SYNCS.ARRIVE.TRANS64 RZ, [R4+URZ+0xc0050], R3 ;  /* 0x0c00500304ff29a7 */ /* 0x0005e6000800003f */
[----:B------:R-:W-:-:S06]  /*36030*/  UISETP.NE.AND UP0, UPT, UR4, 0x2, UPT ;  /* 0x000000020400788c */ /* 0x000fcc000bf05270 */
[----:B------:R-:W-:-:S13]  /*36040*/  PLOP3.LUT P0, PT, PT, PT, UP0, 0x80, 0x0 ;  /* 0x000000000000781c */ /* 0x000fda0003f0f008 */
[----:B--2---:R-:W-:Y:S05]  /*36050*/  @P0 BRA `(.L_x_100) ;  /* 0x0000000000040947 */ /* 0x004fea0003800000 */
[----:B-1-3--:R-:W-:Y:S01]  /*36060*/  BPT.TRAP 0x1 ;  /* 0x000000040000795c */ /* 0x00afe20000300000 */
.L_x_100:
[----:B------:R-:W-:-:S04]  /*36070*/  LOP3.LUT P0, RZ, R0, 0x1f, RZ, 0xc0, !PT ;  /* 0x0000001f00ff7812 */ /* 0x000fc8000780c0ff */
[----:B------:R-:W-:-:S13]  /*36080*/  PLOP3.LUT P0, PT, P0, P2, PT, 0x2a, 0x0 ;  /* 0x000000000000781c */ /* 0x000fda0000704572 */
[----:B------:R-:W-:Y:S05]  /*36090*/  @P0 BRA `(.L_x_101) ;  /* 0x0000000000040947 */ /* 0x000fea0003800000 */
[----:B-1-3--:R-:W-:Y:S01]  /*360a0*/  BPT.TRAP 0x1 ;  /* 0x000000040000795c */ /* 0x00afe20000300000 */
.L_x_101:
[----:B------:R-:W-:Y:S01]  /*360b0*/  R2UR UR8, R4 ;  /* 0x00000000040872ca */ /* 0x000fe200000e0000 */
[----:B------:R-:W-:Y:S01]  /*360c0*/  ULDC.64 UR4, c[0x0][0x198] ;  /* 0x0000660000047ab9 */ /* 0x000fe20000000a00 */
[----:B------:R-:W-:Y:S01]  /*360d0*/  UMOV UR6, 0x0 ;  /* 0x0000000000067882 */ /* 0x000fe20000000000 */
[----:B------:R-:W-:Y:S01]  /*360e0*/  UIADD3 UR4, UP0, UR4, 0xf0, URZ ;  /* 0x000000f004047890 */ /* 0x000fe2000ff1e03f */
[----:B------:R-:W-:Y:S01]  /*360f0*/  MOV R8, 0x40 ;  /* 0x0000004000087802 */ /* 0x000fe20000000f00 */
[----:B------:R-:W-:Y:S01]  /*36100*/  UMOV UR7, 0x10000000 ;  /* 0x1000000000077882 */ /* 0x000fe20000000000 */
[----:B------:R-:W-:Y:S01]  /*36110*/  UMOV UR10, URZ ;  /* 0x0000003f000a7c82 */ /* 0x000fe20008000000 */
[----:B------:R-:W-:Y:S01]  /*36120*/  UIADD3.X UR5, URZ, UR5, URZ, UP0, !UPT ;  /* 0x000000053f057290 */ /* 0x000fe200087fe43f */
[----:B------:R-:W-:Y:S01]  /*36130*/  MOV R4, 0x1 ;  /* 0x0000000100047802 */ /* 0x000fe20000000f00 */
[----:B-1----:R-:W-:Y:S01]  /*36140*/  UMOV UR12, UR60 ;  /* 0x0000003c000c7c82 */ /* 0x002fe20008000000 */
[----:B---3--:R-:W-:Y:S01]  /*36150*/  UMOV UR13, UR61 ;  /* 0x0000003d000d7c82 */ /* 0x008fe20008000000 */
[----:B------:R-:W-:Y:S01]  /*36160*/  UMOV UR26, 0x40 ;  /* 0x00000040001a7882 */ /* 0x000fe20000000000 */
[----:B------:R-:W-:Y:S01]  /*36170*/  UMOV UR27, UR11 ;  /* 0x0000000b001b7c82 */ /* 0x000fe20008000000 */
[----:B------:R-:W-:-:S02]  /*36180*/  UIADD3 UR9, UR8, 0xc0050, URZ ;  /* 0x000c005008097890 */ /* 0x000fc4000fffe03f */
[----:B------:R-:W-:Y:S02]  /*36190*/  UIADD3 UR24, UR8, 0x2000, URZ ;  /* 0x0000200008187890 */ /* 0x000fe4000fffe03f */
[----:B------:R-:W-:Y:S01]  /*361a0*/  UIADD3 UR16, UR8, 0x4000, URZ ;  /* 0x0000400008107890 */ /* 0x000fe2000fffe03f */
[----:B------:R-:W-:Y:S01]  /*361b0*/  UMOV UR28, UR60 ;  /* 0x0000003c001c7c82 */ /* 0x000fe20008000000 */
[----:B------:R-:W-:Y:S01]  /*361c0*/  UMOV UR29, UR61 ;  /* 0x0000003d001d7c82 */ /* 0x000fe20008000000 */
[----:B------:R-:W-:Y:S01]  /*361d0*/  UMOV UR25, UR9 ;  /* 0x0000000900197c82 */ /* 0x000fe20008000000 */
[----:B------:R-:W-:Y:S01]  /*361e0*/  UMOV UR18, 0x80 ;  /* 0x0000008000127882 */ /* 0x000fe20000000000 */
[----:B------:R-:W-:Y:S01]  /*361f0*/  UMOV UR19, UR11 ;  /* 0x0000000b00137c82 */ /* 0x000fe20008000000 */
[----:B------:R-:W-:Y:S01]  /*36200*/  UMOV UR20, UR60 ;  /* 0x0000003c00147c82 */ /* 0x000fe20008000000 */
[----:B------:R-:W-:Y:S01]  /*36210*/  UMOV UR21, UR61 ;  /* 0x0000003d00157c82 */ /* 0x000fe20008000000 */
[----:B------:R1:W-:Y:S01]  /*36220*/  UTMALDG.4D [UR8], [UR4], desc[UR6] ;  /* 0x00000608040075b4 */ /* 0x0003e20008019000 */
[----:B------:R-:W-:Y:S01]  /*36230*/  UIADD3 UR56, UR8, 0x6000, URZ ;  /* 0x0000600008387890 */ /* 0x000fe2000fffe03f */
[----:B------:R-:W-:Y:S01]  /*36240*/  UMOV UR17, UR9 ;  /* 0x0000000900117c82 */ /* 0x000fe20008000000 */
[----:B------:R-:W-:Y:S01]  /*36250*/  UIADD3 UR32, UR8, 0x8000, URZ ;  /* 0x0000800008207890 */ /* 0x000fe2000fffe03f */
[----:B------:R-:W-:Y:S01]  /*36260*/  UMOV UR58, 0xc0 ;  /* 0x000000c0003a7882 */ /* 0x000fe20000000000 */
[----:B------:R-:W-:Y:S01]  /*36270*/  UMOV UR59, UR11 ;  /* 0x0000000b003b7c82 */ /* 0x000fe20008000000 */
[----:B------:R2:W-:Y:S01]  /*36280*/  UTMALDG.4D [UR24], [UR4], desc[UR6] ;  /* 0x00000618040075b4 */ /* 0x0005e20008019000 */
[----:B------:R-:W-:Y:S01]  /*36290*/  UMOV UR57, UR9 ;  /* 0x0000000900397c82 */ /* 0x000fe20008000000 */
[----:B------:R-:W-:Y:S01]  /*362a0*/  UMOV UR34, 0x100 ;  /* 0x0000010000227882 */ /* 0x000fe20000000000 */
[----:B------:R-:W-:Y:S01]  /*362b0*/  UMOV UR35, UR11 ;  /* 0x0000000b00237c82 */ /* 0x000fe20008000000 */
[----:B------:R-:W-:Y:S01]  /*362c0*/  UMOV UR36, UR60 ;  /* 0x0000003c00247c82 */ /* 0x000fe20008000000 */
[----:B------:R-:W-:Y:S01]  /*362d0*/  UMOV UR37, UR61 ;  /* 0x0000003d00257c82 */ /* 0x000fe20008000000 */
[----:B------:R-:W-:Y:S01]  /*362e0*/  UMOV UR33, UR9 ;  /* 0x0000000900217c82 */ /* 0x000fe20008000000 */
[----:B------:R3:W-:Y:S01]  /*362f0*/  UTMALDG.4D [UR16], [UR4], desc[UR6] ;  /* 0x00000610040075b4 */ /* 0x0007e20008019000 */
[----:B------:R4:W-:Y:S01]  /*36300*/  UTMALDG.4D [UR56], [UR4], desc[UR6] ;  /* 0x00000638040075b4 */ /* 0x0009e20008019000 */
[----:B-1----:R-:W-:Y:S01]  /*36310*/  UMOV UR10, 0x1c0 ;  /* 0x000001c0000a7882 */ /* 0x002fe20000000000 */
[----:B------:R4:W-:Y:S01]  /*36320*/  UTMALDG.4D [UR32], [UR4], desc[UR6] ;  /* 0x00000620040075b4 */ /* 0x0009e20008019000 */
[----:B--2---:R-:W-:Y:S01]  /*36330*/  UIADD3 UR24, UR8, 0xa000, URZ ;  /* 0x0000a00008187890 */ /* 0x004fe2000fffe03f */
[----:B------:R-:W-:Y:S01]  /*36340*/  UMOV UR26, 0x140 ;  /* 0x00000140001a7882 */ /* 0x000fe20000000000 */
[----:B---3--:R-:W-:-:S07]  /*36350*/  UIADD3 UR16, UR8, 0xc000, URZ ;  /* 0x0000c00008107890 */ /* 0x008fce000fffe03f */
[----:B------:R4:W-:Y:S01]  /*36360*/  UTMALDG.4D [UR24], [UR4], desc[UR6] ;  /* 0x00000618040075b4 */ /* 0x0009e20008019000 */
[----:B------:R-:W-:Y:S01]  /*36370*/  UIADD3 UR8, UR8, 0xe000, URZ ;  /* 0x0000e00008087890 */ /* 0x000fe2000fffe03f */
[----:B------:R-:W-:Y:S02]  /*36380*/  UMOV UR18, 0x180 ;  /* 0x0000018000127882 */ /* 0x000fe40000000000 */
[----:B------:R4:W-:Y:S06]  /*36390*/  UTMALDG.4D [UR16], [UR4], desc[UR6] ;  /* 0x00000610040075b4 */ /* 0x0009ec0008019000 */
[----:B------:R4:W-:Y:S02]  /*363a0*/  UTMALDG.4D [UR8], [UR4], desc[UR6] ;  /* 0x00000608040075b4 */ /* 0x0009e40008019000 */
[----:B----4-:R-:W-:Y:S01]  /*363b0*/  NOP ;  /* 0x0000000000007918 */ /* 0x010fe20000000000 */
.L_x_98:
[----:B-1-3--:R-:W-:Y:S05]  /*363c0*/  BSYNC B0 ;  /* 0x0000000000007941 */ /* 0x00afea0003800000 */
.L_x_97:
[----:B------:R-:W1:Y:S01]  /*363d0*/  LDC R3, c[0x0][0x28c] ;  /* 0x0000a300ff037b82 */ /* 0x000e620000000800 */
[----:B------:R-:W-:Y:S01]  /*363e0*/  BSSY B0, `(.L_x_102) ;  /* 0x000004c000007945 */ /* 0x000fe20003800000 */
[----:B-1----:R-:W-:-:S13]  /*363f0*/  ISETP.GT.AND P4, PT, R3, RZ, P3 ;  /* 0x000000ff0300720c */ /* 0x002fda0001f84270 */
[----:B------:R-:W-:Y:S05]  /*36400*/  @!P4 BRA `(.L_x_103) ;  /* 0x000000040024c947 */ /* 0x000fea0003800000 */
[----:B------:R-:W1:Y:S01]  /*36410*/  S2R R5, SR_CgaCtaId ;  /* 0x0000000000057919 */ /* 0x000e620000008800 */
[----:B------:R-:W-:-:S04]  /*36420*/  MOV R2, 0x400 ;  /* 0x0000040000027802 */ /* 0x000fc80000000f00 */
[----:B-1----:R-:W-:Y:S01]  /*36430*/  LEA R5, R5, R2, 0x18 ;  /* 0x0000000205057211 */ /* 0x002fe200078ec0ff */
[----:B------:R-:W-:-:S05]  /*36440*/  IMAD.MOV.U32 R2, RZ, RZ, 0x1 ;  /* 0x00000001ff027424 */ /* 0x000fca00078e00ff */
[----:B------:R-:W-:-:S04]  /*36450*/  SHF.L.U32 R2, R2, 0x1f, RZ ;  /* 0x0000001f02027819 */ /* 0x000fc800000006ff */
[----:B------:R-:W1:Y:S02]  /*36460*/  SYNCS.PHASECHK.TRANS64.TRYWAIT P0, [R5+URZ+0xc0028], R2 ;  /* 0x0c002802050075a7 */ /* 0x000e64000800017f */
[----:B-1----:R-:W-:Y:S05]  /*36470*/  @!P0 BRA `(.L_x_104) ;  /* 0x0000001c00508947 */ /* 0x002fea0003800000 */
.L_x_137:
[----:B------:R-:W-:Y:S01]  /*36480*/  ULOP3.LUT UR4, UR54, 0x2, URZ, 0xfc, !UPT ;  /* 0x0000000236047892 */ /* 0x000fe2000f8efc3f */
[----:B-1----:R-:W-:-:S03]  /*36490*/  @P2 MOV R2, 0x20000 ;  /* 0x0002000000022802 */ /* 0x002fc60000000f00 */
[----:B------:R-:W-:Y:S01]  /*364a0*/  UPRMT UR4, UR4, 0x9910, URZ ;  /* 0x0000991004047896 */ /* 0x000fe2000800003f */
[----:B------:R1:W-:Y:S03]  /*364b0*/  @P2 SYNCS.ARRIVE.TRANS64 RZ, [R5+URZ+0xc0000], R2 ;  /* 0x0c00000205ff29a7 */ /* 0x0003e6000800003f */
[----:B------:R-:W-:-:S06]  /*364c0*/  UISETP.NE.AND UP0, UPT, UR4, 0x2, UPT ;  /* 0x000000020400788c */ /* 0x000fcc000bf05270 */
[----:B------:R-:W-:-:S13]  /*364d0*/  PLOP3.LUT P0, PT, PT, PT, UP0, 0x80, 0x0 ;  /* 0x000000000000781c */ /* 0x000fda0003f0f008 */
[----:B-1----:R-:W-:Y:S05]  /*364e0*/  @P0 BRA `(.L_x_105) ;  /* 0x0000000000040947 */ /* 0x002fea0003800000 */
[----:B------:R-:W-:Y:S01]  /*364f0*/  BPT.TRAP 0x1 ;  /* 0x000000040000795c */ /* 0x000fe20000300000 */
.L_x_105:
[----:B------:R-:W-:-:S04]  /*36500*/  LOP3.LUT P0, RZ, R0, 0x1f, RZ, 0xc0, !PT ;  /* 0x0000001f00ff7812 */ /* 0x000fc8000780c0ff */
[----:B------:R-:W-:-:S13]  /*36510*/  PLOP3.LUT P0, PT, P0, P2, PT, 0x2a, 0x0 ;  /* 0x000000000000781c */ /* 0x000fda0000704572 */
[----:B------:R-:W-:Y:S05]  /*36520*/  @P0 BRA `(.L_x_106) ;  /* 0x0000000000040947 */ /* 0x000fea0003800000 */
[----:B------:R-:W-:Y:S01]  /*36530*/  BPT.TRAP 0x1 ;  /* 0x000000040000795c */ /* 0x000fe20000300000 */
.L_x_106:
[----:B------:R-:W-:Y:S01]  /*36540*/  R2UR UR8, R5 ;  /* 0x00000000050872ca */ /* 0x000fe200000e0000 */
[----:B------:R-:W-:Y:S01]  /*36550*/  ULDC.64 UR6, c[0x0][0x198] ;  /* 0x0000660000067ab9 */ /* 0x000fe20000000a00 */
[----:B------:R-:W-:Y:S01]  /*36560*/  UMOV UR19, URZ ;  /* 0x0000003f00137c82 */ /* 0x000fe20008000000 */
[----:B------:R-:W-:Y:S01]  /*36570*/  UIADD3 UR6, UP0, UR6, 0x1f0, URZ ;  /* 0x000001f006067890 */ /* 0x000fe2000ff1e03f */
[----:B------:R-:W-:Y:S01]  /*36580*/  MOV R2, 0x1 ;  /* 0x0000000100027802 */ /* 0x000fe20000000f00 */
[----:B------:R-:W-:Y:S01]  /*36590*/  UMOV UR4, 0x0 ;  /* 0x0000000000047882 */ /* 0x000fe20000000000 */
[----:B------:R-:W-:Y:S01]  /*365a0*/  UMOV UR5, 0x10000000 ;  /* 0x1000000000057882 */ /* 0x000fe20000000000 */
[----:B------:R-:W-:Y:S01]  /*365b0*/  UIADD3.X UR7, URZ, UR7, URZ, UP0, !UPT ;  /* 0x000000073f077290 */ /* 0x000fe200087fe43f */
[----:B------:R-:W-:Y:S01]  /*365c0*/  UMOV UR18, URZ ;  /* 0x0000003f00127c82 */ /* 0x000fe20008000000 */
[----:B------:R-:W-:Y:S01]  /*365d0*/  UMOV UR20, UR60 ;  /* 0x0000003c00147c82 */ /* 0x000fe20008000000 */
[----:B------:R-:W-:Y:S01]  /*365e0*/  UMOV UR21, UR61 ;  /* 0x0000003d00157c82 */ /* 0x000fe20008000000 */
[----:B------:R-:W-:-:S02]  /*365f0*/  UMOV UR26, 0x40 ;  /* 0x00000040001a7882 */ /* 0x000fc40000000000 */
[----:B------:R-:W-:Y:S02]  /*36600*/  UIADD3 UR16, UR8, 0x20000, URZ ;  /* 0x0002000008107890 */ /* 0x000fe4000fffe03f */
[----:B------:R-:W-:Y:S02]  /*36610*/  UIADD3 UR17, UR8, 0xc0000, URZ ;  /* 0x000c000008117890 */ /* 0x000fe4000fffe03f */
[----:B------:R-:W-:Y:S02]  /*36620*/  UIADD3 UR24, UR8, 0x24000, URZ ;  /* 0x0002400008187890 */ /* 0x000fe4000fffe03f */
[----:B------:R-:W-:Y:S01]  /*36630*/  UIADD3 UR56, UR8, 0x28000, URZ ;  /* 0x0002800008387890 */ /* 0x000fe2000fffe03f */
[----:B------:R-:W-:Y:S01]  /*36640*/  UMOV UR28, UR60 ;  /* 0x0000003c001c7c82 */ /* 0x000fe20008000000 */
[----:B------:R-:W-:Y:S01]  /*36650*/  UMOV UR29, UR61 ;  /* 0x0000003d001d7c82 */ /* 0x000fe20008000000 */
[----:B------:R-:W-:Y:S01]  /*36660*/  UMOV UR27, UR19 ;  /* 0x00000013001b7c82 */ /* 0x000fe20008000000 */
[----:B------:R-:W-:Y:S01]  /*36670*/  UMOV UR25, UR17 ;  /* 0x0000001100197c82 */ /* 0x000fe20008000000 */
[----:B------:R-:W-:Y:S01]  /*36680*/  UIADD3 UR48, UR8, 0x2c000, URZ ;  /* 0x0002c00008307890 */ /* 0x000fe2000fffe03f */
[----:B------:R1:W-:Y:S01]  /*36690*/  UTMALDG.4D [UR16], [UR6], desc[UR4] ;  /* 0x00000410060075b4 */ /* 0x0003e20008019000 */
[----:B------:R-:W-:-:S02]  /*366a0*/  UIADD3 UR40, UR8, 0x30000, URZ ;  /* 0x0003000008287890 */ /* 0x000fc4000fffe03f */
[----:B------:R-:W-:Y:S01]  /*366b0*/  UIADD3 UR32, UR8, 0x34000, URZ ;  /* 0x0003400008207890 */ /* 0x000fe2000fffe03f */
[----:B------:R-:W-:Y:S01]  /*366c0*/  UMOV UR58, 0x80 ;  /* 0x00000080003a7882 */ /* 0x000fe20000000000 */
[----:B------:R-:W-:Y:S01]  /*366d0*/  UMOV UR59, UR19 ;  /* 0x00000013003b7c82 */ /* 0x000fe20008000000 */
[----:B------:R-:W-:Y:S01]  /*366e0*/  UMOV UR57, UR17 ;  /* 0x0000001100397c82 */ /* 0x000fe20008000000 */
[----:B------:R2:W-:Y:S01]  /*366f0*/  UTMALDG.4D [UR24], [UR6], desc[UR4] ;  /* 0x00000418060075b4 */ /* 0x0005e20008019000 */
[----:B------:R-:W-:Y:S01]  /*36700*/  UMOV UR50, 0xc0 ;  /* 0x000000c000327882 */ /* 0x000fe20000000000 */
[----:B------:R-:W-:Y:S01]  /*36710*/  UMOV UR52, UR60 ;  /* 0x0000003c00347c82 */ /* 0x000fe20008000000 */
[----:B------:R-:W-:Y:S01]  /*36720*/  UMOV UR53, UR61 ;  /* 0x0000003d00357c82 */ /* 0x000fe20008000000 */
[----:B------:R-:W-:Y:S01]  /*36730*/  UMOV UR51, UR19 ;  /* 0x0000001300337c82 */ /* 0x000fe20008000000 */
[----:B------:R-:W-:Y:S01]  /*36740*/  UMOV UR49, UR17 ;  /* 0x0000001100317c82 */ /* 0x000fe20008000000 */
[----:B------:R-:W-:Y:S01]  /*36750*/  UMOV UR42, 0x100 ;  /* 0x00000100002a7882 */ /* 0x000fe20000000000 */
[----:B------:R-:W-:Y:S01]  /*36760*/  UMOV UR44, UR60 ;  /* 0x0000003c002c7c82 */ /* 0x000fe20008000000 */
[----:B------:R-:W-:Y:S01]  /*36770*/  UMOV UR45, UR61 ;  /* 0x0000003d002d7c82 */ /* 0x000fe20008000000 */
[----:B------:R3:W-:Y:S01]  /*36780*/  UTMALDG.4D [UR56], [UR6], desc[UR4] ;  /* 0x00000438060075b4 */ /* 0x0007e20008019000 */
[----:B------:R-:W-:Y:S01]  /*36790*/  UMOV UR43, UR19 ;  /* 0x00000013002b7c82 */ /* 0x000fe20008000000 */
[----:B------:R-:W-:Y:S01]  /*367a0*/  UMOV UR41, UR17 ;  /* 0x0000001100297c82 */ /* 0x000fe20008000000 */
[----:B------:R-:W-:Y:S01]  /*367b0*/  UMOV UR34, 0x140 ;  /* 0x0000014000227882 */ /* 0x000fe20000000000 */
[----:B------:R-:W-:Y:S01]  /*367c0*/  UMOV UR36, UR60 ;  /* 0x0000003c00247c82 */ /* 0x000fe20008000000 */
[----:B------:R-:W-:Y:S01]  /*367d0*/  UMOV UR37, UR61 ;  /* 0x0000003d00257c82 */ /* 0x000fe20008000000 */
[----:B------:R-:W-:Y:S01]  /*367e0*/  UMOV UR35, UR19 ;  /* 0x0000001300237c82 */ /* 0x000fe20008000000 */
[----:B------:R-:W-:Y:S01]  /*367f0*/  UMOV UR33, UR17 ;  /* 0x0000001100217c82 */ /* 0x000fe20008000000 */
[----:B------:R3:W-:Y:S01]  /*36800*/  UTMALDG.4D [UR48], [UR6], desc[UR4] ;  /* 0x00000430060075b4 */ /* 0x0007e20008019000 */
[----:B-1----:R-:W-:Y:S01]  /*36810*/  UIADD3 UR16, UR8, 0x3c000, URZ ;  /* 0x0003c00008107890 */ /* 0x002fe2000fffe03f */
[----:B------:R-:W-:Y:S01]  /*36820*/  UMOV UR18, 0x1c0 ;  /* 0x000001c000127882 */ /* 0x000fe20000000000 */
[----:B------:R3:W-:Y:S01]  /*36830*/  UTMALDG.4D [UR40], [UR6], desc[UR4] ;  /* 0x00000428060075b4 */ /* 0x0007e20008019000 */
[----:B--2---:R-:W-:Y:S01]  /*36840*/  UIADD3 UR24, UR8, 0x38000, URZ ;  /* 0x0003800008187890 */ /* 0x004fe2000fffe03f */
[----:B------:R-:W-:Y:S01]  /*36850*/  UMOV UR26, 0x180 ;  /* 0x00000180001a7882 */ /* 0x000fe20000000000 */
[----:B------:R3:W-:Y:S07]  /*36860*/  UTMALDG.4D [UR32], [UR6], desc[UR4] ;  /* 0x00000420060075b4 */ /* 0x0007ee0008019000 */
[----:B------:R3:W-:Y:S01]  /*36870*/  UTMALDG.4D [UR24], [UR6], desc[UR4] ;  /* 0x00000418060075b4 */ /* 0x0007e20008019000 */
[----:B------:R3:W-:Y:S02]  /*36880*/  UTMALDG.4D [UR16], [UR6], desc[UR4] ;  /* 0x00000410060075b4 */ /* 0x0007e40008019000 */
[----:B---3--:R-:W-:Y:S01]  /*36890*/  NOP ;  /* 0x0000000000007918 */ /* 0x008fe20000000000 */
.L_x_103:
[----:B------:R-:W-:Y:S05]  /*368a0*/  BSYNC B0 ;  /* 0x0000000000007941 */ /* 0x000fea0003800000 */
.L_x_102:
[----:B------:R-:W-:Y:S04]  /*368b0*/  BSSY B0, `(.L_x_107) ;  /* 0x000004e000007945 */ /* 0x000fe80003800000 */
[----:B------:R-:W-:Y:S05]  /*368c0*/  @!P3 BRA `(.L_x_108) ;  /* 0x000000040030b947 */ /* 0x000fea0003800000 */
[----:B------:R-:W1:Y:S01]  /*368d0*/  S2R R6, SR_CgaCtaId ;  /* 0x0000000000067919 */ /* 0x000e620000008800 */
[----:B------:R-:W-:-:S04]  /*368e0*/  MOV R5, 0x400 ;  /* 0x0000040000057802 */ /* 0x000fc80000000f00 */
[----:B-1----:R-:W-:Y:S01]  /*368f0*/  LEA R7, R6, R5, 0x18 ;  /* 0x0000000506077211 */ /* 0x002fe200078ec0ff */
[----:B------:R-:W-:-:S03]  /*36900*/  IMAD.MOV.U32 R6, RZ, RZ, 0x1 ;  /* 0x00000001ff067424 */ /* 0x000fc600078e00ff */
[----:B------:R-:W-:Y:S02]  /*36910*/  LEA R5, R4, R7, 0x3 ;  /* 0x0000000704057211 */ /* 0x000fe400078e18ff */
[----:B------:R-:W-:-:S04]  /*36920*/  SHF.L.U32 R6, R6, 0x1f, RZ ;  /* 0x0000001f06067819 */ /* 0x000fc800000006ff */
[----:B------:R-:W1:Y:S02]  /*36930*/  SYNCS.PHASECHK.TRANS64.TRYWAIT P0, [R5+URZ+0xc0060], R6 ;  /* 0x0c006006050075a7 */ /* 0x000e64000800017f */
[----:B-1----:R-:W-:Y:S05]  /*36940*/  @!P0 BRA `(.L_x_109) ;  /* 0x0000001800308947 */ /* 0x002fea0003800000 */
.L_x_138:
        /* <DEDUP_REMOVED lines=8> */
.L_x_110:
[----:B------:R-:W-:-:S04]  /*369d0*/  LOP3.LUT P0, RZ, R0, 0x1f, RZ, 0xc0, !PT ;  /* 0x0000001f00ff7812 */ /* 0x000fc8000780c0ff */
[----:B------:R-:W-:-:S13]  /*369e0*/  PLOP3.LUT P0, PT, P0, P2, PT, 0x2a, 0x0 ;  /* 0x000000000000781c */ /* 0x000fda0000704572 */
[----:B------:R-:W-:Y:S05]  /*369f0*/  @P0 BRA `(.L_x_111) ;  /* 0x0000000000040947 */ /* 0x000fea0003800000 */
[----:B------:R-:W-:Y:S01]  /*36a00*/  BPT.TRAP 0x1 ;  /* 0x000000040000795c */ /* 0x000fe20000300000 */
.L_x_111:
[----:B------:R-:W-:Y:S01]  /*36a10*/  R2UR UR48, R4 ;  /* 0x00000000043072ca */ /* 0x000fe200000e0000 */
[----:B------:R-:W-:Y:S01]  /*36a20*/  ULDC.64 UR8, c[0x0][0x198] ;  /* 0x0000660000087ab9 */ /* 0x000fe20000000a00 */
[----:B------:R-:W-:Y:S01]  /*36a30*/  R2UR UR7, R7 ;  /* 0x00000000070772ca */ /* 0x000fe200000e0000 */
[----:B------:R-:W-:Y:S01]  /*36a40*/  UIADD3 UR6, UP0, UR8, 0xf0, URZ ;  /* 0x000000f008067890 */ /* 0x000fe2000ff1e03f */
[----:B------:R-:W-:Y:S01]  /*36a50*/  R2UR UR51, R8 ;  /* 0x00000000083372ca */ /* 0x000fe200000e0000 */
[----:B------:R-:W-:Y:S01]  /*36a60*/  UMOV UR4, 0x0 ;  /* 0x0000000000047882 */ /* 0x000fe20000000000 */
[----:B------:R-:W-:Y:S01]  /*36a70*/  R2UR UR49, R5 ;  /* 0x00000000053172ca */ /* 0x000fe200000e0000 */
[----:B------:R-:W-:Y:S01]  /*36a80*/  UMOV UR5, 0x10000000 ;  /* 0x1000000000057882 */ /* 0x000fe20000000000 */
[----:B------:R-:W-:Y:S01]  /*36a90*/  UMOV UR50, URZ ;  /* 0x0000003f00327c82 */ /* 0x000fe20008000000 */
[----:B------:R-:W-:Y:S01]  /*36aa0*/  UMOV UR52, UR60 ;  /* 0x0000003c00347c82 */ /* 0x000fe20008000000 */
[----:B------:R-:W-:Y:S01]  /*36ab0*/  UMOV UR53, UR61 ;  /* 0x0000003d00357c82 */ /* 0x000fe20008000000 */
[----:B------:R-:W-:Y:S01]  /*36ac0*/  UMOV UR26, 0x40 ;  /* 0x00000040001a7882 */ /* 0x000fe20000000000 */
[----:B------:R-:W-:Y:S01]  /*36ad0*/  UMOV UR28, UR60 ;  /* 0x0000003c001c7c82 */ /* 0x000fe20008000000 */
[----:B------:R-:W-:Y:S01]  /*36ae0*/  UMOV UR29, UR61 ;  /* 0x0000003d001d7c82 */ /* 0x000fe20008000000 */
[----:B------:R-:W-:Y:S01]  /*36af0*/  UMOV UR42, 0x80 ;  /* 0x00000080002a7882 */ /* 0x000fe20000000000 */
[----:B------:R-:W-:-:S02]  /*36b00*/  ULEA UR48, UR48, UR7, 0x10 ;  /* 0x0000000730307291 */ /* 0x000fc4000f8e803f */
[----:B------:R-:W-:Y:S02]  /*36b10*/  UIADD3 UR51, UR11, UR51, URZ ;  /* 0x000000330b337290 */ /* 0x000fe4000fffe03f */
[----:B------:R-:W-:Y:S02]  /*36b20*/  UIADD3 UR49, UR49, 0xc0050, URZ ;  /* 0x000c005031317890 */ /* 0x000fe4000fffe03f */
[----:B------:R-:W-:Y:S02]  /*36b30*/  UIADD3.X UR7, URZ, UR9, URZ, UP0, !UPT ;  /* 0x000000093f077290 */ /* 0x000fe400087fe43f */
[----:B------:R-:W-:Y:S02]  /*36b40*/  UIADD3 UR24, UR48, 0x2000, URZ ;  /* 0x0000200030187890 */ /* 0x000fe4000fffe03f */
[----:B------:R-:W-:Y:S02]  /*36b50*/  UIADD3 UR40, UR48, 0x4000, URZ ;  /* 0x0000400030287890 */ /* 0x000fe4000fffe03f */
[----:B------:R-:W-:Y:S01]  /*36b60*/  UIADD3 UR16, UR48, 0x6000, URZ ;  /* 0x0000600030107890 */ /* 0x000fe2000fffe03f */
[----:B------:R-:W-:Y:S01]  /*36b70*/  UMOV UR25, UR49 ;  /* 0x0000003100197c82 */ /* 0x000fe20008000000 */
[----:B------:R-:W-:Y:S01]  /*36b80*/  UMOV UR27, UR51 ;  /* 0x00000033001b7c82 */ /* 0x000fe20008000000 */
[----:B------:R-:W-:Y:S01]  /*36b90*/  UMOV UR44, UR60 ;  /* 0x0000003c002c7c82 */ /* 0x000fe20008000000 */
[----:B------:R-:W-:Y:S01]  /*36ba0*/  UMOV UR45, UR61 ;  /* 0x0000003d002d7c82 */ /* 0x000fe20008000000 */
[----:B------:R-:W-:Y:S01]  /*36bb0*/  UTMALDG.4D [UR48], [UR6], desc[UR4] ;  /* 0x00000430060075b4 */ /* 0x000fe20008019000 */
        /* <DEDUP_REMOVED lines=8> */
[----:B------:R-:W-:-:S02]  /*36c40*/  UIADD3 UR32, UR48, 0x8000, URZ ;  /* 0x0000800030207890 */ /* 0x000fc4000fffe03f */
[----:B------:R-:W-:Y:S01]  /*36c50*/  UIADD3 UR56, UR48, 0xa000, URZ ;  /* 0x0000a00030387890 */ /* 0x000fe2000fffe03f */
[----:B------:R-:W-:Y:S01]  /*36c60*/  UMOV UR34, 0x100 ;  /* 0x0000010000227882 */ /* 0x000fe20000000000 */
        /* <DEDUP_REMOVED lines=8> */
[----:B------:R2:W-:Y:S01]  /*36cf0*/  UTMALDG.4D [UR16], [UR6], desc[UR4] ;  /* 0x00000410060075b4 */ /* 0x0005e20008019000 */
[----:B------:R3:W-:Y:S01]  /*36d00*/  UTMALDG.4D [UR32], [UR6], desc[UR4] ;  /* 0x00000420060075b4 */ /* 0x0007e20008019000 */
[----:B-1----:R-:W-:Y:S01]  /*36d10*/  UIADD3 UR24, UR48, 0xc000, URZ ;  /* 0x0000c00030187890 */ /* 0x002fe2000fffe03f */
[----:B------:R-:W-:Y:S01]  /*36d20*/  UMOV UR26, 0x180 ;  /* 0x00000180001a7882 */ /* 0x000fe20000000000 */
[----:B------:R3:W-:Y:S07]  /*36d30*/  UTMALDG.4D [UR56], [UR6], desc[UR4] ;  /* 0x00000438060075b4 */ /* 0x0007ee0008019000 */
[----:B------:R3:W-:Y:S01]  /*36d40*/  UTMALDG.4D [UR24], [UR6], desc[UR4] ;  /* 0x00000418060075b4 */ /* 0x0007e20008019000 */
[----:B--2---:R-:W-:Y:S01]  /*36d50*/  UIADD3 UR16, UR48, 0xe000, URZ ;  /* 0x0000e00030107890 */ /* 0x004fe2000fffe03f */
[----:B------:R-:W-:-:S08]  /*36d60*/  UMOV UR18, 0x1c0 ;  /* 0x000001c000127882 */ /* 0x000fd00000000000 */
[----:B------:R3:W-:Y:S02]  /*36d70*/  UTMALDG.4D [UR16], [UR6], desc[UR4] ;  /* 0x00000410060075b4 */ /* 0x0007e40008019000 */
[----:B---3--:R-:W-:Y:S01]  /*36d80*/  NOP ;  /* 0x0000000000007918 */ /* 0x008fe20000000000 */
.L_x_108:
[----:B------:R-:W-:Y:S05]  /*36d90*/  BSYNC B0 ;  /* 0x0000000000007941 */ /* 0x000fea0003800000 */
.L_x_107:
[----:B------:R-:W-:Y:S01]  /*36da0*/  BSSY B0, `(.L_x_112) ;  /* 0x0000050000007945 */ /* 0x000fe20003800000 */
[----:B------:R-:W-:-:S03]  /*36db0*/  IMAD.MOV.U32 R8, RZ, RZ, RZ ;  /* 0x000000ffff087224 */ /* 0x000fc600078e00ff */
[----:B------:R-:W-:Y:S05]  /*36dc0*/  @!P4 BRA `(.L_x_113) ;  /* 0x000000040034c947 */ /* 0x000fea0003800000 */
[----:B------:R-:W1:Y:S01]  /*36dd0*/  S2R R5, SR_CgaCtaId ;  /* 0x0000000000057919 */ /* 0x000e620000008800 */
[----:B------:R-:W-:Y:S02]  /*36de0*/  MOV R4, 0x400 ;  /* 0x0000040000047802 */ /* 0x000fe40000000f00 */
[----:B------:R-:W-:-:S04]  /*36df0*/  MOV R7, 0x1 ;  /* 0x0000000100077802 */ /* 0x000fc80000000f00 */
[----:B------:R-:W-:Y:S02]  /*36e00*/  SHF.L.U32 R7, R7, 0x1f, RZ ;  /* 0x0000001f07077819 */ /* 0x000fe400000006ff */
[----:B-1----:R-:W-:-:S04]  /*36e10*/  LEA R5, R5, R4, 0x18 ;  /* 0x0000000405057211 */ /* 0x002fc800078ec0ff */
[----:B------:R-:W-:-:S04]  /*36e20*/  LEA R4, R2, R5, 0x3 ;  /* 0x0000000502047211 */ /* 0x000fc800078e18ff */
[----:B------:R-:W1:Y:S02]  /*36e30*/  SYNCS.PHASECHK.TRANS64.TRYWAIT P0, [R4+URZ+0xc0028], R7 ;  /* 0x0c002807040075a7 */ /* 0x000e64000800017f */
[----:B-1----:R-:W-:Y:S05]  /*36e40*/  @!P0 BRA `(.L_x_114) ;  /* 0x0000001400048947 */ /* 0x002fea0003800000 */
.L_x_139:
[----:B------:R-:W-:Y:S01]  /*36e50*/  ULOP3.LUT UR4, UR54, 0x2, URZ, 0xfc, !UPT ;  /* 0x0000000236047892 */ /* 0x000fe2000f8efc3f */
[----:B-1----:R-:W-:-:S03]  /*36e60*/  @P2 IMAD.MOV.U32 R7, RZ, RZ, 0x20000 ;  /* 0x00020000ff072424 */ /* 0x002fc600078e00ff */
[----:B------:R-:W-:Y:S01]  /*36e70*/  UPRMT UR4, UR4, 0x9910, URZ ;  /* 0x0000991004047896 */ /* 0x000fe2000800003f */
[----:B------:R1:W-:Y:S03]  /*36e80*/  @P2 SYNCS.ARRIVE.TRANS64 RZ, [R4+URZ+0xc0000], R7 ;  /* 0x0c00000704ff29a7 */ /* 0x0003e6000800003f */
[----:B------:R-:W-:-:S06]  /*36e90*/  UISETP.NE.AND UP0, UPT, UR4, 0x2, UPT ;  /* 0x000000020400788c */ /* 0x000fcc000bf05270 */
[----:B------:R-:W-:-:S13]  /*36ea0*/  PLOP3.LUT P0, PT, PT, PT, UP0, 0x80, 0x0 ;  /* 0x000000000000781c */ /* 0x000fda0003f0f008 */
[----:B-1----:R-:W-:Y:S05]  /*36eb0*/  @P0 BRA `(.L_x_115) ;  /* 0x0000000000040947 */ /* 0x002fea0003800000 */
[----:B------:R-:W-:Y:S01]  /*36ec0*/  BPT.TRAP 0x1 ;  /* 0x000000040000795c */ /* 0x000fe20000300000 */
.L_x_115:
[----:B------:R-:W-:-:S04]  /*36ed0*/  LOP3.LUT P0, RZ, R0, 0x1f, RZ, 0xc0, !PT ;  /* 0x0000001f00ff7812 */ /* 0x000fc8000780c0ff */
[----:B------:R-:W-:-:S13]  /*36ee0*/  PLOP3.LUT P0, PT, P0, P2, PT, 0x2a, 0x0 ;  /* 0x000000000000781c */ /* 0x000fda0000704572 */
[----:B------:R-:W-:Y:S05]  /*36ef0*/  @P0 BRA `(.L_x_116) ;  /* 0x0000000000040947 */ /* 0x000fea0003800000 */
[----:B------:R-:W-:Y:S01]  /*36f00*/  BPT.TRAP 0x1 ;  /* 0x000000040000795c */ /* 0x000fe20000300000 */
.L_x_116:
[----:B------:R-:W-:Y:S01]  /*36f10*/  LEA R5, R2, R5, 0x11 ;  /* 0x0000000502057211 */ /* 0x000fe200078e88ff */
[----:B------:R-:W-:Y:S01]  /*36f20*/  ULDC.64 UR6, c[0x0][0x198] ;  /* 0x0000660000067ab9 */ /* 0x000fe20000000a00 */
[----:B------:R-:W-:Y:S01]  /*36f30*/  R2UR UR49, R4 ;  /* 0x00000000043172ca */ /* 0x000fe200000e0000 */
[----:B------:R-:W-:Y:S01]  /*36f40*/  UIADD3 UR6, UP0, UR6, 0x2f0, URZ ;  /* 0x000002f006067890 */ /* 0x000fe2000ff1e03f */
[----:B------:R-:W-:Y:S01]  /*36f50*/  R2UR UR8, R5 ;  /* 0x00000000050872ca */ /* 0x000fe200000e0000 */
[----:B------:R-:W-:Y:S01]  /*36f60*/  UMOV UR51, URZ ;  /* 0x0000003f00337c82 */ /* 0x000fe20008000000 */
[----:B------:R-:W-:Y:S01]  /*36f70*/  UMOV UR4, 0x0 ;  /* 0x0000000000047882 */ /* 0x000fe20000000000 */
[----:B------:R-:W-:Y:S01]  /*36f80*/  UIADD3.X UR7, URZ, UR7, URZ, UP0, !UPT ;  /* 0x000000073f077290 */ /* 0x000fe200087fe43f */
[----:B------:R-:W-:Y:S01]  /*36f90*/  IADD3 R2, R2, 0x1, RZ ;  /* 0x0000000102027810 */ /* 0x000fe20007ffe0ff */
[----:B------:R-:W-:Y:S01]  /*36fa0*/  UMOV UR5, 0x10000000 ;  /* 0x1000000000057882 */ /* 0x000fe20000000000 */
[----:B------:R-:W-:Y:S01]  /*36fb0*/  UMOV UR50, URZ ;  /* 0x0000003f00327c82 */ /* 0x000fe20008000000 */
[----:B------:R-:W-:Y:S01]  /*36fc0*/  UMOV UR52, UR60 ;  /* 0x0000003c00347c82 */ /* 0x000fe20008000000 */
[----:B------:R-:W-:Y:S01]  /*36fd0*/  UMOV UR53, UR61 ;  /* 0x0000003d00357c82 */ /* 0x000fe20008000000 */
[----:B------:R-:W-:Y:S01]  /*36fe0*/  UMOV UR26, 0x40 ;  /* 0x00000040001a7882 */ /* 0x000fe20000000000 */
[----:B------:R-:W-:Y:S01]  /*36ff0*/  UMOV UR28, UR60 ;  /* 0x0000003c001c7c82 */ /* 0x000fe20008000000 */
[----:B------:R-:W-:Y:S01]  /*37000*/  UIADD3 UR49, UR49, 0xc0000, URZ ;  /* 0x000c000031317890 */ /* 0x000fe2000fffe03f */
[----:B------:R-:W-:Y:S01]  /*37010*/  IMAD.MOV.U32 R8, RZ, RZ, 0x1 ;  /* 0x00000001ff087424 */ /* 0x000fe200078e00ff */
[----:B------:R-:W-:-:S02]  /*37020*/  UIADD3 UR48, UR8, 0x20000, URZ ;  /* 0x0002000008307890 */ /* 0x000fc4000fffe03f */
[----:B------:R-:W-:Y:S02]  /*37030*/  UIADD3 UR24, UR8, 0x24000, URZ ;  /* 0x0002400008187890 */ /* 0x000fe4000fffe03f */
        /* <DEDUP_REMOVED lines=38> */
.L_x_113:
[----:B------:R-:W-:Y:S05]  /*372a0*/  BSYNC B0 ;  /* 0x0000000000007941 */ /* 0x000fea0003800000 */
.L_x_112:
[----:B------:R-:W-:-:S13]  /*372b0*/  ISETP.GE.AND P0, PT, R3, 0x81, PT ;  /* 0x000000810300780c */ /* 0x000fda0003f06270 */
[----:B------:R-:W-:Y:S05]  /*372c0*/  @!P0 EXIT ;  /* 0x000000000000894d */ /* 0x000fea0003800000 */
[----:B------:R-:W-:Y:S01]  /*372d0*/  IADD3 R3, R3, 0x7f, RZ ;  /* 0x0000007f03037810 */ /* 0x000fe20007ffe0ff */
[----:B------:R-:W-:Y:S01]  /*372e0*/  BSSY B0, `(.L_x_117) ;  /* 0x00000ad000007945 */ /* 0x000fe20003800000 */
[----:B------:R-:W-:Y:S02]  /*372f0*/  LOP3.LUT P0, RZ, R0, 0x1f, RZ, 0xc0, !PT ;  /* 0x0000001f00ff7812 */ /* 0x000fe4000780c0ff */
[----:B------:R-:W-:Y:S02]  /*37300*/  SHF.R.S32.HI R0, RZ, 0x1f, R3 ;  /* 0x0000001fff007819 */ /* 0x000fe40000011403 */
[----:B------:R-:W-:Y:S02]  /*37310*/  PLOP3.LUT P0, PT, P0, P2, PT, 0x2a, 0x0 ;  /* 0x000000000000781c */ /* 0x000fe40000704572 */
[----:B------:R-:W-:Y:S02]  /*37320*/  LEA.HI R0, R0, R3, RZ, 0x7 ;  /* 0x0000000300007211 */ /* 0x000fe400078f38ff */
[----:B------:R-:W-:-:S02]  /*37330*/  MOV R3, UR54 ;  /* 0x0000003600037c02 */ /* 0x000fc40008000f00 */
[----:B------:R-:W-:Y:S02]  /*37340*/  SHF.R.S32.HI R4, RZ, 0x7, R0 ;  /* 0x00000007ff047819 */ /* 0x000fe40000011400 */
[----:B------:R-:W-:Y:S02]  /*37350*/  LOP3.LUT R0, R3, 0x2, RZ, 0xfc, !PT ;  /* 0x0000000203007812 */ /* 0x000fe400078efcff */
[----:B------:R-:W-:Y:S01]  /*37360*/  MOV R3, 0x1 ;  /* 0x0000000100037802 */ /* 0x000fe20000000f00 */
[----:B------:R-:W-:-:S07]  /*37370*/  IMAD.SHL.U32 R4, R4, 0x2, RZ ;  /* 0x0000000204047824 */ /* 0x000fce00078e00ff */
.L_x_128:
[----:B------:R-:W-:Y:S04]  /*37380*/  BSSY B1, `(.L_x_118) ;  /* 0x000004e000017945 */ /* 0x000fe80003800000 */
[----:B------:R-:W-:Y:S05]  /*37390*/  @!P3 BRA `(.L_x_119) ;  /* 0x000000040030b947 */ /* 0x000fea0003800000 */
[----:B------:R-:W1:Y:S01]  /*373a0*/  S2R R6, SR_CgaCtaId ;  /* 0x0000000000067919 */ /* 0x000e620000008800 */
[----:B------:R-:W-:-:S04]  /*373b0*/  MOV R5, 0x400 ;  /* 0x0000040000057802 */ /* 0x000fc80000000f00 */
[----:B-1----:R-:W-:Y:S02]  /*373c0*/  LEA R7, R6, R5, 0x18 ;  /* 0x0000000506077211 */ /* 0x002fe400078ec0ff */
[----:B------:R-:W-:Y:S02]  /*373d0*/  SHF.L.U32 R5, R3, 0x1f, RZ ;  /* 0x0000001f03057819 */ /* 0x000fe400000006ff */
[----:B------:R-:W-:-:S04]  /*373e0*/  LEA R6, R2, R7, 0x3 ;  /* 0x0000000702067211 */ /* 0x000fc800078e18ff */
[----:B------:R-:W1:Y:S02]  /*373f0*/  SYNCS.PHASECHK.TRANS64.TRYWAIT P4, [R6+URZ+0xc0028], R5 ;  /* 0x0c002805060075a7 */ /* 0x000e64000808017f */
[----:B-1----:R-:W-:Y:S05]  /*37400*/  @!P4 BRA `(.L_x_120) ;  /* 0x0000000c00a8c947 */ /* 0x002fea0003800000 */
.L_x_140:
[----:B-1----:R-:W-:-:S04]  /*37410*/  @P2 IMAD.MOV.U32 R5, RZ, RZ, 0x20000 ;  /* 0x00020000ff052424 */ /* 0x002fc800078e00ff */
[----:B------:R1:W-:Y:S02]  /*37420*/  @P2 SYNCS.ARRIVE.TRANS64 RZ, [R6+URZ+0xc0000], R5 ;  /* 0x0c00000506ff29a7 */ /* 0x0003e4000800003f */
[----:B-1----:R-:W-:-:S04]  /*37430*/  PRMT R5, R0, 0x9910, RZ ;  /* 0x0000991000057816 */ /* 0x002fc800000000ff */
[----:B------:R-:W-:-:S13]  /*37440*/  ISETP.NE.AND P4, PT, R5, 0x2, PT ;  /* 0x000000020500780c */ /* 0x000fda0003f85270 */
[----:B------:R-:W-:Y:S05]  /*37450*/  @P4 BRA `(.L_x_121) ;  /* 0x0000000000044947 */ /* 0x000fea0003800000 */
[----:B------:R-:W-:Y:S01]  /*37460*/  BPT.TRAP 0x1 ;  /* 0x000000040000795c */ /* 0x000fe20000300000 */
.L_x_121:
[----:B------:R-:W-:Y:S05]  /*37470*/  @P0 BRA `(.L_x_122) ;  /* 0x0000000000040947 */ /* 0x000fea0003800000 */
[----:B------:R-:W-:Y:S01]  /*37480*/  BPT.TRAP 0x1 ;  /* 0x000000040000795c */ /* 0x000fe20000300000 */
.L_x_122:
[----:B------:R-:W-:Y:S01]  /*37490*/  LEA R7, R2, R7, 0x11 ;  /* 0x0000000702077211 */ /* 0x000fe200078e88ff */
[----:B------:R-:W-:Y:S01]  /*374a0*/  ULDC.64 UR6, c[0x0][0x198] ;  /* 0x0000660000067ab9 */ /* 0x000fe20000000a00 */
[----:B------:R-:W-:Y:S01]  /*374b0*/  R2UR UR57, R6 ;  /* 0x00000000063972ca */ /* 0x000fe200000e0000 */
[----:B------:R-:W-:Y:S01]  /*374c0*/  UIADD3 UR6, UP0, UR6, 0x1f0, URZ ;  /* 0x000001f006067890 */ /* 0x000fe2000ff1e03f */
[----:B------:R-:W-:Y:S01]  /*374d0*/  R2UR UR8, R7 ;  /* 0x00000000070872ca */ /* 0x000fe200000e0000 */
[----:B------:R-:W-:Y:S01]  /*374e0*/  UMOV UR4, 0x0 ;  /* 0x0000000000047882 */ /* 0x000fe20000000000 */
[----:B------:R-:W-:Y:S01]  /*374f0*/  R2UR UR59, R8 ;  /* 0x00000000083b72ca */ /* 0x000fe200000e0000 */
[----:B------:R-:W-:Y:S01]  /*37500*/  UIADD3.X UR7, URZ, UR7, URZ, UP0, !UPT ;  /* 0x000000073f077290 */ /* 0x000fe200087fe43f */
[----:B------:R-:W-:Y:S01]  /*37510*/  IADD3 R5, R2, 0x1, RZ ;  /* 0x0000000102057810 */ /* 0x000fe20007ffe0ff */
[----:B------:R-:W-:Y:S01]  /*37520*/  UMOV UR5, 0x10000000 ;  /* 0x1000000000057882 */ /* 0x000fe20000000000 */
[----:B------:R-:W-:Y:S01]  /*37530*/  UMOV UR58, URZ ;  /* 0x0000003f003a7c82 */ /* 0x000fe20008000000 */
[----:B------:R-:W-:Y:S01]  /*37540*/  UMOV UR26, 0x40 ;  /* 0x00000040001a7882 */ /* 0x000fe20000000000 */
[----:B------:R-:W-:Y:S01]  /*37550*/  UMOV UR28, UR60 ;  /* 0x0000003c001c7c82 */ /* 0x000fe20008000000 */
[----:B------:R-:W-:Y:S01]  /*37560*/  UMOV UR29, UR61 ;  /* 0x0000003d001d7c82 */ /* 0x000fe20008000000 */
[----:B------:R-:W-:Y:S01]  /*37570*/  UMOV UR50, 0x80 ;  /* 0x0000008000327882 */ /* 0x000fe20000000000 */
[----:B------:R-:W-:Y:S01]  /*37580*/  UIADD3 UR57, UR57, 0xc0000, URZ ;  /* 0x000c000039397890 */ /* 0x000fe2000fffe03f */
[----:B------:R-:W-:Y:S01]  /*37590*/  ISETP.NE.AND P4, PT, R5, 0x5, PT ;  /* 0x000000050500780c */ /* 0x000fe20003f85270 */
[----:B------:R-:W-:-:S02]  /*375a0*/  UIADD3 UR56, UR8, 0x20000, URZ ;  /* 0x0002000008387890 */ /* 0x000fc4000fffe03f */
[----:B------:R-:W-:Y:S01]  /*375b0*/  USHF.L.U32 UR59, UR59, 0x7, URZ ;  /* 0x000000073b3b7899 */ /* 0x000fe2000800063f */
[----:B------:R-:W-:Y:S01]  /*375c0*/  SEL R2, RZ, 0x1, P4 ;  /* 0x00000001ff027807 */ /* 0x000fe20002000000 */
[----:B------:R-:W-:Y:S02]  /*375d0*/  UIADD3 UR24, UR8, 0x24000, URZ ;  /* 0x0002400008187890 */ /* 0x000fe4000fffe03f */
[----:B------:R-:W-:Y:S01]  /*375e0*/  UIADD3 UR48, UR8, 0x28000, URZ ;  /* 0x0002800008307890 */ /* 0x000fe2000fffe03f */
[----:B------:R-:W-:Y:S01]  /*375f0*/  LOP3.LUT R3, R3, R2, RZ, 0x3c, !PT ;  /* 0x0000000203037212 */ /* 0x000fe200078e3cff */
[----:B------:R-:W-:Y:S01]  /*37600*/  UIADD3 UR16, UR8, 0x2c000, URZ ;  /* 0x0002c00008107890 */ /* 0x000fe2000fffe03f */
[----:B------:R-:W-:Y:S01]  /*37610*/  SEL R2, R5, RZ, P4 ;  /* 0x000000ff05027207 */ /* 0x000fe20002000000 */
        /* <DEDUP_REMOVED lines=36> */
.L_x_119:
[----:B------:R-:W-:Y:S05]  /*37860*/  BSYNC B1 ;  /* 0x0000000000017941 */ /* 0x000fea0003800000 */
.L_x_118:
[----:B------:R-:W-:Y:S01]  /*37870*/  ISETP.LT.OR P4, PT, R4, 0x4, !P3 ;  /* 0x000000040400780c */ /* 0x000fe20005f81670 */
[----:B------:R-:W-:-:S12]  /*37880*/  BSSY B1, `(.L_x_123) ;  /* 0x000004f000017945 */ /* 0x000fd80003800000 */
[----:B------:R-:W-:Y:S05]  /*37890*/  @P4 BRA `(.L_x_124) ;  /* 0x0000000400344947 */ /* 0x000fea0003800000 */
[----:B------:R-:W1:Y:S01]  /*378a0*/  S2R R6, SR_CgaCtaId ;  /* 0x0000000000067919 */ /* 0x000e620000008800 */
[----:B------:R-:W-:Y:S02]  /*378b0*/  MOV R5, 0x400 ;  /* 0x0000040000057802 */ /* 0x000fe40000000f00 */
[----:B------:R-:W-:Y:S02]  /*378c0*/  SHF.L.U32 R7, R3, 0x1f, RZ ;  /* 0x0000001f03077819 */ /* 0x000fe400000006ff */
[----:B-1----:R-:W-:-:S05]  /*378d0*/  LEA R5, R6, R5, 0x18 ;  /* 0x0000000506057211 */ /* 0x002fca00078ec0ff */
[----:B------:R-:W-:-:S04]  /*378e0*/  IMAD R6, R2, 0x8, R5 ;  /* 0x0000000802067824 */ /* 0x000fc800078e0205 */
[----:B------:R-:W1:Y:S02]  /*378f0*/  SYNCS.PHASECHK.TRANS64.TRYWAIT P4, [R6+URZ+0xc0028], R7 ;  /* 0x0c002807060075a7 */ /* 0x000e64000808017f */
[----:B-1----:R-:W-:Y:S05]  /*37900*/  @!P4 BRA `(.L_x_125) ;  /* 0x00000008007cc947 */ /* 0x002fea0003800000 */
.L_x_141:
[----:B-1----:R-:W-:-:S04]  /*37910*/  @P1 MOV R7, 0x20000 ;  /* 0x0002000000071802 */ /* 0x002fc80000000f00 */
[----:B------:R1:W-:Y:S02]  /*37920*/  @P1 SYNCS.ARRIVE.TRANS64 RZ, [R6+URZ+0xc0000], R7 ;  /* 0x0c00000706ff19a7 */ /* 0x0003e4000800003f */
[----:B-1----:R-:W-:-:S04]  /*37930*/  PRMT R7, R0, 0x9910, RZ ;  /* 0x0000991000077816 */ /* 0x002fc800000000ff */
[----:B------:R-:W-:-:S13]  /*37940*/  ISETP.NE.AND P4, PT, R7, 0x2, PT ;  /* 0x000000020700780c */ /* 0x000fda0003f85270 */
[----:B------:R-:W-:Y:S05]  /*37950*/  @P4 BRA `(.L_x_126) ;  /* 0x0000000000044947 */ /* 0x000fea0003800000 */
[----:B------:R-:W-:Y:S01]  /*37960*/  BPT.TRAP 0x1 ;  /* 0x000000040000795c */ /* 0x000fe20000300000 */
.L_x_126:
[----:B------:R-:W-:Y:S05]  /*37970*/  @P0 BRA `(.L_x_127) ;  /* 0x0000000000040947 */ /* 0x000fea0003800000 */
[----:B------:R-:W-:Y:S01]  /*37980*/  BPT.TRAP 0x1 ;  /* 0x000000040000795c */ /* 0x000fe20000300000 */
.L_x_127:
        /* <DEDUP_REMOVED lines=8> */
[----:B------:R-:W-:Y:S01]  /*37a10*/  VIADD R2, R2, 0x1 ;  /* 0x0000000102027836 */ /* 0x000fe20000000000 */
        /* <DEDUP_REMOVED lines=8> */
[----:B------:R-:W-:Y:S01]  /*37aa0*/  UIADD3 UR56, UR8, 0x20000, URZ ;  /* 0x0002000008387890 */ /* 0x000fe2000fffe03f */
[----:B------:R-:W-:Y:S01]  /*37ab0*/  IADD3 R8, R8, 0x1, RZ ;  /* 0x0000000108087810 */ /* 0x000fe20007ffe0ff */
[----:B------:R-:W-:Y:S01]  /*37ac0*/  USHF.L.U32 UR59, UR59, 0x7, URZ ;  /* 0x000000073b3b7899 */ /* 0x000fe2000800063f */
[----:B------:R-:W-:Y:S01]  /*37ad0*/  SEL R6, RZ, 0x1, P4 ;  /* 0x00000001ff067807 */ /* 0x000fe20002000000 */
[----:B------:R-:W-:Y:S01]  /*37ae0*/  UIADD3 UR24, UR8, 0x24000, URZ ;  /* 0x0002400008187890 */ /* 0x000fe2000fffe03f */
[----:B------:R-:W-:Y:S01]  /*37af0*/  SEL R2, R2, RZ, P4 ;  /* 0x000000ff02027207 */ /* 0x000fe20002000000 */
[----:B------:R-:W-:Y:S01]  /*37b00*/  UIADD3 UR48, UR8, 0x28000, URZ ;  /* 0x0002800008307890 */ /* 0x000fe2000fffe03f */
[----:B------:R-:W-:Y:S01]  /*37b10*/  LOP3.LUT R3, R3, R6, RZ, 0x3c, !PT ;  /* 0x0000000603037212 */ /* 0x000fe200078e3cff */
        /* <DEDUP_REMOVED lines=37> */
.L_x_124:
[----:B------:R-:W-:Y:S05]  /*37d70*/  BSYNC B1 ;  /* 0x0000000000017941 */ /* 0x000fea0003800000 */
.L_x_123:
[C---:B------:R-:W-:Y:S02]  /*37d80*/  ISETP.GT.AND P4, PT, R4.reuse, 0x4, PT ;  /* 0x000000040400780c */ /* 0x040fe40003f84270 */
[----:B------:R-:W-:-:S11]  /*37d90*/  IADD3 R4, R4, -0x2, RZ ;  /* 0xfffffffe04047810 */ /* 0x000fd60007ffe0ff */
[----:B------:R-:W-:Y:S05]  /*37da0*/  @P4 BRA `(.L_x_128) ;  /* 0xfffffff400744947 */ /* 0x000fea000383ffff */
[----:B------:R-:W-:Y:S05]  /*37db0*/  BSYNC B0 ;  /* 0x0000000000007941 */ /* 0x000fea0003800000 */
.L_x_117:
[----:B------:R-:W-:Y:S05]  /*37dc0*/  EXIT ;  /* 0x000000000000794d */ /* 0x000fea0003800000 */
.L_x_15:
[----:B-1----:R-:W-:-:S04]  /*37dd0*/  IMAD.U32 R3, RZ, RZ, UR6 ;  /* 0x00000006ff037e24 */ /* 0x002fc8000f8e00ff */
[----:B------:R1:W2:Y:S03]  /*37de0*/  SYNCS.PHASECHK.TRANS64.TRYWAIT P1, [R3+URZ+0xc0050], R2 ;  /* 0x0c005002030075a7 */ /* 0x0002a6000802017f */
[----:B--2---:R-:W-:Y:S05]  /*37df0*/  @!P1 NANOSLEEP.SYNCS 0x989680 ;  /* 0x009896800000995d */ /* 0x004fea0003900000 */
[----:B------:R-:W2:Y:S02]  /*37e00*/  @!P1 SYNCS.PHASECHK.TRANS64 P1, [R3+URZ+0xc0050], R2 ;  /* 0x0c005002030095a7 */ /* 0x000ea4000802007f */
[----:B--2---:R-:W-:Y:S05]  /*37e10*/  @!P1 BRA `(.L_x_15) ;  /* 0xfffffffc00ec9947 */ /* 0x004fea000383ffff */
[----:B------:R-:W-:Y:S05]  /*37e20*/  BRA `(.L_x_129) ;  /* 0xfffffc9000647947 */ /* 0x000fea000383ffff */
.L_x_17:
[----:B-1----:R-:W-:-:S04]  /*37e30*/  MOV R0, UR61 ;  /* 0x0000003d00007c02 */ /* 0x002fc80008000f00 */
[----:B------:R1:W2:Y:S03]  /*37e40*/  SYNCS.PHASECHK.TRANS64.TRYWAIT P1, [R0+URZ+0xc0000], R3 ;  /* 0x0c000003000075a7 */ /* 0x0002a6000802017f */
[----:B--2---:R-:W-:Y:S05]  /*37e50*/  @!P1 NANOSLEEP.SYNCS 0x989680 ;  /* 0x009896800000995d */ /* 0x004fea0003900000 */
[----:B------:R-:W2:Y:S02]  /*37e60*/  @!P1 SYNCS.PHASECHK.TRANS64 P1, [R0+URZ+0xc0000], R3 ;  /* 0x0c000003000095a7 */ /* 0x000ea4000802007f */
[----:B--2---:R-:W-:Y:S05]  /*37e70*/  @!P1 BRA `(.L_x_17) ;  /* 0xfffffffc00ec9947 */ /* 0x004fea000383ffff */
[----:B------:R-:W-:Y:S05]  /*37e80*/  BRA `(.L_x_130) ;  /* 0xfffffc90006c7947 */ /* 0x000fea000383ffff */
.L_x_18:
[----:B------:R-:W2:Y:S02]  /*37e90*/  LDL R4, [R1+0x280] ;  /* 0x0002800001047983 */ /* 0x000ea40000100800 */
[----:B--2---:R-:W-:-:S13]  /*37ea0*/  R2UR UR4, R4 ;  /* 0x00000000040472ca */ /* 0x004fda00000e0000 */
[----:B-1----:R-:W-:-:S04]  /*37eb0*/  MOV R5, UR4 ;  /* 0x0000000400057c02 */ /* 0x002fc80008000f00 */
[----:B------:R1:W2:Y:S03]  /*37ec0*/  SYNCS.PHASECHK.TRANS64.TRYWAIT P1, [R5+URZ+-0x8], R0 ;  /* 0xfffff800050075a7 */ /* 0x0002a6000802017f */
[----:B--2---:R-:W-:Y:S05]  /*37ed0*/  @!P1 NANOSLEEP.SYNCS 0x989680 ;  /* 0x009896800000995d */ /* 0x004fea0003900000 */
[----:B------:R-:W2:Y:S02]  /*37ee0*/  @!P1 SYNCS.PHASECHK.TRANS64 P1, [R5+URZ+-0x8], R0 ;  /* 0xfffff800050095a7 */ /* 0x000ea4000802007f */
[----:B--2---:R-:W-:Y:S05]  /*37ef0*/  @!P1 BRA `(.L_x_18) ;  /* 0xfffffffc00e49947 */ /* 0x004fea000383ffff */
[----:B------:R-:W-:Y:S05]  /*37f00*/  BRA `(.L_x_131) ;  /* 0xfffffc9000707947 */ /* 0x000fea000383ffff */
.L_x_20:
[----:B-1----:R-:W-:-:S04]  /*37f10*/  IMAD.U32 R6, RZ, RZ, UR61 ;  /* 0x0000003dff067e24 */ /* 0x002fc8000f8e00ff */
[----:B------:R1:W2:Y:S03]  /*37f20*/  SYNCS.PHASECHK.TRANS64.TRYWAIT P1, [R6+URZ+0xc0008], R3 ;  /* 0x0c000803060075a7 */ /* 0x0002a6000802017f */
[----:B--2---:R-:W-:Y:S05]  /*37f30*/  @!P1 NANOSLEEP.SYNCS 0x989680 ;  /* 0x009896800000995d */ /* 0x004fea0003900000 */
[----:B------:R-:W2:Y:S02]  /*37f40*/  @!P1 SYNCS.PHASECHK.TRANS64 P1, [R6+URZ+0xc0008], R3 ;  /* 0x0c000803060095a7 */ /* 0x000ea4000802007f */
[----:B--2---:R-:W-:Y:S05]  /*37f50*/  @!P1 BRA `(.L_x_20) ;  /* 0xfffffffc00ec9947 */ /* 0x004fea000383ffff */
[----:B------:R-:W-:Y:S05]  /*37f60*/  BRA `(.L_x_132) ;  /* 0xfffffcd400147947 */ /* 0x000fea000383ffff */
.L_x_25:
[----:B-1----:R-:W-:-:S04]  /*37f70*/  MOV R4, UR6 ;  /* 0x0000000600047c02 */ /* 0x002fc80008000f00 */
[----:B------:R1:W2:Y:S03]  /*37f80*/  SYNCS.PHASECHK.TRANS64.TRYWAIT P2, [R4+URZ+0xc0000], R0 ;  /* 0x0c000000040075a7 */ /* 0x0002a6000804017f */
[----:B--2---:R-:W-:Y:S05]  /*37f90*/  @!P2 NANOSLEEP.SYNCS 0x989680 ;  /* 0x009896800000a95d */ /* 0x004fea0003900000 */
[----:B------:R-:W2:Y:S02]  /*37fa0*/  @!P2 SYNCS.PHASECHK.TRANS64 P2, [R4+URZ+0xc0000], R0 ;  /* 0x0c0000000400a5a7 */ /* 0x000ea4000804007f */
[----:B--2---:R-:W-:Y:S05]  /*37fb0*/  @!P2 BRA `(.L_x_25) ;  /* 0xfffffffc00eca947 */ /* 0x004fea000383ffff */
[----:B------:R-:W-:Y:S05]  /*37fc0*/  BRA `(.L_x_133) ;  /* 0xfffffd6c00c07947 */ /* 0x000fea000383ffff */
.L_x_29:
[----:B-1----:R-:W-:-:S04]  /*37fd0*/  MOV R0, UR10 ;  /* 0x0000000a00007c02 */ /* 0x002fc80008000f00 */
[----:B------:R1:W2:Y:S03]  /*37fe0*/  SYNCS.PHASECHK.TRANS64.TRYWAIT P2, [R0+URZ+0xc0000], R20 ;  /* 0x0c000014000075a7 */ /* 0x0002a6000804017f */
[----:B--2---:R-:W-:Y:S05]  /*37ff0*/  @!P2 NANOSLEEP.SYNCS 0x989680 ;  /* 0x009896800000a95d */ /* 0x004fea0003900000 */
[----:B------:R-:W2:Y:S02]  /*38000*/  @!P2 SYNCS.PHASECHK.TRANS64 P2, [R0+URZ+0xc0000], R20 ;  /* 0x0c0000140000a5a7 */ /* 0x000ea4000804007f */
[----:B--2---:R-:W-:Y:S05]  /*38010*/  @!P2 BRA `(.L_x_29) ;  /* 0xfffffffc00eca947 */ /* 0x004fea000383ffff */
[----:B------:R-:W-:Y:S05]  /*38020*/  BRA `(.L_x_28) ;  /* 0xfffffdc800b07947 */ /* 0x000fea000383ffff */
.L_x_37:
[----:B-1----:R-:W-:-:S04]  /*38030*/  IMAD.U32 R3, RZ, RZ, UR5 ;  /* 0x00000005ff037e24 */ /* 0x002fc8000f8e00ff */
[----:B------:R1:W2:Y:S03]  /*38040*/  SYNCS.PHASECHK.TRANS64.TRYWAIT P2, [R3+URZ+0xc0000], R0 ;  /* 0x0c000000030075a7 */ /* 0x0002a6000804017f */
[----:B--2---:R-:W-:Y:S05]  /*38050*/  @!P2 NANOSLEEP.SYNCS 0x989680 ;  /* 0x009896800000a95d */ /* 0x004fea0003900000 */
[----:B------:R-:W2:Y:S02]  /*38060*/  @!P2 SYNCS.PHASECHK.TRANS64 P2, [R3+URZ+0xc0000], R0 ;  /* 0x0c0000000300a5a7 */ /* 0x000ea4000804007f */
[----:B--2---:R-:W-:Y:S05]  /*38070*/  @!P2 BRA `(.L_x_37) ;  /* 0xfffffffc00eca947 */ /* 0x004fea000383ffff */
[----:B------:R-:W-:Y:S05]  /*38080*/  BRA `(.L_x_134) ;  /* 0xfffffe7000907947 */ /* 0x000fea000383ffff */
.L_x_41:
[----:B-1----:R-:W-:-:S04]  /*38090*/  MOV R0, UR10 ;  /* 0x0000000a00007c02 */ /* 0x002fc80008000f00 */
[----:B------:R1:W2:Y:S03]  /*380a0*/  SYNCS.PHASECHK.TRANS64.TRYWAIT P2, [R0+URZ+0xc0000], R3 ;  /* 0x0c000003000075a7 */ /* 0x0002a6000804017f */
[----:B--2---:R-:W-:Y:S05]  /*380b0*/  @!P2 NANOSLEEP.SYNCS 0x989680 ;  /* 0x009896800000a95d */ /* 0x004fea0003900000 */
[----:B------:R-:W2:Y:S02]  /*380c0*/  @!P2 SYNCS.PHASECHK.TRANS64 P2, [R0+URZ+0xc0000], R3 ;  /* 0x0c0000030000a5a7 */ /* 0x000ea4000804007f */
[----:B--2---:R-:W-:Y:S05]  /*380d0*/  @!P2 BRA `(.L_x_41) ;  /* 0xfffffffc00eca947 */ /* 0x004fea000383ffff */
[----:B------:R-:W-:Y:S05]  /*380e0*/  BRA `(.L_x_40) ;  /* 0xfffffed400387947 */ /* 0x000fea000383ffff */
.L_x_57:
[----:B-1----:R-:W3:Y:S02]  /*380f0*/  LDL R3, [R1+0x280] ;  /* 0x0002800001037983 */ /* 0x002ee40000100800 */
[----:B---3--:R-:W-:-:S13]  /*38100*/  R2UR UR4, R3 ;  /* 0x00000000030472ca */ /* 0x008fda00000e0000 */
[----:B------:R-:W-:-:S04]  /*38110*/  MOV R3, UR4 ;  /* 0x0000000400037c02 */ /* 0x000fc80008000f00 */
[----:B------:R1:W3:Y:S03]  /*38120*/  SYNCS.PHASECHK.TRANS64.TRYWAIT P0, [R3+URZ+0x8], R0 ;  /* 0x00000800030075a7 */ /* 0x0002e6000800017f */
[----:B---3--:R-:W-:Y:S05]  /*38130*/  @!P0 NANOSLEEP.SYNCS 0x989680 ;  /* 0x009896800000895d */ /* 0x008fea0003900000 */
[----:B------:R-:W3:Y:S02]  /*38140*/  @!P0 SYNCS.PHASECHK.TRANS64 P0, [R3+URZ+0x8], R0 ;  /* 0x00000800030085a7 */ /* 0x000ee4000800007f */
[----:B---3--:R-:W-:Y:S05]  /*38150*/  @!P0 BRA `(.L_x_57) ;  /* 0xfffffffc00e48947 */ /* 0x008fea000383ffff */
[----:B------:R-:W-:Y:S05]  /*38160*/  BRA `(.L_x_135) ;  /* 0xffffff9c007c7947 */ /* 0x000fea000383ffff */
.L_x_99:
[----:B--2---:R2:W4:Y:S02]  /*38170*/  SYNCS.PHASECHK.TRANS64.TRYWAIT P0, [R4+URZ+0xc0060], R3 ;  /* 0x0c006003040075a7 */ /* 0x004524000800017f */
[----:B----4-:R-:W-:Y:S05]  /*38180*/  @!P0 NANOSLEEP.SYNCS 0x989680 ;  /* 0x009896800000895d */ /* 0x010fea0003900000 */
[----:B------:R-:W4:Y:S02]  /*38190*/  @!P0 SYNCS.PHASECHK.TRANS64 P0, [R4+URZ+0xc0060], R3 ;  /* 0x0c006003040085a7 */ /* 0x000f24000800007f */
[----:B----4-:R-:W-:Y:S05]  /*381a0*/  @!P0 BRA `(.L_x_99) ;  /* 0xfffffffc00f08947 */ /* 0x010fea000383ffff */
[----:B------:R-:W-:Y:S05]  /*381b0*/  BRA `(.L_x_136) ;  /* 0xffffffdc008c7947 */ /* 0x000fea000383ffff */
.L_x_104:
[----:B-1----:R1:W2:Y:S02]  /*381c0*/  SYNCS.PHASECHK.TRANS64.TRYWAIT P0, [R5+URZ+0xc0028], R2 ;  /* 0x0c002802050075a7 */ /* 0x0022a4000800017f */
[----:B--2---:R-:W-:Y:S05]  /*381d0*/  @!P0 NANOSLEEP.SYNCS 0x989680 ;  /* 0x009896800000895d */ /* 0x004fea0003900000 */
[----:B------:R-:W2:Y:S02]  /*381e0*/  @!P0 SYNCS.PHASECHK.TRANS64 P0, [R5+URZ+0xc0028], R2 ;  /* 0x0c002802050085a7 */ /* 0x000ea4000800007f */
[----:B--2---:R-:W-:Y:S05]  /*381f0*/  @!P0 BRA `(.L_x_104) ;  /* 0xfffffffc00f08947 */ /* 0x004fea000383ffff */
[----:B------:R-:W-:Y:S05]  /*38200*/  BRA `(.L_x_137) ;  /* 0xffffffe0009c7947 */ /* 0x000fea000383ffff */
.L_x_109:
[----:B-1----:R1:W2:Y:S02]  /*38210*/  SYNCS.PHASECHK.TRANS64.TRYWAIT P0, [R5+URZ+0xc0060], R6 ;  /* 0x0c006006050075a7 */ /* 0x0022a4000800017f */
[----:B--2---:R-:W-:Y:S05]  /*38220*/  @!P0 NANOSLEEP.SYNCS 0x989680 ;  /* 0x009896800000895d */ /* 0x004fea0003900000 */
[----:B------:R-:W2:Y:S02]  /*38230*/  @!P0 SYNCS.PHASECHK.TRANS64 P0, [R5+URZ+0xc0060], R6 ;  /* 0x0c006006050085a7 */ /* 0x000ea4000800007f */
[----:B--2---:R-:W-:Y:S05]  /*38240*/  @!P0 BRA `(.L_x_109) ;  /* 0xfffffffc00f08947 */ /* 0x004fea000383ffff */
[----:B------:R-:W-:Y:S05]  /*38250*/  BRA `(.L_x_138) ;  /* 0xffffffe400bc7947 */ /* 0x000fea000383ffff */
.L_x_114:
[----:B-1----:R1:W2:Y:S02]  /*38260*/  SYNCS.PHASECHK.TRANS64.TRYWAIT P0, [R4+URZ+0xc0028], R7 ;  /* 0x0c002807040075a7 */ /* 0x0022a4000800017f */
[----:B--2---:R-:W-:Y:S05]  /*38270*/  @!P0 NANOSLEEP.SYNCS 0x989680 ;  /* 0x009896800000895d */ /* 0x004fea0003900000 */
[----:B------:R-:W2:Y:S02]  /*38280*/  @!P0 SYNCS.PHASECHK.TRANS64 P0, [R4+URZ+0xc0028], R7 ;  /* 0x0c002807040085a7 */ /* 0x000ea4000800007f */
[----:B--2---:R-:W-:Y:S05]  /*38290*/  @!P0 BRA `(.L_x_114) ;  /* 0xfffffffc00f08947 */ /* 0x004fea000383ffff */
[----:B------:R-:W-:Y:S05]  /*382a0*/  BRA `(.L_x_139) ;  /* 0xffffffe800e87947 */ /* 0x000fea000383ffff */
.L_x_120:
[----:B-1----:R1:W2:Y:S02]  /*382b0*/  SYNCS.PHASECHK.TRANS64.TRYWAIT P4, [R6+URZ+0xc0028], R5 ;  /* 0x0c002805060075a7 */ /* 0x0022a4000808017f */
[----:B--2---:R-:W-:Y:S05]  /*382c0*/  @!P4 NANOSLEEP.SYNCS 0x989680 ;  /* 0x009896800000c95d */ /* 0x004fea0003900000 */
[----:B------:R-:W2:Y:S02]  /*382d0*/  @!P4 SYNCS.PHASECHK.TRANS64 P4, [R6+URZ+0xc0028], R5 ;  /* 0x0c0028050600c5a7 */ /* 0x000ea4000808007f */
[----:B--2---:R-:W-:Y:S05]  /*382e0*/  @!P4 BRA `(.L_x_120) ;  /* 0xfffffffc00f0c947 */ /* 0x004fea000383ffff */
[----:B------:R-:W-:Y:S05]  /*382f0*/  BRA `(.L_x_140) ;  /* 0xfffffff000447947 */ /* 0x000fea000383ffff */
.L_x_125:
[----:B-1----:R1:W2:Y:S02]  /*38300*/  SYNCS.PHASECHK.TRANS64.TRYWAIT P4, [R6+URZ+0xc0028], R7 ;  /* 0x0c002807060075a7 */ /* 0x0022a4000808017f */
[----:B--2---:R-:W-:Y:S05]  /*38310*/  @!P4 NANOSLEEP.SYNCS 0x989680 ;  /* 0x009896800000c95d */ /* 0x004fea0003900000 */
[----:B------:R-:W2:Y:S02]  /*38320*/  @!P4 SYNCS.PHASECHK.TRANS64 P4, [R6+URZ+0xc0028], R7 ;  /* 0x0c0028070600c5a7 */ /* 0x000ea4000808007f */
[----:B--2---:R-:W-:Y:S05]  /*38330*/  @!P4 BRA `(.L_x_125) ;  /* 0xfffffffc00f0c947 */ /* 0x004fea000383ffff */
[----:B------:R-:W-:Y:S05]  /*38340*/  BRA `(.L_x_141) ;  /* 0xfffffff400707947 */ /* 0x000fea000383ffff */
        .weak           $__internal_0_$__cuda_sm20_rcp_rn_f32_slowpath
        .type           $__internal_0_$__cuda_sm20_rcp_rn_f32_slowpath,@function
        .size           $__internal_0_$__cuda_sm20_rcp_rn_f32_slowpath,(.L_x_147 - $__internal_0_$__cuda_sm20_rcp_rn_f32_slowpath)
$__internal_0_$__cuda_sm20_rcp_rn_f32_slowpath:
[----:B------:R-:W-:Y:S01]  /*38350*/  IMAD.SHL.U32 R2, R0, 0x2, RZ ;  /* 0x0000000200027824 */ /* 0x000fe200078e00ff */
[----:B------:R-:W-:Y:S04]  /*38360*/  BSSY B2, `(.L_x_142) ;  /* 0x0000030000027945 */ /* 0x000fe80003800000 */
[----:B------:R-:W-:-:S04]  /*38370*/  SHF.R.U32.HI R2, RZ, 0x18, R2 ;  /* 0x00000018ff027819 */ /* 0x000fc80000011602 */
[----:B------:R-:W-:-:S13]  /*38380*/  ISETP.NE.U32.AND P0, PT, R2, RZ, PT ;  /* 0x000000ff0200720c */ /* 0x000fda0003f05070 */
[----:B------:R-:W-:Y:S05]  /*38390*/  @P0 BRA `(.L_x_143) ;  /* 0x0000000000280947 */ /* 0x000fea0003800000 */
[----:B------:R-:W-:-:S04]  /*383a0*/  SHF.L.U32 R2, R0, 0x1, RZ ;  /* 0x0000000100027819 */ /* 0x000fc800000006ff */
[----:B------:R-:W-:-:S13]  /*383b0*/  ISETP.NE.AND P0, PT, R2, RZ, PT ;  /* 0x000000ff0200720c */ /* 0x000fda0003f05270 */
[----:B------:R-:W-:Y:S01]  /*383c0*/  @P0 FFMA R7, R0, 1.84467440737095516160e+19, RZ ;  /* 0x5f80000000070823 */ /* 0x000fe200000000ff */
[----:B------:R-:W-:Y:S08]  /*383d0*/  @!P0 MUFU.RCP R2, R0 ;  /* 0x0000000000028308 */ /* 0x000ff00000001000 */
[----:B------:R-:W1:Y:S02]  /*383e0*/  @P0 MUFU.RCP R3, R7 ;  /* 0x0000000700030308 */ /* 0x000e640000001000 */
[----:B-1----:R-:W-:-:S04]  /*383f0*/  @P0 FFMA R7, R7, R3, -1 ;  /* 0xbf80000007070423 */ /* 0x002fc80000000003 */
[----:B------:R-:W-:-:S04]  /*38400*/  @P0 FADD.FTZ R7, -R7, -RZ ;  /* 0x800000ff07070221 */ /* 0x000fc80000010100 */
[----:B------:R-:W-:-:S04]  /*38410*/  @P0 FFMA R3, R3, R7, R3 ;  /* 0x0000000703030223 */ /* 0x000fc80000000003 */
[----:B------:R-:W-:Y:S01]  /*38420*/  @P0 FFMA R2, R3, 1.84467440737095516160e+19, RZ ;  /* 0x5f80000003020823 */ /* 0x000fe200000000ff */
[----:B------:R-:W-:Y:S06]  /*38430*/  BRA `(.L_x_144) ;  /* 0x0000000000887947 */ /* 0x000fec0003800000 */
.L_x_143:
[----:B------:R-:W-:-:S04]  /*38440*/  IADD3 R14, R2, -0xfd, RZ ;  /* 0xffffff03020e7810 */ /* 0x000fc80007ffe0ff */
[----:B------:R-:W-:-:S13]  /*38450*/  ISETP.GT.U32.AND P0, PT, R14, 0x1, PT ;  /* 0x000000010e00780c */ /* 0x000fda0003f04070 */
[----:B------:R-:W-:Y:S05]  /*38460*/  @P0 BRA `(.L_x_145) ;  /* 0x0000000000780947 */ /* 0x000fea0003800000 */
[----:B------:R-:W-:Y:S01]  /*38470*/  LOP3.LUT R7, R0, 0x7fffff, RZ, 0xc0, !PT ;  /* 0x007fffff00077812 */ /* 0x000fe200078ec0ff */
[----:B------:R-:W-:Y:S01]  /*38480*/  IMAD.MOV.U32 R15, RZ, RZ, 0x3 ;  /* 0x00000003ff0f7424 */ /* 0x000fe200078e00ff */
[----:B------:R-:W-:Y:S02]  /*38490*/  IADD3 R2, R2, -0xfc, RZ ;  /* 0xffffff0402027810 */ /* 0x000fe40007ffe0ff */
[----:B------:R-:W-:Y:S02]  /*384a0*/  LOP3.LUT R7, R7, 0x3f800000, RZ, 0xfc, !PT ;  /* 0x3f80000007077812 */ /* 0x000fe400078efcff */
[----:B------:R-:W-:Y:S02]  /*384b0*/  SHF.L.U32 R15, R15, R14, RZ ;  /* 0x0000000e0f0f7219 */ /* 0x000fe400000006ff */
[----:B------:R-:W1:Y:S02]  /*384c0*/  MUFU.RCP R3, R7 ;  /* 0x0000000700037308 */ /* 0x000e640000001000 */
[----:B-1----:R-:W-:-:S04]  /*384d0*/  FFMA R8, R7, R3, -1 ;  /* 0xbf80000007087423 */ /* 0x002fc80000000003 */
[----:B------:R-:W-:-:S04]  /*384e0*/  FADD.FTZ R8, -R8, -RZ ;  /* 0x800000ff08087221 */ /* 0x000fc80000010100 */
[CCC-:B------:R-:W-:Y:S01]  /*384f0*/  FFMA.RM R7, R3.reuse, R8.reuse, R3.reuse ;  /* 0x0000000803077223 */ /* 0x1c0fe20000004003 */
[----:B------:R-:W-:-:S05]  /*38500*/  FFMA.RP R3, R3, R8, R3 ;  /* 0x0000000803037223 */ /* 0x000fca0000008003 */
[C---:B------:R-:W-:Y:S02]  /*38510*/  FSETP.NEU.FTZ.AND P0, PT, R7.reuse, R3, PT ;  /* 0x000000030700720b */ /* 0x040fe40003f1d000 */
[----:B------:R-:W-:Y:S02]  /*38520*/  LOP3.LUT R3, R7, 0x7fffff, RZ, 0xc0, !PT ;  /* 0x007fffff07037812 */ /* 0x000fe400078ec0ff */
[----:B------:R-:W-:Y:S02]  /*38530*/  SEL R7, RZ, 0xffffffff, !P0 ;  /* 0xffffffffff077807 */ /* 0x000fe40004000000 */
[----:B------:R-:W-:Y:S02]  /*38540*/  LOP3.LUT R3, R3, 0x800000, RZ, 0xfc, !PT ;  /* 0x0080000003037812 */ /* 0x000fe400078efcff */
[----:B------:R-:W-:Y:S02]  /*38550*/  IADD3 R8, -R7, RZ, RZ ;  /* 0x000000ff07087210 */ /* 0x000fe40007ffe1ff */
[----:B------:R-:W-:-:S02]  /*38560*/  LOP3.LUT R15, R15, R3, RZ, 0xc0, !PT ;  /* 0x000000030f0f7212 */ /* 0x000fc400078ec0ff */
[-C--:B------:R-:W-:Y:S02]  /*38570*/  LOP3.LUT P1, RZ, R8, R14.reuse, R3, 0xf8, !PT ;  /* 0x0000000e08ff7212 */ /* 0x080fe4000782f803 */
[----:B------:R-:W-:Y:S02]  /*38580*/  SHF.R.U32.HI R7, RZ, R14, R15 ;  /* 0x0000000eff077219 */ /* 0x000fe4000001160f */
[----:B------:R-:W-:Y:S02]  /*38590*/  SHF.R.U32.HI R2, RZ, R2, R3 ;  /* 0x00000002ff027219 */ /* 0x000fe40000011603 */
[C---:B------:R-:W-:Y:S02]  /*385a0*/  LOP3.LUT P0, RZ, R7.reuse, 0x1, RZ, 0xc0, !PT ;  /* 0x0000000107ff7812 */ /* 0x040fe4000780c0ff */
[----:B------:R-:W-:-:S04]  /*385b0*/  LOP3.LUT P2, RZ, R7, 0x2, RZ, 0xc0, !PT ;  /* 0x0000000207ff7812 */ /* 0x000fc8000784c0ff */
[----:B------:R-:W-:Y:S02]  /*385c0*/  PLOP3.LUT P0, PT, P0, P1, P2, 0xe0, 0x0 ;  /* 0x000000000000781c */ /* 0x000fe40000703c20 */
[----:B------:R-:W-:Y:S02]  /*385d0*/  LOP3.LUT P1, RZ, R0, 0x7fffff, RZ, 0xc0, !PT ;  /* 0x007fffff00ff7812 */ /* 0x000fe4000782c0ff */
[----:B------:R-:W-:-:S05]  /*385e0*/  SEL R3, RZ, 0x1, !P0 ;  /* 0x00000001ff037807 */ /* 0x000fca0004000000 */
[----:B------:R-:W-:-:S05]  /*385f0*/  IMAD.MOV R3, RZ, RZ, -R3 ;  /* 0x000000ffff037224 */ /* 0x000fca00078e0a03 */
[----:B------:R-:W-:-:S13]  /*38600*/  ISETP.GE.AND P0, PT, R3, RZ, PT ;  /* 0x000000ff0300720c */ /* 0x000fda0003f06270 */
[----:B------:R-:W-:-:S04]  /*38610*/  @!P0 IADD3 R2, R2, 0x1, RZ ;  /* 0x0000000102028810 */ /* 0x000fc80007ffe0ff */
[----:B------:R-:W-:-:S04]  /*38620*/  @!P1 SHF.L.U32 R2, R2, 0x1, RZ ;  /* 0x0000000102029819 */ /* 0x000fc800000006ff */
[----:B------:R-:W-:Y:S01]  /*38630*/  LOP3.LUT R2, R2, 0x80000000, R0, 0xf8, !PT ;  /* 0x8000000002027812 */ /* 0x000fe200078ef800 */
[----:B------:R-:W-:Y:S06]  /*38640*/  BRA `(.L_x_144) ;  /* 0x0000000000047947 */ /* 0x000fec0003800000 */
.L_x_145:
[----:B------:R1:W2:Y:S02]  /*38650*/  MUFU.RCP R2, R0 ;  /* 0x0000000000027308 */ /* 0x0002a40000001000 */
.L_x_144:
[----:B------:R-:W-:Y:S05]  /*38660*/  BSYNC B2 ;  /* 0x0000000000027941 */ /* 0x000fea0003800000 */
.L_x_142:
[----:B--2---:R-:W-:Y:S01]  /*38670*/  IMAD.MOV.U32 R7, RZ, RZ, R2 ;  /* 0x000000ffff077224 */ /* 0x004fe200078e0002 */
[----:B------:R-:W-:Y:S02]  /*38680*/  MOV R2, R9 ;  /* 0x0000000900027202 */ /* 0x000fe40000000f00 */
[----:B------:R-:W-:-:S04]  /*38690*/  MOV R3, 0x0 ;  /* 0x0000000000037802 */ /* 0x000fc80000000f00 */
[----:B-1----:R-:W-:Y:S05]  /*386a0*/  RET.REL.NODEC R2 `(_ZN7cutlass13device_kernelINS_4fmha6kernel28FmhaKernelTmaWarpSpecializedINS1_10collective30FmhaMainloopTmaWarpSpecializedINS_10bfloat16_tEffN4cute5tupleIJNS7_1CILi128EEESA_NS9_ILi512EEEEEENS8_IJiNS9_ILi1EEENS8_IJiiEEEEEESF_SF_NS4_14ResidualFusionEJEEENS4_15FmhaFwdEpilogueIS6_fNS8_IJNS9_ILi64EEESB_SA_EEEEENS2_23IndividualTileSchedulerEJEEEEEvNT_6ParamsE) ;  /* 0xfffffc7802547950 */ /* 0x002fea0003c3ffff */
.L_x_146:
[----:B------:R-:W-:-:S00]  /*386b0*/  BRA `(.L_x_146) ;  /* 0xfffffffc00fc7947 */ /* 0x000fc0000383ffff */
[----:B------:R-:W-:-:S00]  /*386c0*/  NOP ;  /* 0x0000000000007918 */ /* 0x000fc00000000000 */
        /* <DEDUP_REMOVED lines=11> */
.L_x_147:


//--------------------- .nv.global.init           --------------------------
	.section	.nv.global.init,"aw",@progbits
.nv.global.init:
	.type		$str$24,@object
	.size		$str$24,($str$25 - $str$24)
$str$24:
        /*0000*/ 	.byte	0x28, 0x61, 0x64, 0x64, 0x72, 0x65, 0x73, 0x73, 0x20, 0x26, 0x20, 0x6d, 0x61, 0x73, 0x6b, 0x29
        /*0010*/ 	.byte	0x20, 0x3d, 0x3d, 0x20, 0x30, 0x00
	.type		$str$25,@object
	.size		$str$25,(__unnamed_1 - $str$25)
$str$25:
        /*0016*/ 	.byte	0x2f, 0x74, 0x6d, 0x70, 0x2f, 0x63, 0x75, 0x74, 0x6c, 0x61, 0x73, 0x73, 0x5f, 0x73, 0x77, 0x65
        /*0026*/ 	.byte	0x65, 0x70, 0x5f, 0x73, 0x72, 0x63, 0x2f, 0x69, 0x6e, 0x63, 0x6c, 0x75, 0x64, 0x65, 0x2f, 0x63
        /*0036*/ 	.byte	0x75, 0x74, 0x65, 0x2f, 0x70, 0x6f, 0x69, 0x6e, 0x74, 0x65, 0x72, 0x5f, 0x66, 0x6c, 0x61, 0x67
        /*0046*/ 	.byte	0x67, 0x65, 0x64, 0x2e, 0x68, 0x70, 0x70, 0x00
	.type		__unnamed_1,@object
	.size		__unnamed_1,(__unnamed_2 - __unnamed_1)
__unnamed_1:
        /* <DEDUP_REMOVED lines=28> */
        /*020e*/ 	.byte	0x32, 0x30, 0x34, 0x38, 0x3e, 0x3e, 0x3e, 0x3e, 0x3e, 0x5d, 0x00
	.type		__unnamed_2,@object
	.size		__unnamed_2,(.L_1 - __unnamed_2)
__unnamed_2:
        /* <DEDUP_REMOVED lines=29> */
.L_1:


//--------------------- .nv.shared._ZN7cutlass13device_kernelINS_4fmha6kernel28FmhaKernelTmaWarpSpecializedINS1_10collective30FmhaMainloopTmaWarpSpecializedINS_10bfloat16_tEffN4cute5tupleIJNS7_1CILi128EEESA_NS9_ILi512EEEEEENS8_IJiNS9_ILi1EEENS8_IJiiEEEEEESF_SF_NS4_14ResidualFusionEJEEENS4_15FmhaFwdEpilogueIS6_fNS8_IJNS9_ILi64EEESB_SA_EEEEENS2_23IndividualTileSchedulerEJEEEEEvNT_6ParamsE --------------------------
	.section	.nv.shared._ZN7cutlass13device_kernelINS_4fmha6kernel28FmhaKernelTmaWarpSpecializedINS1_10collective30FmhaMainloopTmaWarpSpecializedINS_10bfloat16_tEffN4cute5tupleIJNS7_1CILi128EEESA_NS9_ILi512EEEEEENS8_IJiNS9_ILi1EEENS8_IJiiEEEEEESF_SF_NS4_14ResidualFusionEJEEENS4_15FmhaFwdEpilogueIS6_fNS8_IJNS9_ILi64EEESB_SA_EEEEENS2_23IndividualTileSchedulerEJEEEEEvNT_6ParamsE,"aw",@nobits
	.sectionflags	@""
	.align	16
	.zero		1024


//--------------------- .nv.shared.reserved.0     --------------------------
	.section	.nv.shared.reserved.0,"aw",@nobits
	.weak		__nv_reservedSMEM_offset_0_alias
	.size		__nv_reservedSMEM_offset_0_alias, 0, 0
	.other		__nv_reservedSMEM_offset_0_alias,@"STO_CUDA_RESERVED_SHARED STV_DEFAULT"
__nv_reservedSMEM_offset_0_alias:
	.zero		0


//--------------------- .nv.global                --------------------------
	.section	.nv.global,"aw",@nobits
.nv.global:
	.type		_ZN39_INTERNAL_f198c047_4_k_cu_6a7f3a92_34754cute1_E,@object
	.size		_ZN39_INTERNAL_f198c047_4_k_cu_6a7f3a92_34754cute1_E,(_ZN39_INTERNAL_f198c047_4_k_cu_6a7f3a92_34754cuda3std3__45__cpo6cbeginE - _ZN39_INTERNAL_f198c047_4_k_cu_6a7f3a92_34754cute1_E)
_ZN39_INTERNAL_f198c047_4_k_cu_6a7f3a92_34754cute1_E:
	.zero		1
	.type		_ZN39_INTERNAL_f198c047_4_k_cu_6a7f3a92_34754cuda3std3__45__cpo6cbeginE,@object
	.size		_ZN39_INTERNAL_f198c047_4_k_cu_6a7f3a92_34754cuda3std3__45__cpo6cbeginE,(_ZN39_INTERNAL_f198c047_4_k_cu_6a7f3a92_34754cuda3std3__48in_placeE - _ZN39_INTERNAL_f198c047_4_k_cu_6a7f3a92_34754cuda3std3__45__cpo6cbeginE)
_ZN39_INTERNAL_f198c047_4_k_cu_6a7f3a92_34754cuda3std3__45__cpo6cbeginE:
	.zero		1
	.type		_ZN39_INTERNAL_f198c047_4_k_cu_6a7f3a92_34754cuda3std3__48in_placeE,@object
	.size		_ZN39_INTERNAL_f198c047_4_k_cu_6a7f3a92_34754cuda3std3__48in_placeE,(_ZN39_INTERNAL_f198c047_4_k_cu_6a7f3a92_34754cuda3std6ranges3__45__cpo9iter_moveE - _ZN39_INTERNAL_f198c047_4_k_cu_6a7f3a92_34754cuda3std3__48in_placeE)
_ZN39_INTERNAL_f198c047_4_k_cu_6a7f3a92_34754cuda3std3__48in_placeE:
	.zero		1
	.type		_ZN39_INTERNAL_f198c047_4_k_cu_6a7f3a92_34754cuda3std6ranges3__45__cpo9iter_moveE,@object
	.size		_ZN39_INTERNAL_f198c047_4_k_cu_6a7f3a92_34754cuda3std6ranges3__45__cpo9iter_moveE,(_ZN39_INTERNAL_f198c047_4_k_cu_6a7f3a92_34754cuda3std3__45__cpo5beginE - _ZN39_INTERNAL_f198c047_4_k_cu_6a7f3a92_34754cuda3std6ranges3__45__cpo9iter_moveE)
_ZN39_INTERNAL_f198c047_4_k_cu_6a7f3a92_34754cuda3std6ranges3__45__cpo9iter_moveE:
	.zero		1
	.type		_ZN39_INTERNAL_f198c047_4_k_cu_6a7f3a92_34754cuda3std3__45__cpo5beginE,@object
	.size		_ZN39_INTERNAL_f198c047_4_k_cu_6a7f3a92_34754cuda3std3__45__cpo5beginE,(_ZN39_INTERNAL_f198c047_4_k_cu_6a7f3a92_34754cuda3std3__441_GLOBAL__N__f198c047_4_k_cu_6a7f3a92_34756ignoreE - _ZN39_INTERNAL_f198c047_4_k_cu_6a7f3a92_34754cuda3std3__45__cpo5beginE)
_ZN39_INTERNAL_f198c047_4_k_cu_6a7f3a92_34754cuda3std3__45__cpo5beginE:
	.zero		1
	.type		_ZN39_INTERNAL_f198c047_4_k_cu_6a7f3a92_34754cuda3std3__441_GLOBAL__N__f198c047_4_k_cu_6a7f3a92_34756ignoreE,@object
	.size		_ZN39_INTERNAL_f198c047_4_k_cu_6a7f3a92_34754cuda3std3__441_GLOBAL__N__f198c047_4_k_cu_6a7f3a92_34756ignoreE,(_ZN39_INTERNAL_f198c047_4_k_cu_6a7f3a92_34754cute7productE - _ZN39_INTERNAL_f198c047_4_k_cu_6a7f3a92_34754cuda3std3__441_GLOBAL__N__f198c047_4_k_cu_6a7f3a92_34756ignoreE)
_ZN39_INTERNAL_f198c047_4_k_cu_6a7f3a92_34754cuda3std3__441_GLOBAL__N__f198c047_4_k_cu_6a7f3a92_34756ignoreE:
	.zero		1
	.type		_ZN39_INTERNAL_f198c047_4_k_cu_6a7f3a92_34754cute7productE,@object
	.size		_ZN39_INTERNAL_f198c047_4_k_cu_6a7f3a92_34754cute7productE,(_ZN39_INTERNAL_f198c047_4_k_cu_6a7f3a92_34754cuda3std3__45__cpo3endE - _ZN39_INTERNAL_f198c047_4_k_cu_6a7f3a92_34754cute7productE)
_ZN39_INTERNAL_f198c047_4_k_cu_6a7f3a92_34754cute7productE:
	.zero		1
	.type		_ZN39_INTERNAL_f198c047_4_k_cu_6a7f3a92_34754cuda3std3__45__cpo3endE,@object
	.size		_ZN39_INTERNAL_f198c047_4_k_cu_6a7f3a92_34754cuda3std3__45__cpo3endE,(_ZN39_INTERNAL_f198c047_4_k_cu_6a7f3a92_34754cuda3std3__419piecewise_constructE - _ZN39_INTERNAL_f198c047_4_k_cu_6a7f3a92_34754cuda3std3__45__cpo3endE)
_ZN39_INTERNAL_f198c047_4_k_cu_6a7f3a92_34754cuda3std3__45__cpo3endE:
	.zero		1
	.type		_ZN39_INTERNAL_f198c047_4_k_cu_6a7f3a92_34754cuda3std3__419piecewise_constructE,@object
	.size		_ZN39_INTERNAL_f198c047_4_k_cu_6a7f3a92_34754cuda3std3__419piecewise_constructE,(_ZN39_INTERNAL_f198c047_4_k_cu_6a7f3a92_34754cuda3std3__45__cpo4cendE - _ZN39_INTERNAL_f198c047_4_k_cu_6a7f3a92_34754cuda3std3__419piecewise_constructE)
_ZN39_INTERNAL_f198c047_4_k_cu_6a7f3a92_34754cuda3std3__419piecewise_constructE:
	.zero		1
	.type		_ZN39_INTERNAL_f198c047_4_k_cu_6a7f3a92_34754cuda3std3__45__cpo4cendE,@object
	.size		_ZN39_INTERNAL_f198c047_4_k_cu_6a7f3a92_34754cuda3std3__45__cpo4cendE,(_ZN39_INTERNAL_f198c047_4_k_cu_6a7f3a92_34754cuda3std6ranges3__45__cpo4swapE - _ZN39_INTERNAL_f198c047_4_k_cu_6a7f3a92_34754cuda3std3__45__cpo4cendE)
_ZN39_INTERNAL_f198c047_4_k_cu_6a7f3a92_34754cuda3std3__45__cpo4cendE:
	.zero		1
	.type		_ZN39_INTERNAL_f198c047_4_k_cu_6a7f3a92_34754cuda3std6ranges3__45__cpo4swapE,@object
	.size		_ZN39_INTERNAL_f198c047_4_k_cu_6a7f3a92_34754cuda3std6ranges3__45__cpo4swapE,(.L_9 - _ZN39_INTERNAL_f198c047_4_k_cu_6a7f3a92_34754cuda3std6ranges3__45__cpo4swapE)
_ZN39_INTERNAL_f198c047_4_k_cu_6a7f3a92_34754cuda3std6ranges3__45__cpo4swapE:
	.zero		1
.L_9:


//--------------------- .nv.constant0._ZN7cutlass13device_kernelINS_4fmha6kernel28FmhaKernelTmaWarpSpecializedINS1_10collective30FmhaMainloopTmaWarpSpecializedINS_10bfloat16_tEffN4cute5tupleIJNS7_1CILi128EEESA_NS9_ILi512EEEEEENS8_IJiNS9_ILi1EEENS8_IJiiEEEEEESF_SF_NS4_14ResidualFusionEJEEENS4_15FmhaFwdEpilogueIS6_fNS8_IJNS9_ILi64EEESB_SA_EEEEENS2_23IndividualTileSchedulerEJEEEEEvNT_6ParamsE --------------------------
	.section	.nv.constant0._ZN7cutlass13device_kernelINS_4fmha6kernel28FmhaKernelTmaWarpSpecializedINS1_10collective30FmhaMainloopTmaWarpSpecializedINS_10bfloat16_tEffN4cute5tupleIJNS7_1CILi128EEESA_NS9_ILi512EEEEEENS8_IJiNS9_ILi1EEENS8_IJiiEEEEEESF_SF_NS4_14ResidualFusionEJEEENS4_15FmhaFwdEpilogueIS6_fNS8_IJNS9_ILi64EEESB_SA_EEEEENS2_23IndividualTileSchedulerEJEEEEEvNT_6ParamsE,"a",@progbits
	.sectionflags	@""
	.align	4
.nv.constant0._ZN7cutlass13device_kernelINS_4fmha6kernel28FmhaKernelTmaWarpSpecializedINS1_10collective30FmhaMainloopTmaWarpSpecializedINS_10bfloat16_tEffN4cute5tupleIJNS7_1CILi128EEESA_NS9_ILi512EEEEEENS8_IJiNS9_ILi1EEENS8_IJiiEEEEEESF_SF_NS4_14ResidualFusionEJEEENS4_15FmhaFwdEpilogueIS6_fNS8_IJNS9_ILi64EEESB_SA_EEEEENS2_23IndividualTileSchedulerEJEEEEEvNT_6ParamsE:
	.zero		2688


//--------------------- SYMBOLS --------------------------

	.type		.nv.reservedSmem.offset0,@object
	.size		.nv.reservedSmem.offset0,0x4
	.type		__assertfail,@function
